	.target	sm_90a

	.elftype	@"ET_EXEC"


//--------------------- .note.nv.tkinfo           --------------------------
	.section	.note.nv.tkinfo,"",@"SHT_NOTE"
	.sectionflags	@"SHF_NOTE_NV_TKINFO"
	.tkinfo
        /*0018*/ 	.word	0x00000002
        /*0030*/ 	.string	""
        /*0030*/ 	.string	"ptxas"
        /*0030*/ 	.string	"Cuda compilation tools, release 13.0, V13.0.88"
        /*0030*/ 	.string	"Build cuda_13.0.r13.0/compiler.36424714_0"
        /*0030*/ 	.string	"-v  -suppress-debug-info  -lineinfo  -arch sm_90a "



//--------------------- .note.nv.cuinfo           --------------------------
	.section	.note.nv.cuinfo,"",@"SHT_NOTE"
	.sectionflags	@"SHF_NOTE_NV_CUINFO"
        /*0018*/ 	.short	0x0002
        /*001a*/ 	.short	0x005a
        /*001c*/ 	.short	0x0082
	.zero		2


//--------------------- .nv.info                  --------------------------
	.section	.nv.info,"",@"SHT_CUDA_INFO"
	.align	4


	//----- nvinfo : EIATTR_REGCOUNT
	.align		4
        /*0000*/ 	.byte	0x04, 0x2f
        /*0002*/ 	.short	(.L_1 - .L_0)
	.align		4
.L_0:
        /*0004*/ 	.word	index@(matmul_kernel)
        /*0008*/ 	.word	0x000000ff


	//----- nvinfo : EIATTR_FRAME_SIZE
	.align		4
.L_1:
        /*000c*/ 	.byte	0x04, 0x11
        /*000e*/ 	.short	(.L_3 - .L_2)
	.align		4
.L_2:
        /*0010*/ 	.word	index@(matmul_kernel)
        /*0014*/ 	.word	0x00002190


	//----- nvinfo : EIATTR_MIN_STACK_SIZE
	.align		4
.L_3:
        /*0018*/ 	.byte	0x04, 0x12
        /*001a*/ 	.short	(.L_5 - .L_4)
	.align		4
.L_4:
        /*001c*/ 	.word	index@(matmul_kernel)
        /*0020*/ 	.word	0x00002190
.L_5:


//--------------------- .nv.compat                --------------------------
	.section	.nv.compat,"",@"SHT_CUDA_COMPAT_INFO"
	.align	4
        /*0000*/ 	.byte	0x02, 0x09, 0x01, 0x00, 0x02, 0x02, 0x04, 0x00, 0x02, 0x05, 0x05, 0x00, 0x03, 0x07, 0x01, 0x01
        /*0010*/ 	.byte	0x02, 0x03, 0x00, 0x00, 0x02, 0x06, 0x01, 0x00, 0x04, 0x0b, 0x08, 0x00, 0x00, 0x00, 0x00, 0x00
        /*0020*/ 	.byte	0x00, 0x00, 0x00, 0x00


//--------------------- .nv.info.matmul_kernel    --------------------------
	.section	.nv.info.matmul_kernel,"",@"SHT_CUDA_INFO"
	.sectionflags	@""
	.align	4


	//----- nvinfo : EIATTR_CUDA_API_VERSION
	.align		4
        /*0000*/ 	.byte	0x04, 0x37
        /*0002*/ 	.short	(.L_7 - .L_6)
.L_6:
        /*0004*/ 	.word	0x00000082


	//----- nvinfo : EIATTR_KPARAM_INFO
	.align		4
.L_7:
        /*0008*/ 	.byte	0x04, 0x17
        /*000a*/ 	.short	(.L_9 - .L_8)
.L_8:
        /*000c*/ 	.word	0x00000000
        /*0010*/ 	.short	0x000d
        /*0012*/ 	.short	0x0048
        /*0014*/ 	.byte	0x00, 0xf4, 0x21, 0x00


	//----- nvinfo : EIATTR_KPARAM_INFO
	.align		4
.L_9:
        /*0018*/ 	.byte	0x04, 0x17
        /*001a*/ 	.short	(.L_11 - .L_10)
.L_10:
        /*001c*/ 	.word	0x00000000
        /*0020*/ 	.short	0x000c
        /*0022*/ 	.short	0x0040
        /*0024*/ 	.byte	0x00, 0xf4, 0x21, 0x00


	//----- nvinfo : EIATTR_KPARAM_INFO
	.align		4
.L_11:
        /*0028*/ 	.byte	0x04, 0x17
        /*002a*/ 	.short	(.L_13 - .L_12)
.L_12:
        /*002c*/ 	.word	0x00000000
        /*0030*/ 	.short	0x000b
        /*0032*/ 	.short	0x0038
        /*0034*/ 	.byte	0x00, 0xf0, 0x11, 0x00


	//----- nvinfo : EIATTR_KPARAM_INFO
	.align		4
.L_13:
        /*0038*/ 	.byte	0x04, 0x17
        /*003a*/ 	.short	(.L_15 - .L_14)
.L_14:
        /*003c*/ 	.word	0x00000000
        /*0040*/ 	.short	0x000a
        /*0042*/ 	.short	0x0034
        /*0044*/ 	.byte	0x00, 0xf0, 0x11, 0x00


	//----- nvinfo : EIATTR_KPARAM_INFO
	.align		4
.L_15:
        /*0048*/ 	.byte	0x04, 0x17
        /*004a*/ 	.short	(.L_17 - .L_16)
.L_16:
        /*004c*/ 	.word	0x00000000
        /*0050*/ 	.short	0x0009
        /*0052*/ 	.short	0x0030
        /*0054*/ 	.byte	0x00, 0xf0, 0x11, 0x00


	//----- nvinfo : EIATTR_KPARAM_INFO
	.align		4
.L_17:
        /*0058*/ 	.byte	0x04, 0x17
        /*005a*/ 	.short	(.L_19 - .L_18)
.L_18:
        /*005c*/ 	.word	0x00000000
        /*0060*/ 	.short	0x0008
        /*0062*/ 	.short	0x002c
        /*0064*/ 	.byte	0x00, 0xf0, 0x11, 0x00


	//----- nvinfo : EIATTR_KPARAM_INFO
	.align		4
.L_19:
        /*0068*/ 	.byte	0x04, 0x17
        /*006a*/ 	.short	(.L_21 - .L_20)
.L_20:
        /*006c*/ 	.word	0x00000000
        /*0070*/ 	.short	0x0007
        /*0072*/ 	.short	0x0028
        /*0074*/ 	.byte	0x00, 0xf0, 0x11, 0x00


	//----- nvinfo : EIATTR_KPARAM_INFO
	.align		4
.L_21:
        /*0078*/ 	.byte	0x04, 0x17
        /*007a*/ 	.short	(.L_23 - .L_22)
.L_22:
        /*007c*/ 	.word	0x00000000
        /*0080*/ 	.short	0x0006
        /*0082*/ 	.short	0x0024
        /*0084*/ 	.byte	0x00, 0xf0, 0x11, 0x00


	//----- nvinfo : EIATTR_KPARAM_INFO
	.align		4
.L_23:
        /*0088*/ 	.byte	0x04, 0x17
        /*008a*/ 	.short	(.L_25 - .L_24)
.L_24:
        /*008c*/ 	.word	0x00000000
        /*0090*/ 	.short	0x0005
        /*0092*/ 	.short	0x0020
        /*0094*/ 	.byte	0x00, 0xf0, 0x11, 0x00


	//----- nvinfo : EIATTR_KPARAM_INFO
	.align		4
.L_25:
        /*0098*/ 	.byte	0x04, 0x17
        /*009a*/ 	.short	(.L_27 - .L_26)
.L_26:
        /*009c*/ 	.word	0x00000000
        /*00a0*/ 	.short	0x0004
        /*00a2*/ 	.short	0x001c
        /*00a4*/ 	.byte	0x00, 0xf0, 0x11, 0x00


	//----- nvinfo : EIATTR_KPARAM_INFO
	.align		4
.L_27:
        /*00a8*/ 	.byte	0x04, 0x17
        /*00aa*/ 	.short	(.L_29 - .L_28)
.L_28:
        /*00ac*/ 	.word	0x00000000
        /*00b0*/ 	.short	0x0003
        /*00b2*/ 	.short	0x0018
        /*00b4*/ 	.byte	0x00, 0xf0, 0x11, 0x00


	//----- nvinfo : EIATTR_KPARAM_INFO
	.align		4
.L_29:
        /*00b8*/ 	.byte	0x04, 0x17
        /*00ba*/ 	.short	(.L_31 - .L_30)
.L_30:
        /*00bc*/ 	.word	0x00000000
        /*00c0*/ 	.short	0x0002
        /*00c2*/ 	.short	0x0010
        /*00c4*/ 	.byte	0x00, 0xf4, 0x21, 0x00


	//----- nvinfo : EIATTR_KPARAM_INFO
	.align		4
.L_31:
        /*00c8*/ 	.byte	0x04, 0x17
        /*00ca*/ 	.short	(.L_33 - .L_32)
.L_32:
        /*00cc*/ 	.word	0x00000000
        /*00d0*/ 	.short	0x0001
        /*00d2*/ 	.short	0x0008
        /*00d4*/ 	.byte	0x00, 0xf4, 0x21, 0x00


	//----- nvinfo : EIATTR_KPARAM_INFO
	.align		4
.L_33:
        /*00d8*/ 	.byte	0x04, 0x17
        /*00da*/ 	.short	(.L_35 - .L_34)
.L_34:
        /*00dc*/ 	.word	0x00000000
        /*00e0*/ 	.short	0x0000
        /*00e2*/ 	.short	0x0000
        /*00e4*/ 	.byte	0x00, 0xf4, 0x21, 0x00


	//----- nvinfo : EIATTR_SPARSE_MMA_MASK
	.align		4
.L_35:
        /*00e8*/ 	.byte	0x03, 0x50
        /*00ea*/ 	.short	0x0000


	//----- nvinfo : EIATTR_MAXREG_COUNT
	.align		4
        /*00ec*/ 	.byte	0x03, 0x1b
        /*00ee*/ 	.short	0x00ff


	//----- nvinfo : EIATTR_NUM_BARRIERS
	.align		4
        /*00f0*/ 	.byte	0x02, 0x4c
        /*00f2*/ 	.byte	0x01
	.zero		1


	//----- nvinfo : EIATTR_ANNOTATIONS
	.align		4
        /*00f4*/ 	.byte	0x04, 0x55
        /*00f6*/ 	.short	(.L_37 - .L_36)


	//   ....[0]....
.L_36:
        /*00f8*/ 	.word	0x00000001
        /*00fc*/ 	.byte	0x80, 0x00, 0x00, 0x00, 0x01, 0x00, 0x00, 0x00, 0xd0, 0x07, 0x00, 0x00, 0x01, 0x00, 0x00, 0x00
        /* <DEDUP_REMOVED lines=110> */
        /*07ec*/ 	.byte	0xf0, 0xb2, 0x00, 0x00


	//----- nvinfo : EIATTR_MERCURY_ISA_VERSION
	.align		4
.L_37:
        /*07f0*/ 	.byte	0x03, 0x5f
        /*07f2*/ 	.short	0x0101


	//----- nvinfo : EIATTR_EXIT_INSTR_OFFSETS
	.align		4
        /*07f4*/ 	.byte	0x04, 0x1c
        /*07f6*/ 	.short	(.L_39 - .L_38)


	//   ....[0]....
.L_38:
        /*07f8*/ 	.word	0x00058e90


	//   ....[1]....
        /*07fc*/ 	.word	0x00058eb0


	//----- nvinfo : EIATTR_REQNTID
	.align		4
.L_39:
        /*0800*/ 	.byte	0x04, 0x10
        /*0802*/ 	.short	(.L_41 - .L_40)
.L_40:
        /*0804*/ 	.word	0x00000080
        /*0808*/ 	.word	0x00000001
        /*080c*/ 	.word	0x00000001


	//----- nvinfo : EIATTR_CBANK_PARAM_SIZE
	.align		4
.L_41:
        /*0810*/ 	.byte	0x03, 0x19
        /*0812*/ 	.short	0x0050


	//----- nvinfo : EIATTR_PARAM_CBANK
	.align		4
        /*0814*/ 	.byte	0x04, 0x0a
        /*0816*/ 	.short	(.L_43 - .L_42)
	.align		4
.L_42:
        /*0818*/ 	.word	index@(.nv.constant0.matmul_kernel)
        /*081c*/ 	.short	0x0210
        /*081e*/ 	.short	0x0050


	//----- nvinfo : EIATTR_SW_WAR
	.align		4
.L_43:
        /*0820*/ 	.byte	0x04, 0x36
        /*0822*/ 	.short	(.L_45 - .L_44)
.L_44:
        /*0824*/ 	.word	0x00000008
.L_45:


//--------------------- .nv.callgraph             --------------------------
	.section	.nv.callgraph,"",@"SHT_CUDA_CALLGRAPH"
	.align	4
	.sectionentsize	8
	.align		4
        /*0000*/ 	.word	0x00000000
	.align		4
        /*0004*/ 	.word	0xffffffff
	.align		4
        /*0008*/ 	.word	0x00000000
	.align		4
        /*000c*/ 	.word	0xfffffffe
	.align		4
        /*0010*/ 	.word	0x00000000
	.align		4
        /*0014*/ 	.word	0xfffffffd
	.align		4
        /*0018*/ 	.word	0x00000000
	.align		4
        /*001c*/ 	.word	0xfffffffc


//--------------------- .text.matmul_kernel       --------------------------
	.section	.text.matmul_kernel,"ax",@progbits
	.align	128
        .global         matmul_kernel
        .type           matmul_kernel,@function
        .size           matmul_kernel,(.L_x_3 - matmul_kernel)
        .other          matmul_kernel,@"STO_CUDA_ENTRY STV_DEFAULT"
matmul_kernel:
.text.matmul_kernel:
[----:B------:R-:W1:Y:S08]  /*0000*/  LDC R1, c[0x0][0x28] ;  /* 0x00000a00ff017b82 */ /* 0x000e700000000800 */
[----:B------:R-:W2:Y:S01]  /*0010*/  LDC.64 R2, c[0x0][0x228] ;  /* 0x00008a00ff027b82 */ /* 0x000ea20000000a00 */
[----:B-1----:R-:W-:Y:S01]  /*0020*/  VIADD R1, R1, 0xffffde70 ;  /* 0xffffde7001017836 */ /* 0x002fe20000000000 */
[----:B------:R-:W1:Y:S01]  /*0030*/  S2R R5, SR_CTAID.X ;  /* 0x0000000000057919 */ /* 0x000e620000002500 */
[----:B------:R-:W-:Y:S01]  /*0040*/  ULDC.64 UR4, c[0x0][0x218] ;  /* 0x0000860000047ab9 */ /* 0x000fe20000000a00 */
[----:B------:R-:W-:Y:S01]  /*0050*/  ULDC.64 UR6, c[0x0][0x210] ;  /* 0x0000840000067ab9 */ /* 0x000fe20000000a00 */
[----:B------:R-:W3:Y:S01]  /*0060*/  S2R R52, SR_TID.X ;  /* 0x0000000000347919 */ /* 0x000ee20000002100 */
[----:B--2---:R-:W-:Y:S01]  /*0070*/  IMAD.MOV.U32 R54, RZ, RZ, R3 ;  /* 0x000000ffff367224 */ /* 0x004fe200078e0003 */
[----:B------:R2:W-:Y:S01]  /*0080*/  STL.64 [R1+0x12c8], R2 ;  /* 0x0012c80201007387 */ /* 0x0005e20000100a00 */
[----:B------:R-:W-:-:S02]  /*0090*/  IMAD.MOV.U32 R50, RZ, RZ, R2 ;  /* 0x000000ffff327224 */ /* 0x000fc400078e0002 */
[----:B------:R-:W-:Y:S01]  /*00a0*/  VIADD R0, R54, 0x1ff ;  /* 0x000001ff36007836 */ /* 0x000fe20000000000 */
[----:B------:R-:W-:Y:S02]  /*00b0*/  LOP3.LUT R242, RZ, R54, RZ, 0x33, !PT ;  /* 0x00000036fff27212 */ /* 0x000fe400078e33ff */
[-C--:B------:R-:W-:Y:S02]  /*00c0*/  IABS R13, R50.reuse ;  /* 0x00000032000d7213 */ /* 0x080fe40000000000 */
[----:B------:R-:W-:Y:S02]  /*00d0*/  LOP3.LUT R241, RZ, R50, RZ, 0x33, !PT ;  /* 0x00000032fff17212 */ /* 0x000fe400078e33ff */
[----:B-1----:R-:W-:Y:S02]  /*00e0*/  IABS R8, R5 ;  /* 0x0000000500087213 */ /* 0x002fe40000000000 */
[----:B--2---:R-:W-:Y:S02]  /*00f0*/  SHF.R.S32.HI R3, RZ, 0x1f, R0 ;  /* 0x0000001fff037819 */ /* 0x004fe40000011400 */
[----:B---3--:R-:W-:-:S02]  /*0100*/  LOP3.LUT R248, R52, 0x7f, RZ, 0xc0, !PT ;  /* 0x0000007f34f87812 */ /* 0x008fc400078ec0ff */
[----:B------:R-:W-:Y:S02]  /*0110*/  LEA.HI R3, R3, R0, RZ, 0x9 ;  /* 0x0000000003037211 */ /* 0x000fe400078f48ff */
[----:B------:R-:W-:Y:S02]  /*0120*/  LOP3.LUT R16, R52, 0x60, RZ, 0xc0, !PT ;  /* 0x0000006034107812 */ /* 0x000fe400078ec0ff */
[----:B------:R-:W-:-:S05]  /*0130*/  SHF.R.S32.HI R3, RZ, 0x9, R3 ;  /* 0x00000009ff037819 */ /* 0x000fca0000011403 */
[----:B------:R-:W-:-:S05]  /*0140*/  IMAD.SHL.U32 R4, R3, 0x8, RZ ;  /* 0x0000000803047824 */ /* 0x000fca00078e00ff */
[-C--:B------:R-:W-:Y:S02]  /*0150*/  IABS R7, R4.reuse ;  /* 0x0000000400077213 */ /* 0x080fe40000000000 */
[----:B------:R-:W-:Y:S02]  /*0160*/  IABS R10, R4 ;  /* 0x00000004000a7213 */ /* 0x000fe40000000000 */
[----:B------:R-:W1:Y:S08]  /*0170*/  I2F.RP R0, R7 ;  /* 0x0000000700007306 */ /* 0x000e700000209400 */
[----:B-1----:R-:W1:Y:S02]  /*0180*/  MUFU.RCP R0, R0 ;  /* 0x0000000000007308 */ /* 0x002e640000001000 */
[----:B-1----:R-:W-:-:S02]  /*0190*/  VIADD R2, R0, 0xffffffe ;  /* 0x0ffffffe00027836 */ /* 0x002fc40000000000 */
[----:B------:R-:W-:-:S04]  /*01a0*/  IMAD.MOV R0, RZ, RZ, -R10 ;  /* 0x000000ffff007224 */ /* 0x000fc800078e0a0a */
[----:B------:R1:W2:Y:S02]  /*01b0*/  F2I.FTZ.U32.TRUNC.NTZ R3, R2 ;  /* 0x0000000200037305 */ /* 0x0002a4000021f000 */
[----:B-1----:R-:W-:Y:S02]  /*01c0*/  IMAD.MOV.U32 R2, RZ, RZ, RZ ;  /* 0x000000ffff027224 */ /* 0x002fe400078e00ff */
[----:B--2---:R-:W-:-:S04]  /*01d0*/  IMAD.MOV R6, RZ, RZ, -R3 ;  /* 0x000000ffff067224 */ /* 0x004fc800078e0a03 */
[----:B------:R-:W-:Y:S02]  /*01e0*/  IMAD R9, R6, R7, RZ ;  /* 0x0000000706097224 */ /* 0x000fe400078e02ff */
[----:B------:R-:W-:Y:S02]  /*01f0*/  IMAD.MOV.U32 R6, RZ, RZ, R8 ;  /* 0x000000ffff067224 */ /* 0x000fe400078e0008 */
[----:B------:R-:W-:-:S06]  /*0200*/  IMAD.HI.U32 R3, R3, R9, R2 ;  /* 0x0000000903037227 */ /* 0x000fcc00078e0002 */
[----:B------:R-:W-:-:S04]  /*0210*/  IMAD.HI.U32 R3, R3, R6, RZ ;  /* 0x0000000603037227 */ /* 0x000fc800078e00ff */
[----:B------:R-:W-:-:S05]  /*0220*/  IMAD R0, R3, R0, R6 ;  /* 0x0000000003007224 */ /* 0x000fca00078e0206 */
[----:B------:R-:W-:-:S13]  /*0230*/  ISETP.GT.U32.AND P1, PT, R7, R0, PT ;  /* 0x000000000700720c */ /* 0x000fda0003f24070 */
[----:B------:R-:W-:Y:S02]  /*0240*/  @!P1 IMAD.IADD R0, R0, 0x1, -R7 ;  /* 0x0000000100009824 */ /* 0x000fe400078e0a07 */
[----:B------:R-:W-:Y:S01]  /*0250*/  @!P1 VIADD R3, R3, 0x1 ;  /* 0x0000000103039836 */ /* 0x000fe20000000000 */
[----:B------:R-:W-:Y:S02]  /*0260*/  ISETP.NE.AND P1, PT, R4, RZ, PT ;  /* 0x000000ff0400720c */ /* 0x000fe40003f25270 */
[----:B------:R-:W-:Y:S02]  /*0270*/  ISETP.GE.U32.AND P0, PT, R0, R7, PT ;  /* 0x000000070000720c */ /* 0x000fe40003f06070 */
[----:B------:R-:W-:-:S04]  /*0280*/  LOP3.LUT R0, R5, R4, RZ, 0x3c, !PT ;  /* 0x0000000405007212 */ /* 0x000fc800078e3cff */
[----:B------:R-:W-:Y:S01]  /*0290*/  ISETP.GE.AND P2, PT, R0, RZ, PT ;  /* 0x000000ff0000720c */ /* 0x000fe20003f46270 */
[----:B------:R-:W-:-:S06]  /*02a0*/  VIADD R0, R50, 0xff ;  /* 0x000000ff32007836 */ /* 0x000fcc0000000000 */
[----:B------:R-:W-:-:S04]  /*02b0*/  @P0 VIADD R3, R3, 0x1 ;  /* 0x0000000103030836 */ /* 0x000fc80000000000 */
[----:B------:R-:W-:Y:S01]  /*02c0*/  IMAD.MOV.U32 R2, RZ, RZ, R3 ;  /* 0x000000ffff027224 */ /* 0x000fe200078e0003 */
[----:B------:R-:W-:-:S03]  /*02d0*/  SHF.R.S32.HI R3, RZ, 0x1f, R0 ;  /* 0x0000001fff037819 */ /* 0x000fc60000011400 */
[----:B------:R-:W-:Y:S01]  /*02e0*/  @!P2 IMAD.MOV R2, RZ, RZ, -R2 ;  /* 0x000000ffff02a224 */ /* 0x000fe200078e0a02 */
[----:B------:R-:W-:Y:S02]  /*02f0*/  @!P1 LOP3.LUT R2, RZ, R4, RZ, 0x33, !PT ;  /* 0x00000004ff029212 */ /* 0x000fe400078e33ff */
[----:B------:R-:W-:-:S03]  /*0300*/  LEA.HI R3, R3, R0, RZ, 0x8 ;  /* 0x0000000003037211 */ /* 0x000fc600078f40ff */
[----:B------:R-:W-:Y:S02]  /*0310*/  IMAD.SHL.U32 R10, R2, 0x8, RZ ;  /* 0x00000008020a7824 */ /* 0x000fe400078e00ff */
[----:B------:R-:W-:-:S03]  /*0320*/  IMAD.MOV R2, RZ, RZ, -R2 ;  /* 0x000000ffff027224 */ /* 0x000fc600078e0a02 */
[----:B------:R-:W-:Y:S01]  /*0330*/  LEA.HI.SX32 R3, R3, -R10, 0x18 ;  /* 0x8000000a03037211 */ /* 0x000fe200078fc2ff */
[----:B------:R-:W-:Y:S02]  /*0340*/  IMAD R12, R4, R2, R5 ;  /* 0x00000002040c7224 */ /* 0x000fe400078e0205 */
[----:B------:R-:W-:Y:S01]  /*0350*/  IMAD.MOV.U32 R2, RZ, RZ, RZ ;  /* 0x000000ffff027224 */ /* 0x000fe200078e00ff */
[----:B------:R-:W-:Y:S02]  /*0360*/  VIMNMX R11, R3, 0x8, PT ;  /* 0x00000008030b7848 */ /* 0x000fe40003fe0100 */
[----:B------:R-:W-:Y:S02]  /*0370*/  IABS R4, R12 ;  /* 0x0000000c00047213 */ /* 0x000fe40000000000 */
[-C--:B------:R-:W-:Y:S02]  /*0380*/  IABS R8, R11.reuse ;  /* 0x0000000b00087213 */ /* 0x080fe40000000000 */
[----:B------:R-:W-:-:S02]  /*0390*/  IABS R6, R11 ;  /* 0x0000000b00067213 */ /* 0x000fc40000000000 */
[----:B------:R-:W1:Y:S08]  /*03a0*/  I2F.RP R0, R8 ;  /* 0x0000000800007306 */ /* 0x000e700000209400 */
[----:B-1----:R-:W1:Y:S02]  /*03b0*/  MUFU.RCP R0, R0 ;  /* 0x0000000000007308 */ /* 0x002e640000001000 */
[----:B-1----:R-:W-:Y:S01]  /*03c0*/  VIADD R3, R0, 0xffffffe ;  /* 0x0ffffffe00037836 */ /* 0x002fe20000000000 */
[----:B------:R-:W-:-:S05]  /*03d0*/  IABS R0, R54 ;  /* 0x0000003600007213 */ /* 0x000fca0000000000 */
[----:B------:R-:W1:Y:S02]  /*03e0*/  F2I.FTZ.U32.TRUNC.NTZ R3, R3 ;  /* 0x0000000300037305 */ /* 0x000e64000021f000 */
[----:B-1----:R-:W-:-:S04]  /*03f0*/  IMAD.MOV R7, RZ, RZ, -R3 ;  /* 0x000000ffff077224 */ /* 0x002fc800078e0a03 */
[----:B------:R-:W-:Y:S02]  /*0400*/  IMAD R5, R7, R8, RZ ;  /* 0x0000000807057224 */ /* 0x000fe400078e02ff */
[----:B------:R-:W1:Y:S02]  /*0410*/  I2F.RP R7, R0 ;  /* 0x0000000000077306 */ /* 0x000e640000209400 */
[----:B------:R-:W-:-:S04]  /*0420*/  IMAD.HI.U32 R2, R3, R5, R2 ;  /* 0x0000000503027227 */ /* 0x000fc800078e0002 */
[----:B------:R-:W-:Y:S02]  /*0430*/  IMAD.MOV.U32 R3, RZ, RZ, R4 ;  /* 0x000000ffff037224 */ /* 0x000fe400078e0004 */
[----:B------:R-:W-:Y:S02]  /*0440*/  IMAD.MOV R4, RZ, RZ, -R6 ;  /* 0x000000ffff047224 */ /* 0x000fe400078e0a06 */
[----:B------:R-:W-:Y:S01]  /*0450*/  IMAD.HI.U32 R2, R2, R3, RZ ;  /* 0x0000000302027227 */ /* 0x000fe200078e00ff */
[----:B------:R-:W2:Y:S03]  /*0460*/  I2F.RP R6, R13 ;  /* 0x0000000d00067306 */ /* 0x000ea60000209400 */
[----:B------:R-:W-:-:S05]  /*0470*/  IMAD R3, R2, R4, R3 ;  /* 0x0000000402037224 */ /* 0x000fca00078e0203 */
[----:B------:R-:W-:Y:S01]  /*0480*/  ISETP.GT.U32.AND P1, PT, R8, R3, PT ;  /* 0x000000030800720c */ /* 0x000fe20003f24070 */
[----:B-1----:R-:W1:Y:S08]  /*0490*/  MUFU.RCP R7, R7 ;  /* 0x0000000700077308 */ /* 0x002e700000001000 */
[----:B--2---:R-:W2:Y:S04]  /*04a0*/  MUFU.RCP R6, R6 ;  /* 0x0000000600067308 */ /* 0x004ea80000001000 */
[----:B------:R-:W-:-:S02]  /*04b0*/  @!P1 IMAD.IADD R3, R3, 0x1, -R8 ;  /* 0x0000000103039824 */ /* 0x000fc400078e0a08 */
[----:B------:R-:W-:Y:S01]  /*04c0*/  @!P1 VIADD R2, R2, 0x1 ;  /* 0x0000000102029836 */ /* 0x000fe20000000000 */
[----:B------:R-:W-:Y:S02]  /*04d0*/  ISETP.NE.AND P1, PT, R11, RZ, PT ;  /* 0x000000ff0b00720c */ /* 0x000fe40003f25270 */
[----:B------:R-:W-:Y:S01]  /*04e0*/  ISETP.GE.U32.AND P0, PT, R3, R8, PT ;  /* 0x000000080300720c */ /* 0x000fe20003f06070 */
[----:B-1----:R-:W-:Y:S01]  /*04f0*/  VIADD R4, R7, 0xffffffe ;  /* 0x0ffffffe07047836 */ /* 0x002fe20000000000 */
[----:B------:R-:W-:-:S03]  /*0500*/  LOP3.LUT R3, R12, R11, RZ, 0x3c, !PT ;  /* 0x0000000b0c037212 */ /* 0x000fc600078e3cff */
[----:B------:R1:W3:Y:S01]  /*0510*/  F2I.FTZ.U32.TRUNC.NTZ R5, R4 ;  /* 0x0000000400057305 */ /* 0x0002e2000021f000 */
[----:B------:R-:W-:Y:S01]  /*0520*/  ISETP.GE.AND P2, PT, R3, RZ, PT ;  /* 0x000000ff0300720c */ /* 0x000fe20003f46270 */
[----:B--2---:R-:W-:Y:S01]  /*0530*/  VIADD R8, R6, 0xffffffe ;  /* 0x0ffffffe06087836 */ /* 0x004fe20000000000 */
[----:B------:R-:W-:Y:S02]  /*0540*/  SHF.R.U32.HI R3, RZ, 0x5, R52 ;  /* 0x00000005ff037819 */ /* 0x000fe40000011634 */
[----:B------:R-:W-:-:S03]  /*0550*/  LOP3.LUT R52, R52, 0x1f, RZ, 0xc0, !PT ;  /* 0x0000001f34347812 */ /* 0x000fc600078ec0ff */
[----:B------:R-:W-:Y:S01]  /*0560*/  @P0 VIADD R2, R2, 0x1 ;  /* 0x0000000102020836 */ /* 0x000fe20000000000 */
[----:B------:R-:W2:Y:S01]  /*0570*/  F2I.FTZ.U32.TRUNC.NTZ R9, R8 ;  /* 0x0000000800097305 */ /* 0x000ea2000021f000 */
[----:B-1----:R-:W-:Y:S01]  /*0580*/  IMAD.MOV.U32 R4, RZ, RZ, RZ ;  /* 0x000000ffff047224 */ /* 0x002fe200078e00ff */
[----:B------:R-:W-:Y:S01]  /*0590*/  SGXT.U32 R3, R3, 0x2 ;  /* 0x000000020303781a */ /* 0x000fe20000000000 */
[----:B------:R-:W-:Y:S02]  /*05a0*/  IMAD.MOV.U32 R7, RZ, RZ, R2 ;  /* 0x000000ffff077224 */ /* 0x000fe400078e0002 */
[----:B---3--:R-:W-:Y:S02]  /*05b0*/  IMAD.MOV R15, RZ, RZ, -R5 ;  /* 0x000000ffff0f7224 */ /* 0x008fe400078e0a05 */
[----:B------:R-:W-:Y:S01]  /*05c0*/  @!P2 IMAD.MOV R7, RZ, RZ, -R7 ;  /* 0x000000ffff07a224 */ /* 0x000fe200078e0a07 */
[----:B------:R-:W-:-:S05]  /*05d0*/  @!P1 LOP3.LUT R7, RZ, R11, RZ, 0x33, !PT ;  /* 0x0000000bff079212 */ /* 0x000fca00078e33ff */
[----:B------:R-:W-:Y:S02]  /*05e0*/  IMAD.MOV R2, RZ, RZ, -R7 ;  /* 0x000000ffff027224 */ /* 0x000fe400078e0a07 */
[----:B------:R-:W-:Y:S02]  /*05f0*/  IMAD.SHL.U32 R6, R7, 0x200, RZ ;  /* 0x0000020007067824 */ /* 0x000fe400078e00ff */
[----:B------:R-:W-:Y:S01]  /*0600*/  IMAD R2, R11, R2, R12 ;  /* 0x000000020b027224 */ /* 0x000fe200078e020c */
[----:B------:R-:W-:Y:S01]  /*0610*/  SHF.R.U32.HI R11, RZ, 0x1, R16 ;  /* 0x00000001ff0b7819 */ /* 0x000fe20000011610 */
[----:B------:R-:W-:Y:S01]  /*0620*/  IMAD R7, R15, R0, RZ ;  /* 0x000000000f077224 */ /* 0x000fe200078e02ff */
[----:B------:R-:W-:Y:S01]  /*0630*/  LOP3.LUT R3, R6, R3, RZ, 0xfc, !PT ;  /* 0x0000000306037212 */ /* 0x000fe200078efcff */
[----:B--2---:R-:W-:Y:S02]  /*0640*/  IMAD.MOV R8, RZ, RZ, -R9 ;  /* 0x000000ffff087224 */ /* 0x004fe400078e0a09 */
[----:B------:R-:W-:Y:S01]  /*0650*/  IMAD.IADD R2, R10, 0x1, R2 ;  /* 0x000000010a027824 */ /* 0x000fe200078e0202 */
[----:B------:R-:W-:Y:S01]  /*0660*/  LOP3.LUT R14, R3, 0x1fc, RZ, 0xfc, !PT ;  /* 0x000001fc030e7812 */ /* 0x000fe200078efcff */
[----:B------:R-:W-:Y:S01]  /*0670*/  IMAD.HI.U32 R4, R5, R7, R4 ;  /* 0x0000000705047227 */ /* 0x000fe200078e0004 */
[----:B------:R-:W-:-:S02]  /*0680*/  IABS R227, R3 ;  /* 0x0000000300e37213 */ /* 0x000fc40000000000 */
[----:B------:R-:W-:Y:S01]  /*0690*/  IABS R225, R14 ;  /* 0x0000000e00e17213 */ /* 0x000fe20000000000 */
[----:B------:R-:W-:Y:S01]  /*06a0*/  IMAD R5, R8, R13, RZ ;  /* 0x0000000d08057224 */ /* 0x000fe200078e02ff */
[----:B------:R-:W-:Y:S01]  /*06b0*/  ISETP.GE.AND P3, PT, R14, RZ, PT ;  /* 0x000000ff0e00720c */ /* 0x000fe20003f66270 */
[----:B------:R-:W-:Y:S01]  /*06c0*/  IMAD.MOV.U32 R8, RZ, RZ, RZ ;  /* 0x000000ffff087224 */ /* 0x000fe200078e00ff */
[C---:B------:R-:W-:Y:S01]  /*06d0*/  LOP3.LUT R14, R3.reuse, 0x30, RZ, 0xfc, !PT ;  /* 0x00000030030e7812 */ /* 0x040fe200078efcff */
[----:B------:R-:W-:Y:S01]  /*06e0*/  IMAD R7, R2, 0x100, R248 ;  /* 0x0000010002077824 */ /* 0x000fe200078e02f8 */
[----:B------:R-:W-:Y:S01]  /*06f0*/  LOP3.LUT R16, R3, 0x38, RZ, 0xfc, !PT ;  /* 0x0000003803107812 */ /* 0x000fe200078efcff */
[----:B------:R-:W-:Y:S01]  /*0700*/  IMAD.HI.U32 R9, R9, R5, R8 ;  /* 0x0000000509097227 */ /* 0x000fe200078e0008 */
[----:B------:R-:W-:Y:S02]  /*0710*/  IABS R151, R14 ;  /* 0x0000000e00977213 */ /* 0x000fe40000000000 */
[----:B------:R-:W-:Y:S01]  /*0720*/  IABS R240, R7 ;  /* 0x0000000700f07213 */ /* 0x000fe20000000000 */
[----:B------:R-:W-:Y:S01]  /*0730*/  IMAD.SHL.U32 R10, R248, 0x4, RZ ;  /* 0x00000004f80a7824 */ /* 0x000fe200078e00ff */
[----:B------:R-:W-:Y:S01]  /*0740*/  IABS R155, R16 ;  /* 0x00000010009b7213 */ /* 0x000fe20000000000 */
[----:B------:R-:W-:Y:S01]  /*0750*/  VIADD R8, R7, 0x80 ;  /* 0x0000008007087836 */ /* 0x000fe20000000000 */
[----:B------:R-:W-:Y:S01]  /*0760*/  LOP3.LUT R15, R3, 0x34, RZ, 0xfc, !PT ;  /* 0x00000034030f7812 */ /* 0x000fe200078efcff */
[----:B------:R-:W-:Y:S01]  /*0770*/  IMAD.HI.U32 R2, R9, R240, RZ ;  /* 0x000000f009027227 */ /* 0x000fe200078e00ff */
[----:B------:R-:W-:-:S02]  /*0780*/  LOP3.LUT R10, R10, R11, RZ, 0x3c, !PT ;  /* 0x0000000b0a0a7212 */ /* 0x000fc400078e3cff */
[----:B------:R-:W-:Y:S01]  /*0790*/  IABS R12, R8 ;  /* 0x00000008000c7213 */ /* 0x000fe20000000000 */
[----:B------:R-:W-:Y:S01]  /*07a0*/  IMAD.MOV R2, RZ, RZ, -R2 ;  /* 0x000000ffff027224 */ /* 0x000fe200078e0a02 */
[----:B------:R-:W-:Y:S01]  /*07b0*/  LOP3.LUT R11, R3, 0x8, RZ, 0xfc, !PT ;  /* 0x00000008030b7812 */ /* 0x000fe200078efcff */
[C---:B------:R-:W-:Y:S01]  /*07c0*/  IMAD.HI.U32 R5, R4.reuse, R225, RZ ;  /* 0x000000e104057227 */ /* 0x040fe200078e00ff */
[----:B------:R1:W-:Y:S01]  /*07d0*/  STL [R1+0x12b8], R10 ;  /* 0x0012b80a01007387 */ /* 0x0003e20000100800 */
[----:B------:R-:W-:Y:S02]  /*07e0*/  IABS R153, R15 ;  /* 0x0000000f00997213 */ /* 0x000fe40000000000 */
[----:B------:R-:W-:Y:S01]  /*07f0*/  IMAD R240, R13, R2, R240 ;  /* 0x000000020df07224 */ /* 0x000fe200078e02f0 */
[----:B------:R-:W-:Y:S01]  /*0800*/  IABS R221, R11 ;  /* 0x0000000b00dd7213 */ /* 0x000fe20000000000 */
[----:B------:R-:W-:Y:S01]  /*0810*/  IMAD.MOV R5, RZ, RZ, -R5 ;  /* 0x000000ffff057224 */ /* 0x000fe200078e0a05 */
[----:B------:R-:W-:Y:S01]  /*0820*/  LOP3.LUT R17, R3, 0x10c, RZ, 0xfc, !PT ;  /* 0x0000010c03117812 */ /* 0x000fe200078efcff */
[----:B------:R-:W-:Y:S01]  /*0830*/  IMAD.HI.U32 R2, R4, R227, RZ ;  /* 0x000000e304027227 */ /* 0x000fe200078e00ff */
[----:B------:R-:W-:Y:S01]  /*0840*/  ISETP.GT.U32.AND P6, PT, R13, R240, PT ;  /* 0x000000f00d00720c */ /* 0x000fe20003fc4070 */
[----:B------:R2:W-:Y:S01]  /*0850*/  STL.64 [R1+0x1750], R6 ;  /* 0x0017500601007387 */ /* 0x0005e20000100a00 */
[----:B------:R-:W-:Y:S01]  /*0860*/  IABS R71, R17 ;  /* 0x0000001100477213 */ /* 0x000fe20000000000 */
[----:B-1----:R-:W-:Y:S01]  /*0870*/  IMAD.MOV.U32 R10, RZ, RZ, R12 ;  /* 0x000000ffff0a7224 */ /* 0x002fe200078e000c */
[C---:B------:R-:W-:Y:S01]  /*0880*/  LOP3.LUT R12, R3.reuse, 0x14, RZ, 0xfc, !PT ;  /* 0x00000014030c7812 */ /* 0x040fe200078efcff */
[----:B------:R-:W-:Y:S01]  /*0890*/  IMAD R225, R0, R5, R225 ;  /* 0x0000000500e17224 */ /* 0x000fe200078e02e1 */
[----:B------:R-:W-:Y:S01]  /*08a0*/  LOP3.LUT R5, R3, 0x4, RZ, 0xfc, !PT ;  /* 0x0000000403057812 */ /* 0x000fe200078efcff */
[----:B------:R-:W-:Y:S01]  /*08b0*/  IMAD.HI.U32 R9, R9, R10, RZ ;  /* 0x0000000a09097227 */ /* 0x000fe200078e00ff */
[----:B------:R-:W-:-:S02]  /*08c0*/  IABS R215, R12 ;  /* 0x0000000c00d77213 */ /* 0x000fc40000000000 */
[----:B------:R-:W-:Y:S01]  /*08d0*/  ISETP.GT.U32.AND P0, PT, R0, R225, PT ;  /* 0x000000e10000720c */ /* 0x000fe20003f04070 */
[----:B------:R-:W-:Y:S01]  /*08e0*/  IMAD.MOV R9, RZ, RZ, -R9 ;  /* 0x000000ffff097224 */ /* 0x000fe200078e0a09 */
[----:B------:R-:W-:Y:S01]  /*08f0*/  ISETP.GE.AND P5, PT, R5, RZ, PT ;  /* 0x000000ff0500720c */ /* 0x000fe20003fa6270 */
[----:B------:R-:W-:Y:S01]  /*0900*/  @!P6 IMAD.IADD R240, R240, 0x1, -R13 ;  /* 0x00000001f0f0e824 */ /* 0x000fe200078e0a0d */
[----:B------:R-:W-:Y:S01]  /*0910*/  IABS R223, R5 ;  /* 0x0000000500df7213 */ /* 0x000fe20000000000 */
[----:B------:R-:W-:Y:S01]  /*0920*/  IMAD.MOV R5, RZ, RZ, -R2 ;  /* 0x000000ffff057224 */ /* 0x000fe200078e0a02 */
[----:B------:R-:W-:Y:S01]  /*0930*/  LOP3.LUT R18, R3, 0x11c, RZ, 0xfc, !PT ;  /* 0x0000011c03127812 */ /* 0x000fe200078efcff */
[C---:B------:R-:W-:Y:S01]  /*0940*/  IMAD R2, R13.reuse, R9, R10 ;  /* 0x000000090d027224 */ /* 0x040fe200078e020a */
[----:B------:R-:W-:Y:S01]  /*0950*/  ISETP.GT.U32.AND P6, PT, R13, R240, PT ;  /* 0x000000f00d00720c */ /* 0x000fe20003fc4070 */
[----:B------:R-:W-:Y:S01]  /*0960*/  IMAD.HI.U32 R9, R4, R221, RZ ;  /* 0x000000dd04097227 */ /* 0x000fe200078e00ff */
[----:B------:R-:W-:-:S02]  /*0970*/  LOP3.LUT R10, R3, 0xc, RZ, 0xfc, !PT ;  /* 0x0000000c030a7812 */ /* 0x000fc400078efcff */
[----:B------:R-:W-:Y:S01]  /*0980*/  ISETP.GT.U32.AND P2, PT, R13, R2, PT ;  /* 0x000000020d00720c */ /* 0x000fe20003f44070 */
[----:B------:R-:W-:Y:S01]  /*0990*/  IMAD.MOV R9, RZ, RZ, -R9 ;  /* 0x000000ffff097224 */ /* 0x000fe200078e0a09 */
[----:B------:R-:W-:Y:S01]  /*09a0*/  IABS R219, R10 ;  /* 0x0000000a00db7213 */ /* 0x000fe20000000000 */
[C---:B------:R-:W-:Y:S01]  /*09b0*/  IMAD R227, R0.reuse, R5, R227 ;  /* 0x0000000500e37224 */ /* 0x040fe200078e02e3 */
[----:B------:R-:W-:Y:S01]  /*09c0*/  IABS R79, R18 ;  /* 0x00000012004f7213 */ /* 0x000fe20000000000 */
[----:B------:R-:W-:Y:S01]  /*09d0*/  @!P0 IMAD.IADD R225, R225, 0x1, -R0 ;  /* 0x00000001e1e18824 */ /* 0x000fe200078e0a00 */
[----:B------:R-:W-:Y:S01]  /*09e0*/  ISETP.GE.AND P0, PT, R11, RZ, PT ;  /* 0x000000ff0b00720c */ /* 0x000fe20003f06270 */
[C---:B------:R-:W-:Y:S01]  /*09f0*/  IMAD R221, R0.reuse, R9, R221 ;  /* 0x0000000900dd7224 */ /* 0x040fe200078e02dd */
[----:B------:R-:W-:Y:S01]  /*0a00*/  ISETP.GT.U32.AND P4, PT, R0, R227, PT ;  /* 0x000000e30000720c */ /* 0x000fe20003f84070 */
[----:B------:R-:W-:Y:S01]  /*0a10*/  @!P6 IMAD.IADD R240, R240, 0x1, -R13 ;  /* 0x00000001f0f0e824 */ /* 0x000fe200078e0a0d */
[----:B------:R-:W-:Y:S01]  /*0a20*/  ISETP.GT.U32.AND P1, PT, R0, R225, PT ;  /* 0x000000e10000720c */ /* 0x000fe20003f24070 */
[----:B------:R-:W-:Y:S01]  /*0a30*/  IMAD.HI.U32 R5, R4, R223, RZ ;  /* 0x000000df04057227 */ /* 0x000fe200078e00ff */
[----:B------:R-:W-:-:S02]  /*0a40*/  ISETP.GT.U32.AND P6, PT, R0, R221, PT ;  /* 0x000000dd0000720c */ /* 0x000fc40003fc4070 */
[C---:B------:R-:W-:Y:S01]  /*0a50*/  LOP3.LUT R11, R3.reuse, 0x10, RZ, 0xfc, !PT ;  /* 0x00000010030b7812 */ /* 0x040fe200078efcff */
[----:B------:R-:W-:Y:S01]  /*0a60*/  IMAD.MOV R5, RZ, RZ, -R5 ;  /* 0x000000ffff057224 */ /* 0x000fe200078e0a05 */
[C---:B------:R-:W-:Y:S01]  /*0a70*/  LOP3.LUT R22, R3.reuse, 0x15c, RZ, 0xfc, !PT ;  /* 0x0000015c03167812 */ /* 0x040fe200078efcff */
[----:B------:R-:W-:Y:S01]  /*0a80*/  @!P2 IMAD.IADD R2, R2, 0x1, -R13 ;  /* 0x000000010202a824 */ /* 0x000fe200078e0a0d */
[----:B------:R-:W-:Y:S01]  /*0a90*/  IABS R217, R11 ;  /* 0x0000000b00d97213 */ /* 0x000fe20000000000 */
[----:B------:R-:W-:Y:S01]  /*0aa0*/  IMAD R223, R0, R5, R223 ;  /* 0x0000000500df7224 */ /* 0x000fe200078e02df */
[----:B------:R-:W-:Y:S01]  /*0ab0*/  IABS R103, R22 ;  /* 0x0000001600677213 */ /* 0x000fe20000000000 */
[----:B------:R-:W-:Y:S01]  /*0ac0*/  IMAD.HI.U32 R5, R4, R219, RZ ;  /* 0x000000db04057227 */ /* 0x000fe200078e00ff */
[C---:B------:R-:W-:Y:S02]  /*0ad0*/  LOP3.LUT R20, R3.reuse, 0x158, RZ, 0xfc, !PT ;  /* 0x0000015803147812 */ /* 0x040fe400078efcff */
[----:B------:R-:W-:Y:S01]  /*0ae0*/  LOP3.LUT R24, R3, 0x1cc, RZ, 0xfc, !PT ;  /* 0x000001cc03187812 */ /* 0x000fe200078efcff */
[--C-:B------:R-:W-:Y:S01]  /*0af0*/  @!P4 IMAD.IADD R227, R227, 0x1, -R0.reuse ;  /* 0x00000001e3e3c824 */ /* 0x100fe200078e0a00 */
[----:B------:R-:W-:Y:S01]  /*0b00*/  ISETP.GT.U32.AND P4, PT, R13, R2, PT ;  /* 0x000000020d00720c */ /* 0x000fe20003f84070 */
[--C-:B------:R-:W-:Y:S01]  /*0b10*/  @!P1 IMAD.IADD R225, R225, 0x1, -R0.reuse ;  /* 0x00000001e1e19824 */ /* 0x100fe200078e0a00 */
[C---:B------:R-:W-:Y:S01]  /*0b20*/  ISETP.GT.U32.AND P1, PT, R0.reuse, R223, PT ;  /* 0x000000df0000720c */ /* 0x040fe20003f24070 */
[----:B------:R-:W-:Y:S01]  /*0b30*/  @!P6 IMAD.IADD R221, R221, 0x1, -R0 ;  /* 0x00000001dddde824 */ /* 0x000fe200078e0a00 */
[----:B------:R-:W-:Y:S01]  /*0b40*/  ISETP.GT.U32.AND P2, PT, R0, R227, PT ;  /* 0x000000e30000720c */ /* 0x000fe20003f44070 */
[----:B------:R-:W-:Y:S01]  /*0b50*/  IMAD.MOV R5, RZ, RZ, -R5 ;  /* 0x000000ffff057224 */ /* 0x000fe200078e0a05 */
[----:B------:R-:W-:Y:S01]  /*0b60*/  ISETP.GE.AND P6, PT, R10, RZ, PT ;  /* 0x000000ff0a00720c */ /* 0x000fe20003fc6270 */
[----:B------:R-:W-:Y:S01]  /*0b70*/  @!P3 IMAD.MOV R225, RZ, RZ, -R225 ;  /* 0x000000ffffe1b224 */ /* 0x000fe200078e0ae1 */
[C---:B------:R-:W-:Y:S01]  /*0b80*/  ISETP.GT.U32.AND P3, PT, R0.reuse, R221, PT ;  /* 0x000000dd0000720c */ /* 0x040fe20003f64070 */
[----:B------:R-:W-:Y:S01]  /*0b90*/  IMAD R219, R0, R5, R219 ;  /* 0x0000000500db7224 */ /* 0x000fe200078e02db */
[----:B------:R-:W-:Y:S01]  /*0ba0*/  LOP3.LUT R10, R3, 0x20, RZ, 0xfc, !PT ;  /* 0x00000020030a7812 */ /* 0x000fe200078efcff */
[----:B------:R-:W-:Y:S01]  /*0bb0*/  IMAD.HI.U32 R5, R4, R217, RZ ;  /* 0x000000d904057227 */ /* 0x000fe200078e00ff */
[----:B------:R-:W-:-:S02]  /*0bc0*/  IABS R23, R20 ;  /* 0x0000001400177213 */ /* 0x000fc40000000000 */
[----:B------:R-:W-:Y:S01]  /*0bd0*/  IABS R143, R10 ;  /* 0x0000000a008f7213 */ /* 0x000fe20000000000 */
[----:B------:R-:W-:Y:S01]  /*0be0*/  IMAD.MOV R5, RZ, RZ, -R5 ;  /* 0x000000ffff057224 */ /* 0x000fe200078e0a05 */
[----:B------:R-:W-:Y:S01]  /*0bf0*/  LOP3.LUT R26, R3, 0x1d0, RZ, 0xfc, !PT ;  /* 0x000001d0031a7812 */ /* 0x000fe200078efcff */
[--C-:B------:R-:W-:Y:S01]  /*0c00*/  @!P1 IMAD.IADD R223, R223, 0x1, -R0.reuse ;  /* 0x00000001dfdf9824 */ /* 0x100fe200078e0a00 */
[C---:B------:R-:W-:Y:S01]  /*0c10*/  ISETP.GT.U32.AND P1, PT, R0.reuse, R219, PT ;  /* 0x000000db0000720c */ /* 0x040fe20003f24070 */
[C---:B------:R-:W-:Y:S01]  /*0c20*/  IMAD R217, R0.reuse, R5, R217 ;  /* 0x0000000500d97224 */ /* 0x040fe200078e02d9 */
[----:B------:R-:W-:Y:S01]  /*0c30*/  LOP3.LUT R5, R3, 0x18, RZ, 0xfc, !PT ;  /* 0x0000001803057812 */ /* 0x000fe200078efcff */
[--C-:B------:R-:W-:Y:S01]  /*0c40*/  @!P2 IMAD.IADD R227, R227, 0x1, -R0.reuse ;  /* 0x00000001e3e3a824 */ /* 0x100fe200078e0a00 */
[C---:B------:R-:W-:Y:S01]  /*0c50*/  ISETP.GT.U32.AND P2, PT, R0.reuse, R223, PT ;  /* 0x000000df0000720c */ /* 0x040fe20003f44070 */
[----:B------:R-:W-:Y:S01]  /*0c60*/  @!P3 IMAD.IADD R221, R221, 0x1, -R0 ;  /* 0x00000001ddddb824 */ /* 0x000fe200078e0a00 */
[----:B------:R-:W-:Y:S01]  /*0c70*/  ISETP.GT.U32.AND P3, PT, R0, R217, PT ;  /* 0x000000d90000720c */ /* 0x000fe20003f64070 */
[----:B------:R-:W-:Y:S01]  /*0c80*/  IMAD.HI.U32 R9, R4, R215, RZ ;  /* 0x000000d704097227 */ /* 0x000fe200078e00ff */
[----:B------:R-:W-:-:S02]  /*0c90*/  IABS R213, R5 ;  /* 0x0000000500d57213 */ /* 0x000fc40000000000 */
[----:B------:R-:W-:Y:S01]  /*0ca0*/  IABS R37, R24 ;  /* 0x0000001800257213 */ /* 0x000fe20000000000 */
[----:B------:R-:W-:Y:S01]  /*0cb0*/  IMAD.MOV R9, RZ, RZ, -R9 ;  /* 0x000000ffff097224 */ /* 0x000fe200078e0a09 */
[----:B------:R-:W-:Y:S01]  /*0cc0*/  IABS R41, R26 ;  /* 0x0000001a00297213 */ /* 0x000fe20000000000 */
[--C-:B------:R-:W-:Y:S01]  /*0cd0*/  @!P1 IMAD.IADD R219, R219, 0x1, -R0.reuse ;  /* 0x00000001dbdb9824 */ /* 0x100fe200078e0a00 */
[C---:B------:R-:W-:Y:S01]  /*0ce0*/  LOP3.LUT R32, R3.reuse, 0x1d4, RZ, 0xfc, !PT ;  /* 0x000001d403207812 */ /* 0x040fe200078efcff */
[C---:B------:R-:W-:Y:S01]  /*0cf0*/  IMAD R215, R0.reuse, R9, R215 ;  /* 0x0000000900d77224 */ /* 0x040fe200078e02d7 */
[----:B------:R-:W-:Y:S01]  /*0d00*/  LOP3.LUT R9, R3, 0x1c, RZ, 0xfc, !PT ;  /* 0x0000001c03097812 */ /* 0x000fe200078efcff */
[--C-:B------:R-:W-:Y:S01]  /*0d10*/  @!P2 IMAD.IADD R223, R223, 0x1, -R0.reuse ;  /* 0x00000001dfdfa824 */ /* 0x100fe200078e0a00 */
[----:B------:R-:W-:Y:S01]  /*0d20*/  ISETP.GT.U32.AND P1, PT, R0, R219, PT ;  /* 0x000000db0000720c */ /* 0x000fe20003f24070 */
[----:B------:R-:W-:Y:S01]  /*0d30*/  @!P3 IMAD.IADD R217, R217, 0x1, -R0 ;  /* 0x00000001d9d9b824 */ /* 0x000fe200078e0a00 */
[----:B------:R-:W-:Y:S01]  /*0d40*/  IABS R211, R9 ;  /* 0x0000000900d37213 */ /* 0x000fe20000000000 */
[----:B------:R-:W-:Y:S01]  /*0d50*/  @!P5 IMAD.MOV R223, RZ, RZ, -R223 ;  /* 0x000000ffffdfd224 */ /* 0x000fe200078e0adf */
[----:B------:R-:W-:Y:S01]  /*0d60*/  ISETP.GE.AND P5, PT, R5, RZ, PT ;  /* 0x000000ff0500720c */ /* 0x000fe20003fa6270 */
[----:B------:R-:W-:Y:S01]  /*0d70*/  IMAD.HI.U32 R5, R4, R213, RZ ;  /* 0x000000d504057227 */ /* 0x000fe200078e00ff */
[----:B------:R-:W-:-:S02]  /*0d80*/  ISETP.GT.U32.AND P3, PT, R0, R217, PT ;  /* 0x000000d90000720c */ /* 0x000fc40003f64070 */
[----:B------:R-:W-:Y:S01]  /*0d90*/  ISETP.GE.AND P2, PT, R12, RZ, PT ;  /* 0x000000ff0c00720c */ /* 0x000fe20003f46270 */
[----:B------:R-:W-:Y:S01]  /*0da0*/  @!P0 IMAD.MOV R221, RZ, RZ, -R221 ;  /* 0x000000ffffdd8224 */ /* 0x000fe200078e0add */
[----:B------:R-:W-:Y:S01]  /*0db0*/  ISETP.GE.AND P0, PT, R9, RZ, PT ;  /* 0x000000ff0900720c */ /* 0x000fe20003f06270 */
[----:B------:R-:W-:Y:S01]  /*0dc0*/  IMAD.HI.U32 R9, R4, R211, RZ ;  /* 0x000000d304097227 */ /* 0x000fe200078e00ff */
[C---:B------:R-:W-:Y:S02]  /*0dd0*/  LOP3.LUT R12, R3.reuse, 0x28, RZ, 0xfc, !PT ;  /* 0x00000028030c7812 */ /* 0x040fe400078efcff */
[----:B------:R-:W-:Y:S01]  /*0de0*/  IABS R233, R32 ;  /* 0x0000002000e97213 */ /* 0x000fe20000000000 */
[----:B------:R-:W-:Y:S01]  /*0df0*/  IMAD.MOV R5, RZ, RZ, -R5 ;  /* 0x000000ffff057224 */ /* 0x000fe200078e0a05 */
[----:B------:R-:W-:Y:S01]  /*0e00*/  IABS R147, R12 ;  /* 0x0000000c00937213 */ /* 0x000fe20000000000 */
[----:B------:R-:W-:Y:S01]  /*0e10*/  IMAD.MOV R9, RZ, RZ, -R9 ;  /* 0x000000ffff097224 */ /* 0x000fe200078e0a09 */
[C---:B------:R-:W-:Y:S01]  /*0e20*/  LOP3.LUT R34, R3.reuse, 0x1d8, RZ, 0xfc, !PT ;  /* 0x000001d803227812 */ /* 0x040fe200078efcff */
[----:B------:R-:W-:Y:S01]  /*0e30*/  IMAD R213, R0, R5, R213 ;  /* 0x0000000500d57224 */ /* 0x000fe200078e02d5 */
[C---:B------:R-:W-:Y:S01]  /*0e40*/  LOP3.LUT R36, R3.reuse, 0x1dc, RZ, 0xfc, !PT ;  /* 0x000001dc03247812 */ /* 0x040fe200078efcff */
[----:B------:R-:W-:Y:S01]  /*0e50*/  @!P4 IMAD.IADD R2, R2, 0x1, -R13 ;  /* 0x000000010202c824 */ /* 0x000fe200078e0a0d */
[----:B------:R-:W-:Y:S01]  /*0e60*/  ISETP.GE.AND P4, PT, R3, RZ, PT ;  /* 0x000000ff0300720c */ /* 0x000fe20003f86270 */
[--C-:B------:R-:W-:Y:S01]  /*0e70*/  @!P1 IMAD.IADD R219, R219, 0x1, -R0.reuse ;  /* 0x00000001dbdb9824 */ /* 0x100fe200078e0a00 */
[C---:B------:R-:W-:Y:S01]  /*0e80*/  ISETP.GT.U32.AND P1, PT, R0.reuse, R215, PT ;  /* 0x000000d70000720c */ /* 0x040fe20003f24070 */
[C---:B------:R-:W-:Y:S01]  /*0e90*/  IMAD R211, R0.reuse, R9, R211 ;  /* 0x0000000900d37224 */ /* 0x040fe200078e02d3 */
[----:B------:R-:W-:Y:S01]  /*0ea0*/  LOP3.LUT R13, R3, 0x2c, RZ, 0xfc, !PT ;  /* 0x0000002c030d7812 */ /* 0x000fe200078efcff */
[----:B------:R-:W-:Y:S01]  /*0eb0*/  @!P3 IMAD.IADD R217, R217, 0x1, -R0 ;  /* 0x00000001d9d9b824 */ /* 0x000fe200078e0a00 */
[C---:B------:R-:W-:Y:S01]  /*0ec0*/  ISETP.GT.U32.AND P3, PT, R0.reuse, R213, PT ;  /* 0x000000d50000720c */ /* 0x040fe20003f64070 */
[----:B------:R-:W-:Y:S01]  /*0ed0*/  @!P6 IMAD.MOV R219, RZ, RZ, -R219 ;  /* 0x000000ffffdbe224 */ /* 0x000fe200078e0adb */
[----:B------:R-:W-:Y:S01]  /*0ee0*/  ISETP.GT.U32.AND P6, PT, R0, R211, PT ;  /* 0x000000d30000720c */ /* 0x000fe20003fc4070 */
[----:B------:R-:W-:Y:S01]  /*0ef0*/  IMAD.HI.U32 R5, R4, R143, RZ ;  /* 0x0000008f04057227 */ /* 0x000fe200078e00ff */
[----:B------:R-:W-:-:S02]  /*0f00*/  IABS R149, R13 ;  /* 0x0000000d00957213 */ /* 0x000fc40000000000 */
[----:B------:R-:W-:Y:S01]  /*0f10*/  IABS R125, R36 ;  /* 0x00000024007d7213 */ /* 0x000fe20000000000 */
[----:B------:R-:W-:Y:S01]  /*0f20*/  @!P4 IMAD.MOV R227, RZ, RZ, -R227 ;  /* 0x000000ffffe3c224 */ /* 0x000fe200078e0ae3 */
[----:B------:R-:W-:Y:S01]  /*0f30*/  ISETP.GE.AND P4, PT, R11, RZ, PT ;  /* 0x000000ff0b00720c */ /* 0x000fe20003f86270 */
[--C-:B------:R-:W-:Y:S01]  /*0f40*/  @!P1 IMAD.IADD R215, R215, 0x1, -R0.reuse ;  /* 0x00000001d7d79824 */ /* 0x100fe200078e0a00 */
[C---:B------:R-:W-:Y:S01]  /*0f50*/  LOP3.LUT R11, R3.reuse, 0x24, RZ, 0xfc, !PT ;  /* 0x00000024030b7812 */ /* 0x040fe200078efcff */
[----:B------:R-:W-:Y:S01]  /*0f60*/  IMAD.MOV R5, RZ, RZ, -R5 ;  /* 0x000000ffff057224 */ /* 0x000fe200078e0a05 */
[----:B------:R-:W-:Y:S01]  /*0f70*/  LOP3.LUT R40, R3, 0x1e0, RZ, 0xfc, !PT ;  /* 0x000001e003287812 */ /* 0x000fe200078efcff */
[--C-:B------:R-:W-:Y:S01]  /*0f80*/  @!P3 IMAD.IADD R213, R213, 0x1, -R0.reuse ;  /* 0x00000001d5d5b824 */ /* 0x100fe200078e0a00 */
[----:B------:R-:W-:Y:S01]  /*0f90*/  IABS R145, R11 ;  /* 0x0000000b00917213 */ /* 0x000fe20000000000 */
[----:B------:R-:W-:Y:S01]  /*0fa0*/  @!P6 IMAD.IADD R211, R211, 0x1, -R0 ;  /* 0x00000001d3d3e824 */ /* 0x000fe200078e0a00 */
[C---:B------:R-:W-:Y:S01]  /*0fb0*/  ISETP.GT.U32.AND P1, PT, R0.reuse, R215, PT ;  /* 0x000000d70000720c */ /* 0x040fe20003f24070 */
[C---:B------:R-:W-:Y:S01]  /*0fc0*/  IMAD R143, R0.reuse, R5, R143 ;  /* 0x00000005008f7224 */ /* 0x040fe200078e028f */
[----:B------:R-:W-:Y:S01]  /*0fd0*/  ISETP.GT.U32.AND P3, PT, R0, R213, PT ;  /* 0x000000d50000720c */ /* 0x000fe20003f64070 */
[----:B------:R-:W-:Y:S01]  /*0fe0*/  IMAD.HI.U32 R9, R4, R145, RZ ;  /* 0x0000009104097227 */ /* 0x000fe200078e00ff */
[----:B------:R-:W-:-:S02]  /*0ff0*/  ISETP.GT.U32.AND P6, PT, R0, R211, PT ;  /* 0x000000d30000720c */ /* 0x000fc40003fc4070 */
[----:B------:R-:W-:Y:S01]  /*1000*/  IABS R247, R40 ;  /* 0x0000002800f77213 */ /* 0x000fe20000000000 */
[----:B------:R-:W-:Y:S01]  /*1010*/  IMAD.MOV R9, RZ, RZ, -R9 ;  /* 0x000000ffff097224 */ /* 0x000fe200078e0a09 */
[C---:B------:R-:W-:Y:S01]  /*1020*/  LOP3.LUT R44, R3.reuse, 0x1e4, RZ, 0xfc, !PT ;  /* 0x000001e4032c7812 */ /* 0x040fe200078efcff */
[----:B------:R-:W-:Y:S01]  /*1030*/  IMAD.HI.U32 R5, R4, R147, RZ ;  /* 0x0000009304057227 */ /* 0x000fe200078e00ff */
[C---:B------:R-:W-:Y:S02]  /*1040*/  LOP3.LUT R46, R3.reuse, 0x1f0, RZ, 0xfc, !PT ;  /* 0x000001f0032e7812 */ /* 0x040fe400078efcff */
[----:B------:R-:W-:Y:S01]  /*1050*/  IABS R231, R44 ;  /* 0x0000002c00e77213 */ /* 0x000fe20000000000 */
[C---:B------:R-:W-:Y:S01]  /*1060*/  IMAD R145, R0.reuse, R9, R145 ;  /* 0x0000000900917224 */ /* 0x040fe200078e0291 */
[----:B------:R-:W-:Y:S01]  /*1070*/  LOP3.LUT R48, R3, 0x1f4, RZ, 0xfc, !PT ;  /* 0x000001f403307812 */ /* 0x000fe200078efcff */
[--C-:B------:R-:W-:Y:S01]  /*1080*/  @!P3 IMAD.IADD R213, R213, 0x1, -R0.reuse ;  /* 0x00000001d5d5b824 */ /* 0x100fe200078e0a00 */
[----:B------:R-:W-:Y:S01]  /*1090*/  ISETP.GT.U32.AND P3, PT, R0, R143, PT ;  /* 0x0000008f0000720c */ /* 0x000fe20003f64070 */
[----:B------:R-:W-:Y:S01]  /*10a0*/  @!P4 IMAD.MOV R217, RZ, RZ, -R217 ;  /* 0x000000ffffd9c224 */ /* 0x000fe200078e0ad9 */
[----:B------:R-:W-:Y:S01]  /*10b0*/  ISETP.GE.AND P4, PT, R10, RZ, PT ;  /* 0x000000ff0a00720c */ /* 0x000fe20003f86270 */
[----:B------:R-:W-:Y:S01]  /*10c0*/  @!P6 IMAD.IADD R211, R211, 0x1, -R0 ;  /* 0x00000001d3d3e824 */ /* 0x000fe200078e0a00 */
[----:B------:R-:W-:Y:S01]  /*10d0*/  ISETP.GT.U32.AND P6, PT, R0, R145, PT ;  /* 0x000000910000720c */ /* 0x000fe20003fc4070 */
[----:B------:R-:W-:Y:S01]  /*10e0*/  IMAD.MOV R10, RZ, RZ, -R5 ;  /* 0x000000ffff0a7224 */ /* 0x000fe200078e0a05 */
[----:B------:R-:W-:Y:S01]  /*10f0*/  IABS R229, R46 ;  /* 0x0000002e00e57213 */ /* 0x000fe20000000000 */
[----:B------:R-:W-:Y:S01]  /*1100*/  IMAD.HI.U32 R5, R4, R149, RZ ;  /* 0x0000009504057227 */ /* 0x000fe200078e00ff */
[----:B------:R-:W-:-:S03]  /*1110*/  IABS R243, R48 ;  /* 0x0000003000f37213 */ /* 0x000fc60000000000 */
[--C-:B------:R-:W-:Y:S01]  /*1120*/  @!P1 IMAD.IADD R215, R215, 0x1, -R0.reuse ;  /* 0x00000001d7d79824 */ /* 0x100fe200078e0a00 */
[----:B------:R-:W-:Y:S01]  /*1130*/  ISETP.GE.AND P1, PT, R11, RZ, PT ;  /* 0x000000ff0b00720c */ /* 0x000fe20003f26270 */
[C---:B------:R-:W-:Y:S02]  /*1140*/  IMAD R147, R0.reuse, R10, R147 ;  /* 0x0000000a00937224 */ /* 0x040fe400078e0293 */
[----:B------:R-:W-:Y:S02]  /*1150*/  IMAD.MOV R11, RZ, RZ, -R5 ;  /* 0x000000ffff0b7224 */ /* 0x000fe400078e0a05 */
[--C-:B------:R-:W-:Y:S01]  /*1160*/  @!P3 IMAD.IADD R143, R143, 0x1, -R0.reuse ;  /* 0x000000018f8fb824 */ /* 0x100fe200078e0a00 */
[C---:B------:R-:W-:Y:S01]  /*1170*/  ISETP.GT.U32.AND P3, PT, R0.reuse, R147, PT ;  /* 0x000000930000720c */ /* 0x040fe20003f64070 */
[----:B------:R-:W-:Y:S01]  /*1180*/  IMAD R149, R0, R11, R149 ;  /* 0x0000000b00957224 */ /* 0x000fe200078e0295 */
[----:B------:R-:W-:Y:S01]  /*1190*/  LOP3.LUT R11, R3, 0x40, RZ, 0xfc, !PT ;  /* 0x00000040030b7812 */ /* 0x000fe200078efcff */
[----:B------:R-:W-:-:S02]  /*11a0*/  @!P6 IMAD.IADD R145, R145, 0x1, -R0 ;  /* 0x000000019191e824 */ /* 0x000fc400078e0a00 */
[----:B------:R-:W-:Y:S01]  /*11b0*/  IMAD.HI.U32 R9, R4, R151, RZ ;  /* 0x0000009704097227 */ /* 0x000fe200078e00ff */
[----:B------:R-:W-:Y:S02]  /*11c0*/  ISETP.GT.U32.AND P6, PT, R0, R149, PT ;  /* 0x000000950000720c */ /* 0x000fe40003fc4070 */
[----:B------:R-:W-:Y:S01]  /*11d0*/  IABS R159, R11 ;  /* 0x0000000b009f7213 */ /* 0x000fe20000000000 */
[----:B------:R-:W-:Y:S02]  /*11e0*/  IMAD.MOV R9, RZ, RZ, -R9 ;  /* 0x000000ffff097224 */ /* 0x000fe400078e0a09 */
[----:B------:R-:W-:-:S04]  /*11f0*/  IMAD.HI.U32 R5, R4, R155, RZ ;  /* 0x0000009b04057227 */ /* 0x000fc800078e00ff */
[--C-:B------:R-:W-:Y:S01]  /*1200*/  @!P3 IMAD.IADD R147, R147, 0x1, -R0.reuse ;  /* 0x000000019393b824 */ /* 0x100fe200078e0a00 */
[C---:B------:R-:W-:Y:S01]  /*1210*/  ISETP.GT.U32.AND P3, PT, R0.reuse, R143, PT ;  /* 0x0000008f0000720c */ /* 0x040fe20003f64070 */
[C---:B------:R-:W-:Y:S02]  /*1220*/  IMAD R151, R0.reuse, R9, R151 ;  /* 0x0000000900977224 */ /* 0x040fe400078e0297 */
[----:B------:R-:W-:Y:S01]  /*1230*/  @!P6 IMAD.IADD R149, R149, 0x1, -R0 ;  /* 0x000000019595e824 */ /* 0x000fe200078e0a00 */
[C---:B------:R-:W-:Y:S01]  /*1240*/  ISETP.GT.U32.AND P6, PT, R0.reuse, R147, PT ;  /* 0x000000930000720c */ /* 0x040fe20003fc4070 */
[----:B------:R-:W-:Y:S01]  /*1250*/  @!P0 IMAD.MOV R211, RZ, RZ, -R211 ;  /* 0x000000ffffd38224 */ /* 0x000fe200078e0ad3 */
[C---:B------:R-:W-:Y:S01]  /*1260*/  ISETP.GT.U32.AND P0, PT, R0.reuse, R151, PT ;  /* 0x000000970000720c */ /* 0x040fe20003f04070 */
[----:B------:R-:W-:Y:S02]  /*1270*/  IMAD.MOV R5, RZ, RZ, -R5 ;  /* 0x000000ffff057224 */ /* 0x000fe400078e0a05 */
[----:B------:R-:W-:Y:S01]  /*1280*/  @!P5 IMAD.MOV R213, RZ, RZ, -R213 ;  /* 0x000000ffffd5d224 */ /* 0x000fe200078e0ad5 */
[----:B------:R-:W-:Y:S01]  /*1290*/  ISETP.GT.U32.AND P5, PT, R0, R149, PT ;  /* 0x000000950000720c */ /* 0x000fe20003fa4070 */
[----:B------:R-:W-:-:S04]  /*12a0*/  IMAD.HI.U32 R10, R4, R153, RZ ;  /* 0x00000099040a7227 */ /* 0x000fc800078e00ff */
[C---:B------:R-:W-:Y:S02]  /*12b0*/  IMAD R155, R0.reuse, R5, R155 ;  /* 0x00000005009b7224 */ /* 0x040fe400078e029b */
[----:B------:R-:W-:Y:S01]  /*12c0*/  @!P2 IMAD.MOV R215, RZ, RZ, -R215 ;  /* 0x000000ffffd7a224 */ /* 0x000fe200078e0ad7 */
[C---:B------:R-:W-:Y:S01]  /*12d0*/  ISETP.GT.U32.AND P2, PT, R0.reuse, R145, PT ;  /* 0x000000910000720c */ /* 0x040fe20003f44070 */
[----:B------:R-:W-:Y:S02]  /*12e0*/  IMAD.MOV R10, RZ, RZ, -R10 ;  /* 0x000000ffff0a7224 */ /* 0x000fe400078e0a0a */
[--C-:B------:R-:W-:Y:S01]  /*12f0*/  @!P6 IMAD.IADD R147, R147, 0x1, -R0.reuse ;  /* 0x000000019393e824 */ /* 0x100fe200078e0a00 */
[C---:B------:R-:W-:Y:S01]  /*1300*/  ISETP.GT.U32.AND P6, PT, R0.reuse, R155, PT ;  /* 0x0000009b0000720c */ /* 0x040fe20003fc4070 */
[----:B------:R-:W-:Y:S01]  /*1310*/  IMAD R153, R0, R10, R153 ;  /* 0x0000000a00997224 */ /* 0x000fe200078e0299 */
[----:B------:R-:W-:Y:S01]  /*1320*/  LOP3.LUT R10, R3, 0x3c, RZ, 0xfc, !PT ;  /* 0x0000003c030a7812 */ /* 0x000fe200078efcff */
[----:B------:R-:W-:-:S02]  /*1330*/  @!P3 IMAD.IADD R143, R143, 0x1, -R0 ;  /* 0x000000018f8fb824 */ /* 0x000fc400078e0a00 */
[--C-:B------:R-:W-:Y:S01]  /*1340*/  @!P0 IMAD.IADD R151, R151, 0x1, -R0.reuse ;  /* 0x0000000197978824 */ /* 0x100fe200078e0a00 */
[----:B------:R-:W-:Y:S01]  /*1350*/  IABS R157, R10 ;  /* 0x0000000a009d7213 */ /* 0x000fe20000000000 */
[----:B------:R-:W-:Y:S01]  /*1360*/  IMAD.HI.U32 R9, R4, R159, RZ ;  /* 0x0000009f04097227 */ /* 0x000fe200078e00ff */
[----:B------:R-:W-:Y:S02]  /*1370*/  ISETP.GT.U32.AND P3, PT, R0, R153, PT ;  /* 0x000000990000720c */ /* 0x000fe40003f64070 */
[----:B------:R-:W-:Y:S01]  /*1380*/  ISETP.GE.AND P0, PT, R14, RZ, PT ;  /* 0x000000ff0e00720c */ /* 0x000fe20003f06270 */
[--C-:B------:R-:W-:Y:S01]  /*1390*/  @!P5 IMAD.IADD R149, R149, 0x1, -R0.reuse ;  /* 0x000000019595d824 */ /* 0x100fe200078e0a00 */
[----:B------:R-:W-:Y:S01]  /*13a0*/  ISETP.GE.AND P5, PT, R13, RZ, PT ;  /* 0x000000ff0d00720c */ /* 0x000fe20003fa6270 */
[----:B------:R-:W-:Y:S01]  /*13b0*/  @!P4 IMAD.MOV R143, RZ, RZ, -R143 ;  /* 0x000000ffff8fc224 */ /* 0x000fe200078e0a8f */
[----:B------:R-:W-:Y:S01]  /*13c0*/  ISETP.GT.U32.AND P4, PT, R0, R151, PT ;  /* 0x000000970000720c */ /* 0x000fe20003f84070 */
[----:B------:R-:W-:Y:S01]  /*13d0*/  IMAD.MOV R9, RZ, RZ, -R9 ;  /* 0x000000ffff097224 */ /* 0x000fe200078e0a09 */
[----:B------:R-:W-:Y:S01]  /*13e0*/  LOP3.LUT R13, R3, 0x64, RZ, 0xfc, !PT ;  /* 0x00000064030d7812 */ /* 0x000fe200078efcff */
[----:B------:R-:W-:Y:S01]  /*13f0*/  @!P2 IMAD.IADD R145, R145, 0x1, -R0 ;  /* 0x000000019191a824 */ /* 0x000fe200078e0a00 */
[----:B------:R-:W-:Y:S01]  /*1400*/  ISETP.GE.AND P2, PT, R12, RZ, PT ;  /* 0x000000ff0c00720c */ /* 0x000fe20003f46270 */
[----:B------:R-:W-:Y:S01]  /*1410*/  IMAD.HI.U32 R5, R4, R157, RZ ;  /* 0x0000009d04057227 */ /* 0x000fe200078e00ff */
[----:B------:R-:W-:-:S02]  /*1420*/  LOP3.LUT R12, R3, 0x48, RZ, 0xfc, !PT ;  /* 0x00000048030c7812 */ /* 0x000fc400078efcff */
[----:B------:R-:W-:Y:S01]  /*1430*/  IABS R177, R13 ;  /* 0x0000000d00b17213 */ /* 0x000fe20000000000 */
[C---:B------:R-:W-:Y:S01]  /*1440*/  IMAD R159, R0.reuse, R9, R159 ;  /* 0x00000009009f7224 */ /* 0x040fe200078e029f */
[----:B------:R-:W-:Y:S01]  /*1450*/  LOP3.LUT R9, R3, 0x44, RZ, 0xfc, !PT ;  /* 0x0000004403097812 */ /* 0x000fe200078efcff */
[--C-:B------:R-:W-:Y:S01]  /*1460*/  @!P6 IMAD.IADD R155, R155, 0x1, -R0.reuse ;  /* 0x000000019b9be824 */ /* 0x100fe200078e0a00 */
[----:B------:R-:W-:Y:S01]  /*1470*/  IABS R163, R12 ;  /* 0x0000000c00a37213 */ /* 0x000fe20000000000 */
[----:B------:R-:W-:Y:S01]  /*1480*/  IMAD.MOV R5, RZ, RZ, -R5 ;  /* 0x000000ffff057224 */ /* 0x000fe200078e0a05 */
[----:B------:R-:W-:Y:S01]  /*1490*/  IABS R161, R9 ;  /* 0x0000000900a17213 */ /* 0x000fe20000000000 */
[----:B------:R-:W-:Y:S01]  /*14a0*/  @!P5 IMAD.MOV R149, RZ, RZ, -R149 ;  /* 0x000000ffff95d224 */ /* 0x000fe200078e0a95 */
[C---:B------:R-:W-:Y:S01]  /*14b0*/  ISETP.GT.U32.AND P6, PT, R0.reuse, R155, PT ;  /* 0x0000009b0000720c */ /* 0x040fe20003fc4070 */
[----:B------:R-:W-:Y:S01]  /*14c0*/  IMAD R157, R0, R5, R157 ;  /* 0x00000005009d7224 */ /* 0x000fe200078e029d */
[----:B------:R-:W-:Y:S01]  /*14d0*/  ISETP.GE.AND P5, PT, R16, RZ, PT ;  /* 0x000000ff1000720c */ /* 0x000fe20003fa6270 */
[----:B------:R-:W-:Y:S01]  /*14e0*/  @!P4 IMAD.IADD R151, R151, 0x1, -R0 ;  /* 0x000000019797c824 */ /* 0x000fe200078e0a00 */
[----:B------:R-:W-:Y:S01]  /*14f0*/  ISETP.GT.U32.AND P4, PT, R0, R159, PT ;  /* 0x0000009f0000720c */ /* 0x000fe20003f84070 */
[----:B------:R-:W-:Y:S01]  /*1500*/  IMAD.HI.U32 R5, R4, R161, RZ ;  /* 0x000000a104057227 */ /* 0x000fe200078e00ff */
[----:B------:R-:W-:-:S02]  /*1510*/  LOP3.LUT R14, R3, 0x8c, RZ, 0xfc, !PT ;  /* 0x0000008c030e7812 */ /* 0x000fc400078efcff */
[----:B------:R-:W-:Y:S01]  /*1520*/  LOP3.LUT R16, R3, 0x108, RZ, 0xfc, !PT ;  /* 0x0000010803107812 */ /* 0x000fe200078efcff */
[----:B------:R-:W-:Y:S01]  /*1530*/  @!P2 IMAD.MOV R147, RZ, RZ, -R147 ;  /* 0x000000ffff93a224 */ /* 0x000fe200078e0a93 */
[C---:B------:R-:W-:Y:S01]  /*1540*/  ISETP.GT.U32.AND P2, PT, R0.reuse, R157, PT ;  /* 0x0000009d0000720c */ /* 0x040fe20003f44070 */
[----:B------:R-:W-:Y:S01]  /*1550*/  IMAD.MOV R5, RZ, RZ, -R5 ;  /* 0x000000ffff057224 */ /* 0x000fe200078e0a05 */
[----:B------:R-:W-:Y:S01]  /*1560*/  IABS R197, R14 ;  /* 0x0000000e00c57213 */ /* 0x000fe20000000000 */
[--C-:B------:R-:W-:Y:S01]  /*1570*/  @!P6 IMAD.IADD R155, R155, 0x1, -R0.reuse ;  /* 0x000000019b9be824 */ /* 0x100fe200078e0a00 */
[----:B------:R-:W-:Y:S01]  /*1580*/  ISETP.GE.AND P6, PT, R11, RZ, PT ;  /* 0x000000ff0b00720c */ /* 0x000fe20003fc6270 */
[C---:B------:R-:W-:Y:S01]  /*1590*/  IMAD R161, R0.reuse, R5, R161 ;  /* 0x0000000500a17224 */ /* 0x040fe200078e02a1 */
[----:B------:R-:W-:Y:S01]  /*15a0*/  LOP3.LUT R5, R3, 0x4c, RZ, 0xfc, !PT ;  /* 0x0000004c03057812 */ /* 0x000fe200078efcff */
[--C-:B------:R-:W-:Y:S01]  /*15b0*/  @!P4 IMAD.IADD R159, R159, 0x1, -R0.reuse ;  /* 0x000000019f9fc824 */ /* 0x100fe200078e0a00 */
[----:B------:R-:W-:Y:S01]  /*15c0*/  LOP3.LUT R11, R3, 0x54, RZ, 0xfc, !PT ;  /* 0x00000054030b7812 */ /* 0x000fe200078efcff */
[----:B------:R-:W-:Y:S01]  /*15d0*/  @!P5 IMAD.MOV R155, RZ, RZ, -R155 ;  /* 0x000000ffff9bd224 */ /* 0x000fe200078e0a9b */
[C---:B------:R-:W-:Y:S01]  /*15e0*/  ISETP.GT.U32.AND P5, PT, R0.reuse, R161, PT ;  /* 0x000000a10000720c */ /* 0x040fe20003fa4070 */
[--C-:B------:R-:W-:Y:S01]  /*15f0*/  @!P3 IMAD.IADD R153, R153, 0x1, -R0.reuse ;  /* 0x000000019999b824 */ /* 0x100fe200078e0a00 */
[----:B------:R-:W-:Y:S01]  /*1600*/  ISETP.GT.U32.AND P4, PT, R0, R159, PT ;  /* 0x0000009f0000720c */ /* 0x000fe20003f84070 */
[----:B------:R-:W-:Y:S01]  /*1610*/  @!P2 IMAD.IADD R157, R157, 0x1, -R0 ;  /* 0x000000019d9da824 */ /* 0x000fe200078e0a00 */
[----:B------:R-:W-:Y:S01]  /*1620*/  ISETP.GE.AND P2, PT, R9, RZ, PT ;  /* 0x000000ff0900720c */ /* 0x000fe20003f46270 */
[----:B------:R-:W-:Y:S01]  /*1630*/  IMAD.HI.U32 R9, R4, R163, RZ ;  /* 0x000000a304097227 */ /* 0x000fe200078e00ff */
[----:B------:R-:W-:-:S02]  /*1640*/  IABS R165, R5 ;  /* 0x0000000500a57213 */ /* 0x000fc40000000000 */
[----:B------:R-:W-:Y:S01]  /*1650*/  IABS R169, R11 ;  /* 0x0000000b00a97213 */ /* 0x000fe20000000000 */
[----:B------:R-:W-:Y:S01]  /*1660*/  @!P1 IMAD.MOV R145, RZ, RZ, -R145 ;  /* 0x000000ffff919224 */ /* 0x000fe200078e0a91 */
[C---:B------:R-:W-:Y:S01]  /*1670*/  ISETP.GT.U32.AND P1, PT, R0.reuse, R153, PT ;  /* 0x000000990000720c */ /* 0x040fe20003f24070 */
[----:B------:R-:W-:Y:S01]  /*1680*/  @!P0 IMAD.MOV R151, RZ, RZ, -R151 ;  /* 0x000000ffff978224 */ /* 0x000fe200078e0a97 */
[C---:B------:R-:W-:Y:S01]  /*1690*/  ISETP.GT.U32.AND P0, PT, R0.reuse, R157, PT ;  /* 0x0000009d0000720c */ /* 0x040fe20003f04070 */
[----:B------:R-:W-:Y:S01]  /*16a0*/  IMAD.MOV R9, RZ, RZ, -R9 ;  /* 0x000000ffff097224 */ /* 0x000fe200078e0a09 */
[----:B------:R-:W-:Y:S01]  /*16b0*/  ISETP.GE.AND P3, PT, R15, RZ, PT ;  /* 0x000000ff0f00720c */ /* 0x000fe20003f66270 */
[--C-:B------:R-:W-:Y:S01]  /*16c0*/  @!P5 IMAD.IADD R161, R161, 0x1, -R0.reuse ;  /* 0x00000001a1a1d824 */ /* 0x100fe200078e0a00 */
[----:B------:R-:W-:Y:S01]  /*16d0*/  IABS R15, R16 ;  /* 0x00000010000f7213 */ /* 0x000fe20000000000 */
[C---:B------:R-:W-:Y:S01]  /*16e0*/  IMAD R163, R0.reuse, R9, R163 ;  /* 0x0000000900a37224 */ /* 0x040fe200078e02a3 */
[----:B------:R-:W-:Y:S01]  /*16f0*/  LOP3.LUT R9, R3, 0x50, RZ, 0xfc, !PT ;  /* 0x0000005003097812 */ /* 0x000fe200078efcff */
[----:B------:R-:W-:Y:S01]  /*1700*/  @!P4 IMAD.IADD R159, R159, 0x1, -R0 ;  /* 0x000000019f9fc824 */ /* 0x000fe200078e0a00 */
[----:B------:R-:W-:-:S02]  /*1710*/  ISETP.GT.U32.AND P5, PT, R0, R161, PT ;  /* 0x000000a10000720c */ /* 0x000fc40003fa4070 */
[----:B------:R-:W-:Y:S01]  /*1720*/  ISETP.GT.U32.AND P4, PT, R0, R163, PT ;  /* 0x000000a30000720c */ /* 0x000fe20003f84070 */
[--C-:B------:R-:W-:Y:S01]  /*1730*/  @!P1 IMAD.IADD R153, R153, 0x1, -R0.reuse ;  /* 0x0000000199999824 */ /* 0x100fe200078e0a00 */
[----:B------:R-:W-:Y:S01]  /*1740*/  ISETP.GE.AND P1, PT, R10, RZ, PT ;  /* 0x000000ff0a00720c */ /* 0x000fe20003f26270 */
[----:B------:R-:W-:Y:S01]  /*1750*/  @!P0 IMAD.IADD R157, R157, 0x1, -R0 ;  /* 0x000000019d9d8824 */ /* 0x000fe200078e0a00 */
[----:B------:R-:W-:Y:S01]  /*1760*/  ISETP.GE.AND P0, PT, R5, RZ, PT ;  /* 0x000000ff0500720c */ /* 0x000fe20003f06270 */
[----:B------:R-:W-:Y:S01]  /*1770*/  IMAD.HI.U32 R5, R4, R165, RZ ;  /* 0x000000a504057227 */ /* 0x000fe200078e00ff */
[----:B------:R-:W-:-:S03]  /*1780*/  IABS R167, R9 ;  /* 0x0000000900a77213 */ /* 0x000fc60000000000 */
[----:B------:R-:W-:-:S04]  /*1790*/  IMAD.HI.U32 R10, R4, R169, RZ ;  /* 0x000000a9040a7227 */ /* 0x000fc800078e00ff */
[----:B------:R-:W-:Y:S02]  /*17a0*/  IMAD.MOV R5, RZ, RZ, -R5 ;  /* 0x000000ffff057224 */ /* 0x000fe400078e0a05 */
[----:B------:R-:W-:Y:S02]  /*17b0*/  IMAD.MOV R10, RZ, RZ, -R10 ;  /* 0x000000ffff0a7224 */ /* 0x000fe400078e0a0a */
[--C-:B------:R-:W-:Y:S02]  /*17c0*/  @!P4 IMAD.IADD R163, R163, 0x1, -R0.reuse ;  /* 0x00000001a3a3c824 */ /* 0x100fe400078e0a00 */
[C---:B------:R-:W-:Y:S02]  /*17d0*/  IMAD R165, R0.reuse, R5, R165 ;  /* 0x0000000500a57224 */ /* 0x040fe400078e02a5 */
[----:B------:R-:W-:Y:S01]  /*17e0*/  @!P5 IMAD.IADD R161, R161, 0x1, -R0 ;  /* 0x00000001a1a1d824 */ /* 0x000fe200078e0a00 */
[C---:B------:R-:W-:Y:S01]  /*17f0*/  ISETP.GT.U32.AND P4, PT, R0.reuse, R163, PT ;  /* 0x000000a30000720c */ /* 0x040fe20003f84070 */
[C---:B------:R-:W-:Y:S01]  /*1800*/  IMAD R169, R0.reuse, R10, R169 ;  /* 0x0000000a00a97224 */ /* 0x040fe200078e02a9 */
[C---:B------:R-:W-:Y:S01]  /*1810*/  ISETP.GT.U32.AND P5, PT, R0.reuse, R165, PT ;  /* 0x000000a50000720c */ /* 0x040fe20003fa4070 */
[----:B------:R-:W-:Y:S01]  /*1820*/  @!P1 IMAD.MOV R157, RZ, RZ, -R157 ;  /* 0x000000ffff9d9224 */ /* 0x000fe200078e0a9d */
[----:B------:R-:W-:Y:S01]  /*1830*/  ISETP.GE.AND P1, PT, R9, RZ, PT ;  /* 0x000000ff0900720c */ /* 0x000fe20003f26270 */
[----:B------:R-:W-:Y:S01]  /*1840*/  @!P2 IMAD.MOV R161, RZ, RZ, -R161 ;  /* 0x000000ffffa1a224 */ /* 0x000fe200078e0aa1 */
[----:B------:R-:W-:Y:S01]  /*1850*/  ISETP.GT.U32.AND P2, PT, R0, R169, PT ;  /* 0x000000a90000720c */ /* 0x000fe20003f44070 */
[----:B------:R-:W-:-:S04]  /*1860*/  IMAD.HI.U32 R9, R4, R167, RZ ;  /* 0x000000a704097227 */ /* 0x000fc800078e00ff */
[----:B------:R-:W-:Y:S01]  /*1870*/  @!P3 IMAD.MOV R153, RZ, RZ, -R153 ;  /* 0x000000ffff99b224 */ /* 0x000fe200078e0a99 */
[----:B------:R-:W-:Y:S01]  /*1880*/  ISETP.GE.AND P3, PT, R12, RZ, PT ;  /* 0x000000ff0c00720c */ /* 0x000fe20003f66270 */
[----:B------:R-:W-:Y:S01]  /*1890*/  IMAD.MOV R9, RZ, RZ, -R9 ;  /* 0x000000ffff097224 */ /* 0x000fe200078e0a09 */
[----:B------:R-:W-:Y:S01]  /*18a0*/  LOP3.LUT R12, R3, 0x60, RZ, 0xfc, !PT ;  /* 0x00000060030c7812 */ /* 0x000fe200078efcff */
[--C-:B------:R-:W-:Y:S02]  /*18b0*/  @!P4 IMAD.IADD R163, R163, 0x1, -R0.reuse ;  /* 0x00000001a3a3c824 */ /* 0x100fe400078e0a00 */
[C---:B------:R-:W-:Y:S01]  /*18c0*/  IMAD R167, R0.reuse, R9, R167 ;  /* 0x0000000900a77224 */ /* 0x040fe200078e02a7 */
[----:B------:R-:W-:Y:S01]  /*18d0*/  LOP3.LUT R9, R3, 0x58, RZ, 0xfc, !PT ;  /* 0x0000005803097812 */ /* 0x000fe200078efcff */
[--C-:B------:R-:W-:Y:S01]  /*18e0*/  @!P5 IMAD.IADD R165, R165, 0x1, -R0.reuse ;  /* 0x00000001a5a5d824 */ /* 0x100fe200078e0a00 */
[----:B------:R-:W-:Y:S01]  /*18f0*/  IABS R175, R12 ;  /* 0x0000000c00af7213 */ /* 0x000fe20000000000 */
[----:B------:R-:W-:Y:S01]  /*1900*/  @!P2 IMAD.IADD R169, R169, 0x1, -R0 ;  /* 0x00000001a9a9a824 */ /* 0x000fe200078e0a00 */
[----:B------:R-:W-:Y:S01]  /*1910*/  IABS R171, R9 ;  /* 0x0000000900ab7213 */ /* 0x000fe20000000000 */
[----:B------:R-:W-:Y:S01]  /*1920*/  @!P6 IMAD.MOV R159, RZ, RZ, -R159 ;  /* 0x000000ffff9fe224 */ /* 0x000fe200078e0a9f */
[----:B------:R-:W-:Y:S01]  /*1930*/  ISETP.GT.U32.AND P5, PT, R0, R165, PT ;  /* 0x000000a50000720c */ /* 0x000fe20003fa4070 */
[----:B------:R-:W-:Y:S01]  /*1940*/  @!P3 IMAD.MOV R163, RZ, RZ, -R163 ;  /* 0x000000ffffa3b224 */ /* 0x000fe200078e0aa3 */
[----:B------:R-:W-:Y:S01]  /*1950*/  ISETP.GE.AND P3, PT, R9, RZ, PT ;  /* 0x000000ff0900720c */ /* 0x000fe20003f66270 */
[----:B------:R-:W-:Y:S01]  /*1960*/  IMAD.HI.U32 R5, R4, R171, RZ ;  /* 0x000000ab04057227 */ /* 0x000fe200078e00ff */
[----:B------:R-:W-:-:S02]  /*1970*/  ISETP.GT.U32.AND P2, PT, R0, R169, PT ;  /* 0x000000a90000720c */ /* 0x000fc40003f44070 */
[----:B------:R-:W-:Y:S01]  /*1980*/  ISETP.GE.AND P6, PT, R11, RZ, PT ;  /* 0x000000ff0b00720c */ /* 0x000fe20003fc6270 */
[----:B------:R-:W-:Y:S01]  /*1990*/  IMAD.HI.U32 R9, R4, R175, RZ ;  /* 0x000000af04097227 */ /* 0x000fe200078e00ff */
[----:B------:R-:W-:Y:S02]  /*19a0*/  LOP3.LUT R11, R3, 0x5c, RZ, 0xfc, !PT ;  /* 0x0000005c030b7812 */ /* 0x000fe400078efcff */
[----:B------:R-:W-:Y:S01]  /*19b0*/  ISETP.GT.U32.AND P4, PT, R0, R167, PT ;  /* 0x000000a70000720c */ /* 0x000fe20003f84070 */
[----:B------:R-:W-:Y:S01]  /*19c0*/  IMAD.MOV R5, RZ, RZ, -R5 ;  /* 0x000000ffff057224 */ /* 0x000fe200078e0a05 */
[----:B------:R-:W-:Y:S01]  /*19d0*/  IABS R173, R11 ;  /* 0x0000000b00ad7213 */ /* 0x000fe20000000000 */
[----:B------:R-:W-:-:S04]  /*19e0*/  IMAD.HI.U32 R10, R4, R177, RZ ;  /* 0x000000b1040a7227 */ /* 0x000fc800078e00ff */
[----:B------:R-:W-:Y:S02]  /*19f0*/  IMAD.MOV R9, RZ, RZ, -R9 ;  /* 0x000000ffff097224 */ /* 0x000fe400078e0a09 */
[C---:B------:R-:W-:Y:S02]  /*1a00*/  IMAD R171, R0.reuse, R5, R171 ;  /* 0x0000000500ab7224 */ /* 0x040fe400078e02ab */
[----:B------:R-:W-:Y:S02]  /*1a10*/  IMAD.MOV R10, RZ, RZ, -R10 ;  /* 0x000000ffff0a7224 */ /* 0x000fe400078e0a0a */
[C---:B------:R-:W-:Y:S01]  /*1a20*/  IMAD R175, R0.reuse, R9, R175 ;  /* 0x0000000900af7224 */ /* 0x040fe200078e02af */
[----:B------:R-:W-:Y:S01]  /*1a30*/  LOP3.LUT R9, R3, 0x68, RZ, 0xfc, !PT ;  /* 0x0000006803097812 */ /* 0x000fe200078efcff */
[--C-:B------:R-:W-:Y:S01]  /*1a40*/  @!P5 IMAD.IADD R165, R165, 0x1, -R0.reuse ;  /* 0x00000001a5a5d824 */ /* 0x100fe200078e0a00 */
[C---:B------:R-:W-:Y:S01]  /*1a50*/  ISETP.GT.U32.AND P5, PT, R0.reuse, R171, PT ;  /* 0x000000ab0000720c */ /* 0x040fe20003fa4070 */
[C---:B------:R-:W-:Y:S01]  /*1a60*/  IMAD R177, R0.reuse, R10, R177 ;  /* 0x0000000a00b17224 */ /* 0x040fe200078e02b1 */
[----:B------:R-:W-:Y:S01]  /*1a70*/  IABS R179, R9 ;  /* 0x0000000900b37213 */ /* 0x000fe20000000000 */
[----:B------:R-:W-:Y:S01]  /*1a80*/  @!P2 IMAD.IADD R169, R169, 0x1, -R0 ;  /* 0x00000001a9a9a824 */ /* 0x000fe200078e0a00 */
[----:B------:R-:W-:Y:S01]  /*1a90*/  ISETP.GT.U32.AND P2, PT, R0, R175, PT ;  /* 0x000000af0000720c */ /* 0x000fe20003f44070 */
[----:B------:R-:W-:Y:S01]  /*1aa0*/  IMAD.HI.U32 R5, R4, R173, RZ ;  /* 0x000000ad04057227 */ /* 0x000fe200078e00ff */
[----:B------:R-:W-:-:S03]  /*1ab0*/  LOP3.LUT R10, R3, 0x6c, RZ, 0xfc, !PT ;  /* 0x0000006c030a7812 */ /* 0x000fc600078efcff */
[----:B------:R-:W-:Y:S01]  /*1ac0*/  @!P6 IMAD.MOV R169, RZ, RZ, -R169 ;  /* 0x000000ffffa9e224 */ /* 0x000fe200078e0aa9 */
[C---:B------:R-:W-:Y:S01]  /*1ad0*/  ISETP.GT.U32.AND P6, PT, R0.reuse, R177, PT ;  /* 0x000000b10000720c */ /* 0x040fe20003fc4070 */
[----:B------:R-:W-:Y:S01]  /*1ae0*/  IMAD.MOV R5, RZ, RZ, -R5 ;  /* 0x000000ffff057224 */ /* 0x000fe200078e0a05 */
[----:B------:R-:W-:Y:S01]  /*1af0*/  IABS R181, R10 ;  /* 0x0000000a00b57213 */ /* 0x000fe20000000000 */
[----:B------:R-:W-:Y:S02]  /*1b00*/  @!P5 IMAD.IADD R171, R171, 0x1, -R0 ;  /* 0x00000001ababd824 */ /* 0x000fe400078e0a00 */
[----:B------:R-:W-:Y:S02]  /*1b10*/  IMAD R173, R0, R5, R173 ;  /* 0x0000000500ad7224 */ /* 0x000fe400078e02ad */
[----:B------:R-:W-:Y:S01]  /*1b20*/  IMAD.HI.U32 R5, R4, R179, RZ ;  /* 0x000000b304057227 */ /* 0x000fe200078e00ff */
[----:B------:R-:W-:-:S03]  /*1b30*/  ISETP.GT.U32.AND P5, PT, R0, R171, PT ;  /* 0x000000ab0000720c */ /* 0x000fc60003fa4070 */
[--C-:B------:R-:W-:Y:S02]  /*1b40*/  @!P2 IMAD.IADD R175, R175, 0x1, -R0.reuse ;  /* 0x00000001afafa824 */ /* 0x100fe400078e0a00 */
[--C-:B------:R-:W-:Y:S02]  /*1b50*/  @!P4 IMAD.IADD R167, R167, 0x1, -R0.reuse ;  /* 0x00000001a7a7c824 */ /* 0x100fe400078e0a00 */
[----:B------:R-:W-:Y:S02]  /*1b60*/  IMAD.MOV R5, RZ, RZ, -R5 ;  /* 0x000000ffff057224 */ /* 0x000fe400078e0a05 */
[----:B------:R-:W-:Y:S01]  /*1b70*/  @!P6 IMAD.IADD R177, R177, 0x1, -R0 ;  /* 0x00000001b1b1e824 */ /* 0x000fe200078e0a00 */
[C---:B------:R-:W-:Y:S01]  /*1b80*/  ISETP.GT.U32.AND P6, PT, R0.reuse, R175, PT ;  /* 0x000000af0000720c */ /* 0x040fe20003fc4070 */
[C---:B------:R-:W-:Y:S01]  /*1b90*/  IMAD R179, R0.reuse, R5, R179 ;  /* 0x0000000500b37224 */ /* 0x040fe200078e02b3 */
[----:B------:R-:W-:Y:S01]  /*1ba0*/  ISETP.GT.U32.AND P4, PT, R0, R167, PT ;  /* 0x000000a70000720c */ /* 0x000fe20003f84070 */
[----:B------:R-:W-:-:S04]  /*1bb0*/  IMAD.HI.U32 R5, R4, R181, RZ ;  /* 0x000000b504057227 */ /* 0x000fc800078e00ff */
[----:B------:R-:W-:Y:S01]  /*1bc0*/  @!P0 IMAD.MOV R165, RZ, RZ, -R165 ;  /* 0x000000ffffa58224 */ /* 0x000fe200078e0aa5 */
[C---:B------:R-:W-:Y:S01]  /*1bd0*/  ISETP.GT.U32.AND P0, PT, R0.reuse, R173, PT ;  /* 0x000000ad0000720c */ /* 0x040fe20003f04070 */
[----:B------:R-:W-:Y:S02]  /*1be0*/  IMAD.MOV R5, RZ, RZ, -R5 ;  /* 0x000000ffff057224 */ /* 0x000fe400078e0a05 */
[--C-:B------:R-:W-:Y:S01]  /*1bf0*/  @!P5 IMAD.IADD R171, R171, 0x1, -R0.reuse ;  /* 0x00000001ababd824 */ /* 0x100fe200078e0a00 */
[----:B------:R-:W-:Y:S01]  /*1c00*/  ISETP.GE.AND P5, PT, R13, RZ, PT ;  /* 0x000000ff0d00720c */ /* 0x000fe20003fa6270 */
[C---:B------:R-:W-:Y:S01]  /*1c10*/  IMAD R181, R0.reuse, R5, R181 ;  /* 0x0000000500b57224 */ /* 0x040fe200078e02b5 */
[----:B------:R-:W-:Y:S01]  /*1c20*/  LOP3.LUT R13, R3, 0x78, RZ, 0xfc, !PT ;  /* 0x00000078030d7812 */ /* 0x000fe200078efcff */
[--C-:B------:R-:W-:Y:S02]  /*1c30*/  @!P6 IMAD.IADD R175, R175, 0x1, -R0.reuse ;  /* 0x00000001afafe824 */ /* 0x100fe400078e0a00 */
[--C-:B------:R-:W-:Y:S01]  /*1c40*/  @!P4 IMAD.IADD R167, R167, 0x1, -R0.reuse ;  /* 0x00000001a7a7c824 */ /* 0x100fe200078e0a00 */
[C---:B------:R-:W-:Y:S01]  /*1c50*/  ISETP.GT.U32.AND P6, PT, R0.reuse, R181, PT ;  /* 0x000000b50000720c */ /* 0x040fe20003fc4070 */
[----:B------:R-:W-:Y:S01]  /*1c60*/  @!P3 IMAD.MOV R171, RZ, RZ, -R171 ;  /* 0x000000ffffabb224 */ /* 0x000fe200078e0aab */
[----:B------:R-:W-:Y:S01]  /*1c70*/  ISETP.GE.AND P4, PT, R11, RZ, PT ;  /* 0x000000ff0b00720c */ /* 0x000fe20003f86270 */
[----:B------:R-:W-:Y:S01]  /*1c80*/  @!P1 IMAD.MOV R167, RZ, RZ, -R167 ;  /* 0x000000ffffa79224 */ /* 0x000fe200078e0aa7 */
[----:B------:R-:W-:Y:S01]  /*1c90*/  LOP3.LUT R11, R3, 0x70, RZ, 0xfc, !PT ;  /* 0x00000070030b7812 */ /* 0x000fe200078efcff */
[----:B------:R-:W-:Y:S01]  /*1ca0*/  @!P0 IMAD.IADD R173, R173, 0x1, -R0 ;  /* 0x00000001adad8824 */ /* 0x000fe200078e0a00 */
[----:B------:R-:W-:-:S02]  /*1cb0*/  ISETP.GT.U32.AND P3, PT, R0, R177, PT ;  /* 0x000000b10000720c */ /* 0x000fc40003f64070 */
[----:B------:R-:W-:Y:S02]  /*1cc0*/  ISETP.GE.AND P1, PT, R12, RZ, PT ;  /* 0x000000ff0c00720c */ /* 0x000fe40003f26270 */
[----:B------:R-:W-:Y:S02]  /*1cd0*/  LOP3.LUT R12, R3, 0x74, RZ, 0xfc, !PT ;  /* 0x00000074030c7812 */ /* 0x000fe400078efcff */
[----:B------:R-:W-:Y:S01]  /*1ce0*/  IABS R183, R11 ;  /* 0x0000000b00b77213 */ /* 0x000fe20000000000 */
[----:B------:R-:W-:Y:S01]  /*1cf0*/  @!P6 IMAD.IADD R181, R181, 0x1, -R0 ;  /* 0x00000001b5b5e824 */ /* 0x000fe200078e0a00 */
[----:B------:R-:W-:Y:S02]  /*1d00*/  ISETP.GT.U32.AND P2, PT, R0, R173, PT ;  /* 0x000000ad0000720c */ /* 0x000fe40003f44070 */
[----:B------:R-:W-:Y:S01]  /*1d10*/  IABS R185, R12 ;  /* 0x0000000c00b97213 */ /* 0x000fe20000000000 */
[----:B------:R-:W-:Y:S01]  /*1d20*/  IMAD.HI.U32 R5, R4, R183, RZ ;  /* 0x000000b704057227 */ /* 0x000fe200078e00ff */
[----:B------:R-:W-:-:S02]  /*1d30*/  ISETP.GE.AND P0, PT, R9, RZ, PT ;  /* 0x000000ff0900720c */ /* 0x000fc40003f06270 */
[----:B------:R-:W-:Y:S01]  /*1d40*/  IABS R187, R13 ;  /* 0x0000000d00bb7213 */ /* 0x000fe20000000000 */
[----:B------:R-:W-:Y:S01]  /*1d50*/  IMAD.HI.U32 R9, R4, R185, RZ ;  /* 0x000000b904097227 */ /* 0x000fe200078e00ff */
[----:B------:R-:W-:-:S03]  /*1d60*/  ISETP.GT.U32.AND P6, PT, R0, R181, PT ;  /* 0x000000b50000720c */ /* 0x000fc60003fc4070 */
[----:B------:R-:W-:Y:S02]  /*1d70*/  IMAD.MOV R5, RZ, RZ, -R5 ;  /* 0x000000ffff057224 */ /* 0x000fe400078e0a05 */
[----:B------:R-:W-:Y:S01]  /*1d80*/  @!P3 IMAD.IADD R177, R177, 0x1, -R0 ;  /* 0x00000001b1b1b824 */ /* 0x000fe200078e0a00 */
[----:B------:R-:W-:Y:S01]  /*1d90*/  ISETP.GE.AND P3, PT, R10, RZ, PT ;  /* 0x000000ff0a00720c */ /* 0x000fe20003f66270 */
[----:B------:R-:W-:-:S04]  /*1da0*/  IMAD.HI.U32 R10, R4, R187, RZ ;  /* 0x000000bb040a7227 */ /* 0x000fc800078e00ff */
[----:B------:R-:W-:Y:S02]  /*1db0*/  IMAD.MOV R9, RZ, RZ, -R9 ;  /* 0x000000ffff097224 */ /* 0x000fe400078e0a09 */
[C---:B------:R-:W-:Y:S02]  /*1dc0*/  IMAD R183, R0.reuse, R5, R183 ;  /* 0x0000000500b77224 */ /* 0x040fe400078e02b7 */
[----:B------:R-:W-:Y:S01]  /*1dd0*/  @!P2 IMAD.IADD R173, R173, 0x1, -R0 ;  /* 0x00000001adada824 */ /* 0x000fe200078e0a00 */
[C---:B------:R-:W-:Y:S01]  /*1de0*/  ISETP.GT.U32.AND P2, PT, R0.reuse, R179, PT ;  /* 0x000000b30000720c */ /* 0x040fe20003f44070 */
[----:B------:R-:W-:Y:S02]  /*1df0*/  IMAD.MOV R10, RZ, RZ, -R10 ;  /* 0x000000ffff0a7224 */ /* 0x000fe400078e0a0a */
[C---:B------:R-:W-:Y:S02]  /*1e00*/  IMAD R185, R0.reuse, R9, R185 ;  /* 0x0000000900b97224 */ /* 0x040fe400078e02b9 */
[----:B------:R-:W-:Y:S01]  /*1e10*/  @!P1 IMAD.MOV R175, RZ, RZ, -R175 ;  /* 0x000000ffffaf9224 */ /* 0x000fe200078e0aaf */
[C---:B------:R-:W-:Y:S01]  /*1e20*/  ISETP.GT.U32.AND P1, PT, R0.reuse, R183, PT ;  /* 0x000000b70000720c */ /* 0x040fe20003f24070 */
[C---:B------:R-:W-:Y:S01]  /*1e30*/  IMAD R187, R0.reuse, R10, R187 ;  /* 0x0000000a00bb7224 */ /* 0x040fe200078e02bb */
[----:B------:R-:W-:Y:S01]  /*1e40*/  LOP3.LUT R10, R3, 0x7c, RZ, 0xfc, !PT ;  /* 0x0000007c030a7812 */ /* 0x000fe200078efcff */
[----:B------:R-:W-:Y:S01]  /*1e50*/  @!P5 IMAD.MOV R177, RZ, RZ, -R177 ;  /* 0x000000ffffb1d224 */ /* 0x000fe200078e0ab1 */
[C---:B------:R-:W-:Y:S01]  /*1e60*/  ISETP.GT.U32.AND P5, PT, R0.reuse, R185, PT ;  /* 0x000000b90000720c */ /* 0x040fe20003fa4070 */
[--C-:B------:R-:W-:Y:S01]  /*1e70*/  @!P6 IMAD.IADD R181, R181, 0x1, -R0.reuse ;  /* 0x00000001b5b5e824 */ /* 0x100fe200078e0a00 */
[C---:B------:R-:W-:Y:S01]  /*1e80*/  ISETP.GT.U32.AND P6, PT, R0.reuse, R187, PT ;  /* 0x000000bb0000720c */ /* 0x040fe20003fc4070 */
[--C-:B------:R-:W-:Y:S01]  /*1e90*/  @!P2 IMAD.IADD R179, R179, 0x1, -R0.reuse ;  /* 0x00000001b3b3a824 */ /* 0x100fe200078e0a00 */
[----:B------:R-:W-:Y:S01]  /*1ea0*/  ISETP.GE.AND P2, PT, R11, RZ, PT ;  /* 0x000000ff0b00720c */ /* 0x000fe20003f46270 */
[----:B------:R-:W-:Y:S01]  /*1eb0*/  @!P4 IMAD.MOV R173, RZ, RZ, -R173 ;  /* 0x000000ffffadc224 */ /* 0x000fe200078e0aad */
[----:B------:R-:W-:Y:S01]  /*1ec0*/  IABS R189, R10 ;  /* 0x0000000a00bd7213 */ /* 0x000fe20000000000 */
[----:B------:R-:W-:Y:S01]  /*1ed0*/  @!P3 IMAD.MOV R181, RZ, RZ, -R181 ;  /* 0x000000ffffb5b224 */ /* 0x000fe200078e0ab5 */
[----:B------:R-:W-:Y:S01]  /*1ee0*/  LOP3.LUT R11, R3, 0x80, RZ, 0xfc, !PT ;  /* 0x00000080030b7812 */ /* 0x000fe200078efcff */
[----:B------:R-:W-:Y:S01]  /*1ef0*/  @!P1 IMAD.IADD R183, R183, 0x1, -R0 ;  /* 0x00000001b7b79824 */ /* 0x000fe200078e0a00 */
[----:B------:R-:W-:Y:S01]  /*1f00*/  ISETP.GT.U32.AND P4, PT, R0, R179, PT ;  /* 0x000000b30000720c */ /* 0x000fe20003f84070 */
[----:B------:R-:W-:Y:S01]  /*1f10*/  IMAD.HI.U32 R5, R4, R189, RZ ;  /* 0x000000bd04057227 */ /* 0x000fe200078e00ff */
[----:B------:R-:W-:-:S02]  /*1f20*/  IABS R191, R11 ;  /* 0x0000000b00bf7213 */ /* 0x000fc40000000000 */
[----:B------:R-:W-:Y:S01]  /*1f30*/  ISETP.GE.AND P1, PT, R13, RZ, PT ;  /* 0x000000ff0d00720c */ /* 0x000fe20003f26270 */
[--C-:B------:R-:W-:Y:S01]  /*1f40*/  @!P5 IMAD.IADD R185, R185, 0x1, -R0.reuse ;  /* 0x00000001b9b9d824 */ /* 0x100fe200078e0a00 */
[C---:B------:R-:W-:Y:S01]  /*1f50*/  ISETP.GT.U32.AND P5, PT, R0.reuse, R183, PT ;  /* 0x000000b70000720c */ /* 0x040fe20003fa4070 */
[----:B------:R-:W-:Y:S01]  /*1f60*/  @!P6 IMAD.IADD R187, R187, 0x1, -R0 ;  /* 0x00000001bbbbe824 */ /* 0x000fe200078e0a00 */
[----:B------:R-:W-:Y:S01]  /*1f70*/  LOP3.LUT R13, R3, 0x88, RZ, 0xfc, !PT ;  /* 0x00000088030d7812 */ /* 0x000fe200078efcff */
[----:B------:R-:W-:Y:S01]  /*1f80*/  IMAD.MOV R9, RZ, RZ, -R5 ;  /* 0x000000ffff097224 */ /* 0x000fe200078e0a05 */
[----:B------:R-:W-:Y:S01]  /*1f90*/  ISETP.GT.U32.AND P6, PT, R0, R185, PT ;  /* 0x000000b90000720c */ /* 0x000fe20003fc4070 */
[----:B------:R-:W-:Y:S01]  /*1fa0*/  IMAD.HI.U32 R5, R4, R191, RZ ;  /* 0x000000bf04057227 */ /* 0x000fe200078e00ff */
[----:B------:R-:W-:-:S03]  /*1fb0*/  IABS R195, R13 ;  /* 0x0000000d00c37213 */ /* 0x000fc60000000000 */
[C---:B------:R-:W-:Y:S02]  /*1fc0*/  IMAD R189, R0.reuse, R9, R189 ;  /* 0x0000000900bd7224 */ /* 0x040fe400078e02bd */
[----:B------:R-:W-:Y:S02]  /*1fd0*/  IMAD.MOV R5, RZ, RZ, -R5 ;  /* 0x000000ffff057224 */ /* 0x000fe400078e0a05 */
[--C-:B------:R-:W-:Y:S01]  /*1fe0*/  @!P5 IMAD.IADD R183, R183, 0x1, -R0.reuse ;  /* 0x00000001b7b7d824 */ /* 0x100fe200078e0a00 */
[C---:B------:R-:W-:Y:S01]  /*1ff0*/  ISETP.GT.U32.AND P5, PT, R0.reuse, R189, PT ;  /* 0x000000bd0000720c */ /* 0x040fe20003fa4070 */
[----:B------:R-:W-:Y:S02]  /*2000*/  IMAD R191, R0, R5, R191 ;  /* 0x0000000500bf7224 */ /* 0x000fe400078e02bf */
[--C-:B------:R-:W-:Y:S01]  /*2010*/  @!P4 IMAD.IADD R179, R179, 0x1, -R0.reuse ;  /* 0x00000001b3b3c824 */ /* 0x100fe200078e0a00 */
[----:B------:R-:W-:Y:S01]  /*2020*/  ISETP.GE.AND P4, PT, R12, RZ, PT ;  /* 0x000000ff0c00720c */ /* 0x000fe20003f86270 */
[----:B------:R-:W-:Y:S01]  /*2030*/  @!P6 IMAD.IADD R185, R185, 0x1, -R0 ;  /* 0x00000001b9b9e824 */ /* 0x000fe200078e0a00 */
[C---:B------:R-:W-:Y:S01]  /*2040*/  ISETP.GT.U32.AND P6, PT, R0.reuse, R191, PT ;  /* 0x000000bf0000720c */ /* 0x040fe20003fc4070 */
[----:B------:R-:W-:Y:S01]  /*2050*/  @!P0 IMAD.MOV R179, RZ, RZ, -R179 ;  /* 0x000000ffffb38224 */ /* 0x000fe200078e0ab3 */
[----:B------:R-:W-:Y:S01]  /*2060*/  LOP3.LUT R12, R3, 0x84, RZ, 0xfc, !PT ;  /* 0x00000084030c7812 */ /* 0x000fe200078efcff */
[----:B------:R-:W-:Y:S01]  /*2070*/  @!P2 IMAD.MOV R183, RZ, RZ, -R183 ;  /* 0x000000ffffb7a224 */ /* 0x000fe200078e0ab7 */
[----:B------:R-:W-:-:S02]  /*2080*/  ISETP.GT.U32.AND P0, PT, R0, R187, PT ;  /* 0x000000bb0000720c */ /* 0x000fc40003f04070 */
[----:B------:R-:W-:Y:S01]  /*2090*/  IABS R193, R12 ;  /* 0x0000000c00c17213 */ /* 0x000fe20000000000 */
[----:B------:R-:W-:Y:S01]  /*20a0*/  @!P5 IMAD.IADD R189, R189, 0x1, -R0 ;  /* 0x00000001bdbdd824 */ /* 0x000fe200078e0a00 */
[----:B------:R-:W-:Y:S02]  /*20b0*/  ISETP.GE.AND P5, PT, R11, RZ, PT ;  /* 0x000000ff0b00720c */ /* 0x000fe40003fa6270 */
[----:B------:R-:W-:Y:S01]  /*20c0*/  LOP3.LUT R11, R3, 0x98, RZ, 0xfc, !PT ;  /* 0x00000098030b7812 */ /* 0x000fe200078efcff */
[----:B------:R-:W-:-:S03]  /*20d0*/  IMAD.HI.U32 R5, R4, R193, RZ ;  /* 0x000000c104057227 */ /* 0x000fc600078e00ff */
[----:B------:R-:W-:Y:S01]  /*20e0*/  IABS R203, R11 ;  /* 0x0000000b00cb7213 */ /* 0x000fe20000000000 */
[----:B------:R-:W-:Y:S01]  /*20f0*/  @!P6 IMAD.IADD R191, R191, 0x1, -R0 ;  /* 0x00000001bfbfe824 */ /* 0x000fe200078e0a00 */
[----:B------:R-:W-:Y:S01]  /*2100*/  ISETP.GT.U32.AND P6, PT, R0, R189, PT ;  /* 0x000000bd0000720c */ /* 0x000fe20003fc4070 */
[----:B------:R-:W-:Y:S02]  /*2110*/  IMAD.MOV R9, RZ, RZ, -R5 ;  /* 0x000000ffff097224 */ /* 0x000fe400078e0a05 */
[----:B------:R-:W-:Y:S01]  /*2120*/  IMAD.HI.U32 R5, R4, R195, RZ ;  /* 0x000000c304057227 */ /* 0x000fe200078e00ff */
[----:B------:R-:W-:-:S03]  /*2130*/  ISETP.GT.U32.AND P2, PT, R0, R191, PT ;  /* 0x000000bf0000720c */ /* 0x000fc60003f44070 */
[----:B------:R-:W-:Y:S02]  /*2140*/  IMAD R193, R0, R9, R193 ;  /* 0x0000000900c17224 */ /* 0x000fe400078e02c1 */
[----:B------:R-:W-:Y:S02]  /*2150*/  IMAD.MOV R9, RZ, RZ, -R5 ;  /* 0x000000ffff097224 */ /* 0x000fe400078e0a05 */
[----:B------:R-:W-:Y:S01]  /*2160*/  IMAD.HI.U32 R5, R4, R197, RZ ;  /* 0x000000c504057227 */ /* 0x000fe200078e00ff */
[----:B------:R-:W-:-:S03]  /*2170*/  ISETP.GT.U32.AND P3, PT, R0, R193, PT ;  /* 0x000000c10000720c */ /* 0x000fc60003f64070 */
[C---:B------:R-:W-:Y:S01]  /*2180*/  IMAD R195, R0.reuse, R9, R195 ;  /* 0x0000000900c37224 */ /* 0x040fe200078e02c3 */
[----:B------:R-:W-:Y:S01]  /*2190*/  LOP3.LUT R9, R3, 0x90, RZ, 0xfc, !PT ;  /* 0x0000009003097812 */ /* 0x000fe200078efcff */
[--C-:B------:R-:W-:Y:S02]  /*21a0*/  @!P6 IMAD.IADD R189, R189, 0x1, -R0.reuse ;  /* 0x00000001bdbde824 */ /* 0x100fe400078e0a00 */
[----:B------:R-:W-:Y:S01]  /*21b0*/  IMAD.MOV R5, RZ, RZ, -R5 ;  /* 0x000000ffff057224 */ /* 0x000fe200078e0a05 */
[C---:B------:R-:W-:Y:S01]  /*21c0*/  ISETP.GT.U32.AND P6, PT, R0.reuse, R195, PT ;  /* 0x000000c30000720c */ /* 0x040fe20003fc4070 */
[--C-:B------:R-:W-:Y:S01]  /*21d0*/  @!P0 IMAD.IADD R187, R187, 0x1, -R0.reuse ;  /* 0x00000001bbbb8824 */ /* 0x100fe200078e0a00 */
[----:B------:R-:W-:Y:S01]  /*21e0*/  IABS R199, R9 ;  /* 0x0000000900c77213 */ /* 0x000fe20000000000 */
[----:B------:R-:W-:Y:S01]  /*21f0*/  IMAD R197, R0, R5, R197 ;  /* 0x0000000500c57224 */ /* 0x000fe200078e02c5 */
[----:B------:R-:W-:Y:S01]  /*2200*/  ISETP.GE.AND P0, PT, R10, RZ, PT ;  /* 0x000000ff0a00720c */ /* 0x000fe20003f06270 */
[----:B------:R-:W-:Y:S01]  /*2210*/  @!P3 IMAD.IADD R193, R193, 0x1, -R0 ;  /* 0x00000001c1c1b824 */ /* 0x000fe200078e0a00 */
[----:B------:R-:W-:Y:S01]  /*2220*/  LOP3.LUT R10, R3, 0x94, RZ, 0xfc, !PT ;  /* 0x00000094030a7812 */ /* 0x000fe200078efcff */
[----:B------:R-:W-:Y:S01]  /*2230*/  IMAD.HI.U32 R5, R4, R199, RZ ;  /* 0x000000c704057227 */ /* 0x000fe200078e00ff */
[----:B------:R-:W-:-:S02]  /*2240*/  ISETP.GE.AND P3, PT, R9, RZ, PT ;  /* 0x000000ff0900720c */ /* 0x000fc40003f66270 */
[----:B------:R-:W-:Y:S01]  /*2250*/  IABS R201, R10 ;  /* 0x0000000a00c97213 */ /* 0x000fe20000000000 */
[--C-:B------:R-:W-:Y:S01]  /*2260*/  @!P2 IMAD.IADD R191, R191, 0x1, -R0.reuse ;  /* 0x00000001bfbfa824 */ /* 0x100fe200078e0a00 */
[----:B------:R-:W-:Y:S01]  /*2270*/  ISETP.GE.AND P2, PT, R14, RZ, PT ;  /* 0x000000ff0e00720c */ /* 0x000fe20003f46270 */
[--C-:B------:R-:W-:Y:S01]  /*2280*/  @!P6 IMAD.IADD R195, R195, 0x1, -R0.reuse ;  /* 0x00000001c3c3e824 */ /* 0x100fe200078e0a00 */
[C---:B------:R-:W-:Y:S01]  /*2290*/  ISETP.GT.U32.AND P6, PT, R0.reuse, R193, PT ;  /* 0x000000c10000720c */ /* 0x040fe20003fc4070 */
[----:B------:R-:W-:Y:S01]  /*22a0*/  IMAD.MOV R5, RZ, RZ, -R5 ;  /* 0x000000ffff057224 */ /* 0x000fe200078e0a05 */
[C---:B------:R-:W-:Y:S01]  /*22b0*/  LOP3.LUT R14, R3.reuse, 0xac, RZ, 0xfc, !PT ;  /* 0x000000ac030e7812 */ /* 0x040fe200078efcff */
[----:B------:R-:W-:Y:S01]  /*22c0*/  @!P5 IMAD.MOV R191, RZ, RZ, -R191 ;  /* 0x000000ffffbfd224 */ /* 0x000fe200078e0abf */
[C---:B------:R-:W-:Y:S01]  /*22d0*/  ISETP.GT.U32.AND P5, PT, R0.reuse, R197, PT ;  /* 0x000000c50000720c */ /* 0x040fe20003fa4070 */
[C---:B------:R-:W-:Y:S01]  /*22e0*/  IMAD R199, R0.reuse, R5, R199 ;  /* 0x0000000500c77224 */ /* 0x040fe200078e02c7 */
[----:B------:R-:W-:Y:S01]  /*22f0*/  IABS R139, R14 ;  /* 0x0000000e008b7213 */ /* 0x000fe20000000000 */
[----:B------:R-:W-:Y:S01]  /*2300*/  @!P0 IMAD.MOV R189, RZ, RZ, -R189 ;  /* 0x000000ffffbd8224 */ /* 0x000fe200078e0abd */
[----:B------:R-:W-:Y:S01]  /*2310*/  ISETP.GT.U32.AND P0, PT, R0, R195, PT ;  /* 0x000000c30000720c */ /* 0x000fe20003f04070 */
[----:B------:R-:W-:Y:S01]  /*2320*/  @!P4 IMAD.MOV R185, RZ, RZ, -R185 ;  /* 0x000000ffffb9c224 */ /* 0x000fe200078e0ab9 */
[----:B------:R-:W-:Y:S01]  /*2330*/  ISETP.GE.AND P4, PT, R12, RZ, PT ;  /* 0x000000ff0c00720c */ /* 0x000fe20003f86270 */
[----:B------:R-:W-:Y:S01]  /*2340*/  @!P1 IMAD.MOV R187, RZ, RZ, -R187 ;  /* 0x000000ffffbb9224 */ /* 0x000fe200078e0abb */
[----:B------:R-:W-:Y:S01]  /*2350*/  LOP3.LUT R12, R3, 0x9c, RZ, 0xfc, !PT ;  /* 0x0000009c030c7812 */ /* 0x000fe200078efcff */
[----:B------:R-:W-:Y:S01]  /*2360*/  @!P6 IMAD.IADD R193, R193, 0x1, -R0 ;  /* 0x00000001c1c1e824 */ /* 0x000fe200078e0a00 */
[----:B------:R-:W-:Y:S01]  /*2370*/  ISETP.GT.U32.AND P6, PT, R0, R199, PT ;  /* 0x000000c70000720c */ /* 0x000fe20003fc4070 */
[----:B------:R-:W-:Y:S01]  /*2380*/  IMAD.HI.U32 R5, R4, R201, RZ ;  /* 0x000000c904057227 */ /* 0x000fe200078e00ff */
[----:B------:R-:W-:-:S02]  /*2390*/  ISETP.GE.AND P1, PT, R13, RZ, PT ;  /* 0x000000ff0d00720c */ /* 0x000fc40003f26270 */
[----:B------:R-:W-:Y:S01]  /*23a0*/  IABS R205, R12 ;  /* 0x0000000c00cd7213 */ /* 0x000fe20000000000 */
[--C-:B------:R-:W-:Y:S01]  /*23b0*/  @!P5 IMAD.IADD R197, R197, 0x1, -R0.reuse ;  /* 0x00000001c5c5d824 */ /* 0x100fe200078e0a00 */
[----:B------:R-:W-:Y:S01]  /*23c0*/  ISETP.GE.AND P5, PT, R11, RZ, PT ;  /* 0x000000ff0b00720c */ /* 0x000fe20003fa6270 */
[----:B------:R-:W-:Y:S01]  /*23d0*/  IMAD.HI.U32 R9, R4, R203, RZ ;  /* 0x000000cb04097227 */ /* 0x000fe200078e00ff */
[C---:B------:R-:W-:Y:S02]  /*23e0*/  LOP3.LUT R11, R3.reuse, 0xa4, RZ, 0xfc, !PT ;  /* 0x000000a4030b7812 */ /* 0x040fe400078efcff */
[----:B------:R-:W-:Y:S01]  /*23f0*/  LOP3.LUT R13, R3, 0xa8, RZ, 0xfc, !PT ;  /* 0x000000a8030d7812 */ /* 0x000fe200078efcff */
[--C-:B------:R-:W-:Y:S01]  /*2400*/  @!P0 IMAD.IADD R195, R195, 0x1, -R0.reuse ;  /* 0x00000001c3c38824 */ /* 0x100fe200078e0a00 */
[----:B------:R-:W-:Y:S01]  /*2410*/  ISETP.GE.AND P0, PT, R10, RZ, PT ;  /* 0x000000ff0a00720c */ /* 0x000fe20003f06270 */
[----:B------:R-:W-:Y:S01]  /*2420*/  @!P6 IMAD.IADD R199, R199, 0x1, -R0 ;  /* 0x00000001c7c7e824 */ /* 0x000fe200078e0a00 */
[C---:B------:R-:W-:Y:S01]  /*2430*/  ISETP.GT.U32.AND P6, PT, R0.reuse, R197, PT ;  /* 0x000000c50000720c */ /* 0x040fe20003fc4070 */
[----:B------:R-:W-:Y:S01]  /*2440*/  @!P4 IMAD.MOV R193, RZ, RZ, -R193 ;  /* 0x000000ffffc1c224 */ /* 0x000fe200078e0ac1 */
[----:B------:R-:W-:Y:S01]  /*2450*/  IABS R209, R11 ;  /* 0x0000000b00d17213 */ /* 0x000fe20000000000 */
[----:B------:R-:W-:Y:S01]  /*2460*/  IMAD.MOV R10, RZ, RZ, -R5 ;  /* 0x000000ffff0a7224 */ /* 0x000fe200078e0a05 */
[----:B------:R-:W-:Y:S01]  /*2470*/  ISETP.GT.U32.AND P4, PT, R0, R199, PT ;  /* 0x000000c70000720c */ /* 0x000fe20003f84070 */
[----:B------:R-:W-:Y:S01]  /*2480*/  IMAD.HI.U32 R5, R4, R205, RZ ;  /* 0x000000cd04057227 */ /* 0x000fe200078e00ff */
[----:B------:R-:W-:-:S03]  /*2490*/  IABS R141, R13 ;  /* 0x0000000d008d7213 */ /* 0x000fc60000000000 */
[----:B------:R-:W-:Y:S02]  /*24a0*/  IMAD.MOV R9, RZ, RZ, -R9 ;  /* 0x000000ffff097224 */ /* 0x000fe400078e0a09 */
[C---:B------:R-:W-:Y:S01]  /*24b0*/  IMAD R201, R0.reuse, R10, R201 ;  /* 0x0000000a00c97224 */ /* 0x040fe200078e02c9 */
[----:B------:R-:W-:Y:S01]  /*24c0*/  LOP3.LUT R10, R3, 0xa0, RZ, 0xfc, !PT ;  /* 0x000000a0030a7812 */ /* 0x000fe200078efcff */
[----:B------:R-:W-:Y:S02]  /*24d0*/  IMAD.MOV R5, RZ, RZ, -R5 ;  /* 0x000000ffff057224 */ /* 0x000fe400078e0a05 */
[C---:B------:R-:W-:Y:S01]  /*24e0*/  IMAD R203, R0.reuse, R9, R203 ;  /* 0x0000000900cb7224 */ /* 0x040fe200078e02cb */
[----:B------:R-:W-:Y:S01]  /*24f0*/  IABS R207, R10 ;  /* 0x0000000a00cf7213 */ /* 0x000fe20000000000 */
[----:B------:R-:W-:Y:S01]  /*2500*/  @!P1 IMAD.MOV R195, RZ, RZ, -R195 ;  /* 0x000000ffffc39224 */ /* 0x000fe200078e0ac3 */
[C---:B------:R-:W-:Y:S01]  /*2510*/  ISETP.GT.U32.AND P1, PT, R0.reuse, R201, PT ;  /* 0x000000c90000720c */ /* 0x040fe20003f24070 */
[----:B------:R-:W-:-:S02]  /*2520*/  IMAD R205, R0, R5, R205 ;  /* 0x0000000500cd7224 */ /* 0x000fc400078e02cd */
[--C-:B------:R-:W-:Y:S01]  /*2530*/  @!P6 IMAD.IADD R197, R197, 0x1, -R0.reuse ;  /* 0x00000001c5c5e824 */ /* 0x100fe200078e0a00 */
[C---:B------:R-:W-:Y:S01]  /*2540*/  ISETP.GT.U32.AND P6, PT, R0.reuse, R203, PT ;  /* 0x000000cb0000720c */ /* 0x040fe20003fc4070 */
[----:B------:R-:W-:Y:S01]  /*2550*/  @!P4 IMAD.IADD R199, R199, 0x1, -R0 ;  /* 0x00000001c7c7c824 */ /* 0x000fe200078e0a00 */
[----:B------:R-:W-:Y:S01]  /*2560*/  ISETP.GT.U32.AND P4, PT, R0, R205, PT ;  /* 0x000000cd0000720c */ /* 0x000fe20003f84070 */
[----:B------:R-:W-:-:S04]  /*2570*/  IMAD.HI.U32 R5, R4, R207, RZ ;  /* 0x000000cf04057227 */ /* 0x000fc800078e00ff */
[----:B------:R-:W-:-:S04]  /*2580*/  IMAD.HI.U32 R9, R4, R209, RZ ;  /* 0x000000d104097227 */ /* 0x000fc800078e00ff */
[--C-:B------:R-:W-:Y:S01]  /*2590*/  @!P1 IMAD.IADD R201, R201, 0x1, -R0.reuse ;  /* 0x00000001c9c99824 */ /* 0x100fe200078e0a00 */
[----:B------:R-:W-:Y:S01]  /*25a0*/  ISETP.GE.AND P1, PT, R12, RZ, PT ;  /* 0x000000ff0c00720c */ /* 0x000fe20003f26270 */
[--C-:B------:R-:W-:Y:S01]  /*25b0*/  @!P6 IMAD.IADD R203, R203, 0x1, -R0.reuse ;  /* 0x00000001cbcbe824 */ /* 0x100fe200078e0a00 */
[----:B------:R-:W-:Y:S01]  /*25c0*/  LOP3.LUT R12, R3, 0xd0, RZ, 0xfc, !PT ;  /* 0x000000d0030c7812 */ /* 0x000fe200078efcff */
[----:B------:R-:W-:Y:S01]  /*25d0*/  @!P4 IMAD.IADD R205, R205, 0x1, -R0 ;  /* 0x00000001cdcdc824 */ /* 0x000fe200078e0a00 */
[C---:B------:R-:W-:Y:S01]  /*25e0*/  ISETP.GT.U32.AND P6, PT, R0.reuse, R201, PT ;  /* 0x000000c90000720c */ /* 0x040fe20003fc4070 */
[----:B------:R-:W-:Y:S01]  /*25f0*/  IMAD.MOV R5, RZ, RZ, -R5 ;  /* 0x000000ffff057224 */ /* 0x000fe200078e0a05 */
[C---:B------:R-:W-:Y:S01]  /*2600*/  ISETP.GT.U32.AND P4, PT, R0.reuse, R203, PT ;  /* 0x000000cb0000720c */ /* 0x040fe20003f84070 */
[----:B------:R-:W-:Y:S01]  /*2610*/  IMAD.MOV R9, RZ, RZ, -R9 ;  /* 0x000000ffff097224 */ /* 0x000fe200078e0a09 */
[----:B------:R-:W-:Y:S01]  /*2620*/  IABS R117, R12 ;  /* 0x0000000c00757213 */ /* 0x000fe20000000000 */
[----:B------:R-:W-:-:S02]  /*2630*/  IMAD R207, R0, R5, R207 ;  /* 0x0000000500cf7224 */ /* 0x000fc400078e02cf */
[----:B------:R-:W-:Y:S02]  /*2640*/  IMAD R209, R0, R9, R209 ;  /* 0x0000000900d17224 */ /* 0x000fe400078e02d1 */
[----:B------:R-:W-:-:S04]  /*2650*/  IMAD.HI.U32 R9, R4, R139, RZ ;  /* 0x0000008b04097227 */ /* 0x000fc800078e00ff */
[--C-:B------:R-:W-:Y:S01]  /*2660*/  @!P6 IMAD.IADD R201, R201, 0x1, -R0.reuse ;  /* 0x00000001c9c9e824 */ /* 0x100fe200078e0a00 */
[C---:B------:R-:W-:Y:S01]  /*2670*/  ISETP.GT.U32.AND P6, PT, R0.reuse, R207, PT ;  /* 0x000000cf0000720c */ /* 0x040fe20003fc4070 */
[----:B------:R-:W-:Y:S01]  /*2680*/  @!P4 IMAD.IADD R203, R203, 0x1, -R0 ;  /* 0x00000001cbcbc824 */ /* 0x000fe200078e0a00 */
[----:B------:R-:W-:Y:S01]  /*2690*/  ISETP.GT.U32.AND P4, PT, R0, R209, PT ;  /* 0x000000d10000720c */ /* 0x000fe20003f84070 */
[----:B------:R-:W-:Y:S01]  /*26a0*/  @!P3 IMAD.MOV R199, RZ, RZ, -R199 ;  /* 0x000000ffffc7b224 */ /* 0x000fe200078e0ac7 */
[----:B------:R-:W-:Y:S01]  /*26b0*/  ISETP.GE.AND P3, PT, R10, RZ, PT ;  /* 0x000000ff0a00720c */ /* 0x000fe20003f66270 */
[----:B------:R-:W-:Y:S01]  /*26c0*/  IMAD.MOV R9, RZ, RZ, -R9 ;  /* 0x000000ffff097224 */ /* 0x000fe200078e0a09 */
[----:B------:R-:W-:Y:S01]  /*26d0*/  LOP3.LUT R10, R3, 0xb0, RZ, 0xfc, !PT ;  /* 0x000000b0030a7812 */ /* 0x000fe200078efcff */
[----:B------:R-:W-:-:S03]  /*26e0*/  IMAD.HI.U32 R5, R4, R141, RZ ;  /* 0x0000008d04057227 */ /* 0x000fc600078e00ff */
[----:B------:R-:W-:Y:S01]  /*26f0*/  IABS R137, R10 ;  /* 0x0000000a00897213 */ /* 0x000fe20000000000 */
[C---:B------:R-:W-:Y:S01]  /*2700*/  IMAD R139, R0.reuse, R9, R139 ;  /* 0x00000009008b7224 */ /* 0x040fe200078e028b */
[----:B------:R-:W-:Y:S01]  /*2710*/  LOP3.LUT R9, R3, 0xb4, RZ, 0xfc, !PT ;  /* 0x000000b403097812 */ /* 0x000fe200078efcff */
[--C-:B------:R-:W-:Y:S02]  /*2720*/  @!P6 IMAD.IADD R207, R207, 0x1, -R0.reuse ;  /* 0x00000001cfcfe824 */ /* 0x100fe400078e0a00 */
[----:B------:R-:W-:Y:S01]  /*2730*/  @!P4 IMAD.IADD R209, R209, 0x1, -R0 ;  /* 0x00000001d1d1c824 */ /* 0x000fe200078e0a00 */
[----:B------:R-:W-:Y:S01]  /*2740*/  IABS R133, R9 ;  /* 0x0000000900857213 */ /* 0x000fe20000000000 */
[----:B------:R-:W-:Y:S02]  /*2750*/  IMAD.MOV R5, RZ, RZ, -R5 ;  /* 0x000000ffff057224 */ /* 0x000fe400078e0a05 */
[----:B------:R-:W-:Y:S01]  /*2760*/  @!P0 IMAD.MOV R201, RZ, RZ, -R201 ;  /* 0x000000ffffc98224 */ /* 0x000fe200078e0ac9 */
[C---:B------:R-:W-:Y:S01]  /*2770*/  ISETP.GT.U32.AND P0, PT, R0.reuse, R207, PT ;  /* 0x000000cf0000720c */ /* 0x040fe20003f04070 */
[----:B------:R-:W-:Y:S01]  /*2780*/  @!P5 IMAD.MOV R203, RZ, RZ, -R203 ;  /* 0x000000ffffcbd224 */ /* 0x000fe200078e0acb */
[C---:B------:R-:W-:Y:S01]  /*2790*/  ISETP.GT.U32.AND P5, PT, R0.reuse, R139, PT ;  /* 0x0000008b0000720c */ /* 0x040fe20003fa4070 */
[C---:B------:R-:W-:Y:S01]  /*27a0*/  IMAD R141, R0.reuse, R5, R141 ;  /* 0x00000005008d7224 */ /* 0x040fe200078e028d */
[----:B------:R-:W-:Y:S01]  /*27b0*/  ISETP.GT.U32.AND P4, PT, R0, R209, PT ;  /* 0x000000d10000720c */ /* 0x000fe20003f84070 */
[----:B------:R-:W-:-:S03]  /*27c0*/  IMAD.HI.U32 R5, R4, R137, RZ ;  /* 0x0000008904057227 */ /* 0x000fc600078e00ff */
[C---:B------:R-:W-:Y:S01]  /*27d0*/  ISETP.GT.U32.AND P6, PT, R0.reuse, R141, PT ;  /* 0x0000008d0000720c */ /* 0x040fe20003fc4070 */
[----:B------:R-:W-:Y:S02]  /*27e0*/  IMAD.MOV R5, RZ, RZ, -R5 ;  /* 0x000000ffff057224 */ /* 0x000fe400078e0a05 */
[----:B------:R-:W-:Y:S01]  /*27f0*/  @!P2 IMAD.MOV R197, RZ, RZ, -R197 ;  /* 0x000000ffffc5a224 */ /* 0x000fe200078e0ac5 */
[C---:B------:R-:W-:Y:S01]  /*2800*/  ISETP.GT.U32.AND P2, PT, R0.reuse, R205, PT ;  /* 0x000000cd0000720c */ /* 0x040fe20003f44070 */
[----:B------:R-:W-:Y:S02]  /*2810*/  IMAD R137, R0, R5, R137 ;  /* 0x0000000500897224 */ /* 0x000fe400078e0289 */
[--C-:B------:R-:W-:Y:S01]  /*2820*/  @!P0 IMAD.IADD R207, R207, 0x1, -R0.reuse ;  /* 0x00000001cfcf8824 */ /* 0x100fe200078e0a00 */
[----:B------:R-:W-:Y:S01]  /*2830*/  ISETP.GE.AND P0, PT, R14, RZ, PT ;  /* 0x000000ff0e00720c */ /* 0x000fe20003f06270 */
[--C-:B------:R-:W-:Y:S01]  /*2840*/  @!P5 IMAD.IADD R139, R139, 0x1, -R0.reuse ;  /* 0x000000018b8bd824 */ /* 0x100fe200078e0a00 */
[----:B------:R-:W-:Y:S01]  /*2850*/  ISETP.GE.AND P5, PT, R10, RZ, PT ;  /* 0x000000ff0a00720c */ /* 0x000fe20003fa6270 */
[----:B------:R-:W-:Y:S01]  /*2860*/  @!P4 IMAD.IADD R209, R209, 0x1, -R0 ;  /* 0x00000001d1d1c824 */ /* 0x000fe200078e0a00 */
[C---:B------:R-:W-:Y:S01]  /*2870*/  ISETP.GT.U32.AND P4, PT, R0.reuse, R137, PT ;  /* 0x000000890000720c */ /* 0x040fe20003f84070 */
[----:B------:R-:W-:Y:S01]  /*2880*/  @!P3 IMAD.MOV R207, RZ, RZ, -R207 ;  /* 0x000000ffffcfb224 */ /* 0x000fe200078e0acf */
[----:B------:R-:W-:Y:S01]  /*2890*/  ISETP.GT.U32.AND P3, PT, R0, R139, PT ;  /* 0x0000008b0000720c */ /* 0x000fe20003f64070 */
[----:B------:R-:W-:Y:S01]  /*28a0*/  IMAD.HI.U32 R5, R4, R133, RZ ;  /* 0x0000008504057227 */ /* 0x000fe200078e00ff */
[----:B------:R-:W-:-:S02]  /*28b0*/  LOP3.LUT R10, R3, 0xc0, RZ, 0xfc, !PT ;  /* 0x000000c0030a7812 */ /* 0x000fc400078efcff */
[----:B------:R-:W-:Y:S01]  /*28c0*/  LOP3.LUT R14, R3, 0xd8, RZ, 0xfc, !PT ;  /* 0x000000d8030e7812 */ /* 0x000fe200078efcff */
[--C-:B------:R-:W-:Y:S01]  /*28d0*/  @!P2 IMAD.IADD R205, R205, 0x1, -R0.reuse ;  /* 0x00000001cdcda824 */ /* 0x100fe200078e0a00 */
[----:B------:R-:W-:Y:S01]  /*28e0*/  ISETP.GE.AND P2, PT, R11, RZ, PT ;  /* 0x000000ff0b00720c */ /* 0x000fe20003f46270 */
[----:B------:R-:W-:Y:S01]  /*28f0*/  IMAD.MOV R5, RZ, RZ, -R5 ;  /* 0x000000ffff057224 */ /* 0x000fe200078e0a05 */
[----:B------:R-:W-:Y:S01]  /*2900*/  IABS R127, R10 ;  /* 0x0000000a007f7213 */ /* 0x000fe20000000000 */
[--C-:B------:R-:W-:Y:S01]  /*2910*/  @!P6 IMAD.IADD R141, R141, 0x1, -R0.reuse ;  /* 0x000000018d8de824 */ /* 0x100fe200078e0a00 */
[C---:B------:R-:W-:Y:S01]  /*2920*/  LOP3.LUT R11, R3.reuse, 0xc4, RZ, 0xfc, !PT ;  /* 0x000000c4030b7812 */ /* 0x040fe200078efcff */
[C---:B------:R-:W-:Y:S01]  /*2930*/  IMAD R133, R0.reuse, R5, R133 ;  /* 0x0000000500857224 */ /* 0x040fe200078e0285 */
[----:B------:R-:W-:Y:S01]  /*2940*/  LOP3.LUT R5, R3, 0xb8, RZ, 0xfc, !PT ;  /* 0x000000b803057812 */ /* 0x000fe200078efcff */
[--C-:B------:R-:W-:Y:S01]  /*2950*/  @!P4 IMAD.IADD R137, R137, 0x1, -R0.reuse ;  /* 0x000000018989c824 */ /* 0x100fe200078e0a00 */
[C---:B------:R-:W-:Y:S01]  /*2960*/  ISETP.GT.U32.AND P6, PT, R0.reuse, R141, PT ;  /* 0x0000008d0000720c */ /* 0x040fe20003fc4070 */
[----:B------:R-:W-:Y:S01]  /*2970*/  @!P3 IMAD.IADD R139, R139, 0x1, -R0 ;  /* 0x000000018b8bb824 */ /* 0x000fe200078e0a00 */
[C---:B------:R-:W-:Y:S01]  /*2980*/  ISETP.GT.U32.AND P3, PT, R0.reuse, R133, PT ;  /* 0x000000850000720c */ /* 0x040fe20003f64070 */
[----:B------:R-:W-:Y:S01]  /*2990*/  @!P1 IMAD.MOV R205, RZ, RZ, -R205 ;  /* 0x000000ffffcd9224 */ /* 0x000fe200078e0acd */
[----:B------:R-:W-:Y:S01]  /*29a0*/  ISETP.GT.U32.AND P4, PT, R0, R137, PT ;  /* 0x000000890000720c */ /* 0x000fe20003f84070 */
[----:B------:R-:W-:Y:S01]  /*29b0*/  @!P2 IMAD.MOV R209, RZ, RZ, -R209 ;  /* 0x000000ffffd1a224 */ /* 0x000fe200078e0ad1 */
[----:B------:R-:W-:Y:S01]  /*29c0*/  IABS R131, R5 ;  /* 0x0000000500837213 */ /* 0x000fe20000000000 */
[----:B------:R-:W-:Y:S01]  /*29d0*/  @!P0 IMAD.MOV R139, RZ, RZ, -R139 ;  /* 0x000000ffff8b8224 */ /* 0x000fe200078e0a8b */
[----:B------:R-:W-:-:S02]  /*29e0*/  ISETP.GE.AND P2, PT, R5, RZ, PT ;  /* 0x000000ff0500720c */ /* 0x000fc40003f46270 */
[----:B------:R-:W-:Y:S01]  /*29f0*/  ISETP.GE.AND P1, PT, R13, RZ, PT ;  /* 0x000000ff0d00720c */ /* 0x000fe20003f26270 */
[----:B------:R-:W-:Y:S01]  /*2a00*/  IMAD.HI.U32 R5, R4, R131, RZ ;  /* 0x0000008304057227 */ /* 0x000fe200078e00ff */
[----:B------:R-:W-:Y:S02]  /*2a10*/  ISETP.GE.AND P0, PT, R10, RZ, PT ;  /* 0x000000ff0a00720c */ /* 0x000fe40003f06270 */
[----:B------:R-:W-:Y:S01]  /*2a20*/  IABS R123, R11 ;  /* 0x0000000b007b7213 */ /* 0x000fe20000000000 */
[----:B------:R-:W-:Y:S01]  /*2a30*/  IMAD.MOV R10, RZ, RZ, -R5 ;  /* 0x000000ffff0a7224 */ /* 0x000fe200078e0a05 */
[----:B------:R-:W-:Y:S01]  /*2a40*/  LOP3.LUT R13, R3, 0xd4, RZ, 0xfc, !PT ;  /* 0x000000d4030d7812 */ /* 0x000fe200078efcff */
[--C-:B------:R-:W-:Y:S01]  /*2a50*/  @!P3 IMAD.IADD R133, R133, 0x1, -R0.reuse ;  /* 0x000000018585b824 */ /* 0x100fe200078e0a00 */
[----:B------:R-:W-:Y:S01]  /*2a60*/  IABS R113, R14 ;  /* 0x0000000e00717213 */ /* 0x000fe20000000000 */
[--C-:B------:R-:W-:Y:S01]  /*2a70*/  @!P4 IMAD.IADD R137, R137, 0x1, -R0.reuse ;  /* 0x000000018989c824 */ /* 0x100fe200078e0a00 */
[----:B------:R-:W-:Y:S01]  /*2a80*/  ISETP.GE.AND P4, PT, R11, RZ, PT ;  /* 0x000000ff0b00720c */ /* 0x000fe20003f86270 */
[C---:B------:R-:W-:Y:S01]  /*2a90*/  IMAD R131, R0.reuse, R10, R131 ;  /* 0x0000000a00837224 */ /* 0x040fe200078e0283 */
[C---:B------:R-:W-:Y:S01]  /*2aa0*/  ISETP.GT.U32.AND P3, PT, R0.reuse, R133, PT ;  /* 0x000000850000720c */ /* 0x040fe20003f64070 */
[----:B------:R-:W-:Y:S01]  /*2ab0*/  @!P6 IMAD.IADD R141, R141, 0x1, -R0 ;  /* 0x000000018d8de824 */ /* 0x000fe200078e0a00 */
[----:B------:R-:W-:Y:S01]  /*2ac0*/  ISETP.GE.AND P6, PT, R9, RZ, PT ;  /* 0x000000ff0900720c */ /* 0x000fe20003fc6270 */
[----:B------:R-:W-:Y:S01]  /*2ad0*/  @!P5 IMAD.MOV R137, RZ, RZ, -R137 ;  /* 0x000000ffff89d224 */ /* 0x000fe200078e0a89 */
[----:B------:R-:W-:Y:S01]  /*2ae0*/  LOP3.LUT R9, R3, 0xbc, RZ, 0xfc, !PT ;  /* 0x000000bc03097812 */ /* 0x000fe200078efcff */
[----:B------:R-:W-:Y:S01]  /*2af0*/  @!P1 IMAD.MOV R141, RZ, RZ, -R141 ;  /* 0x000000ffff8d9224 */ /* 0x000fe200078e0a8d */
[----:B------:R-:W-:-:S02]  /*2b00*/  ISETP.GT.U32.AND P5, PT, R0, R131, PT ;  /* 0x000000830000720c */ /* 0x000fc40003fa4070 */
[----:B------:R-:W-:Y:S02]  /*2b10*/  ISETP.GE.AND P1, PT, R9, RZ, PT ;  /* 0x000000ff0900720c */ /* 0x000fe40003f26270 */
[----:B------:R-:W-:Y:S01]  /*2b20*/  IABS R129, R9 ;  /* 0x0000000900817213 */ /* 0x000fe20000000000 */
[----:B------:R-:W-:Y:S01]  /*2b30*/  IMAD.HI.U32 R9, R4, R127, RZ ;  /* 0x0000007f04097227 */ /* 0x000fe200078e00ff */
[----:B------:R-:W-:Y:S02]  /*2b40*/  LOP3.LUT R11, R3, 0xcc, RZ, 0xfc, !PT ;  /* 0x000000cc030b7812 */ /* 0x000fe400078efcff */
[----:B------:R-:W-:Y:S01]  /*2b50*/  IABS R115, R13 ;  /* 0x0000000d00737213 */ /* 0x000fe20000000000 */
[----:B------:R-:W-:Y:S01]  /*2b60*/  IMAD.MOV R9, RZ, RZ, -R9 ;  /* 0x000000ffff097224 */ /* 0x000fe200078e0a09 */
[----:B------:R-:W-:Y:S01]  /*2b70*/  IABS R119, R11 ;  /* 0x0000000b00777213 */ /* 0x000fe20000000000 */
[----:B------:R-:W-:Y:S02]  /*2b80*/  @!P3 IMAD.IADD R133, R133, 0x1, -R0 ;  /* 0x000000018585b824 */ /* 0x000fe400078e0a00 */
[----:B------:R-:W-:-:S02]  /*2b90*/  IMAD R127, R0, R9, R127 ;  /* 0x00000009007f7224 */ /* 0x000fc400078e027f */
[----:B------:R-:W-:Y:S02]  /*2ba0*/  @!P5 IMAD.IADD R131, R131, 0x1, -R0 ;  /* 0x000000018383d824 */ /* 0x000fe400078e0a00 */
[----:B------:R-:W-:-:S03]  /*2bb0*/  IMAD.HI.U32 R5, R4, R129, RZ ;  /* 0x0000008104057227 */ /* 0x000fc600078e00ff */
[C---:B------:R-:W-:Y:S01]  /*2bc0*/  ISETP.GT.U32.AND P5, PT, R0.reuse, R131, PT ;  /* 0x000000830000720c */ /* 0x040fe20003fa4070 */
[----:B------:R-:W-:Y:S01]  /*2bd0*/  @!P6 IMAD.MOV R133, RZ, RZ, -R133 ;  /* 0x000000ffff85e224 */ /* 0x000fe200078e0a85 */
[----:B------:R-:W-:Y:S01]  /*2be0*/  ISETP.GT.U32.AND P6, PT, R0, R127, PT ;  /* 0x0000007f0000720c */ /* 0x000fe20003fc4070 */
[----:B------:R-:W-:Y:S02]  /*2bf0*/  IMAD.MOV R10, RZ, RZ, -R5 ;  /* 0x000000ffff0a7224 */ /* 0x000fe400078e0a05 */
[----:B------:R-:W-:-:S04]  /*2c00*/  IMAD.HI.U32 R5, R4, R123, RZ ;  /* 0x0000007b04057227 */ /* 0x000fc800078e00ff */
[----:B------:R-:W-:Y:S02]  /*2c10*/  IMAD.MOV R5, RZ, RZ, -R5 ;  /* 0x000000ffff057224 */ /* 0x000fe400078e0a05 */
[C---:B------:R-:W-:Y:S01]  /*2c20*/  IMAD R129, R0.reuse, R10, R129 ;  /* 0x0000000a00817224 */ /* 0x040fe200078e0281 */
[----:B------:R-:W-:Y:S01]  /*2c30*/  LOP3.LUT R10, R3, 0xc8, RZ, 0xfc, !PT ;  /* 0x000000c8030a7812 */ /* 0x000fe200078efcff */
[C---:B------:R-:W-:Y:S02]  /*2c40*/  IMAD R123, R0.reuse, R5, R123 ;  /* 0x00000005007b7224 */ /* 0x040fe400078e027b */
[--C-:B------:R-:W-:Y:S01]  /*2c50*/  @!P6 IMAD.IADD R127, R127, 0x1, -R0.reuse ;  /* 0x000000017f7fe824 */ /* 0x100fe200078e0a00 */
[C---:B------:R-:W-:Y:S01]  /*2c60*/  ISETP.GT.U32.AND P3, PT, R0.reuse, R129, PT ;  /* 0x000000810000720c */ /* 0x040fe20003f64070 */
[----:B------:R-:W-:Y:S01]  /*2c70*/  @!P5 IMAD.IADD R131, R131, 0x1, -R0 ;  /* 0x000000018383d824 */ /* 0x000fe200078e0a00 */
[----:B------:R-:W-:Y:S01]  /*2c80*/  ISETP.GT.U32.AND P5, PT, R0, R123, PT ;  /* 0x0000007b0000720c */ /* 0x000fe20003fa4070 */
[----:B------:R-:W-:Y:S01]  /*2c90*/  IMAD.HI.U32 R9, R4, R119, RZ ;  /* 0x0000007704097227 */ /* 0x000fe200078e00ff */
[----:B------:R-:W-:-:S02]  /*2ca0*/  ISETP.GT.U32.AND P6, PT, R0, R127, PT ;  /* 0x0000007f0000720c */ /* 0x000fc40003fc4070 */
[----:B------:R-:W-:Y:S01]  /*2cb0*/  IABS R121, R10 ;  /* 0x0000000a00797213 */ /* 0x000fe20000000000 */
[----:B------:R-:W-:Y:S02]  /*2cc0*/  IMAD.MOV R9, RZ, RZ, -R9 ;  /* 0x000000ffff097224 */ /* 0x000fe400078e0a09 */
[----:B------:R-:W-:Y:S02]  /*2cd0*/  @!P2 IMAD.MOV R131, RZ, RZ, -R131 ;  /* 0x000000ffff83a224 */ /* 0x000fe400078e0a83 */
[----:B------:R-:W-:-:S04]  /*2ce0*/  IMAD.HI.U32 R5, R4, R121, RZ ;  /* 0x0000007904057227 */ /* 0x000fc800078e00ff */
[----:B------:R-:W-:Y:S02]  /*2cf0*/  IMAD R119, R0, R9, R119 ;  /* 0x0000000900777224 */ /* 0x000fe400078e0277 */
[--C-:B------:R-:W-:Y:S01]  /*2d00*/  @!P5 IMAD.IADD R123, R123, 0x1, -R0.reuse ;  /* 0x000000017b7bd824 */ /* 0x100fe200078e0a00 */
[----:B------:R-:W-:Y:S01]  /*2d10*/  ISETP.GE.AND P5, PT, R10, RZ, PT ;  /* 0x000000ff0a00720c */ /* 0x000fe20003fa6270 */
[----:B------:R-:W-:Y:S01]  /*2d20*/  IMAD.MOV R5, RZ, RZ, -R5 ;  /* 0x000000ffff057224 */ /* 0x000fe200078e0a05 */
[----:B------:R-:W-:Y:S01]  /*2d30*/  LOP3.LUT R10, R3, 0xdc, RZ, 0xfc, !PT ;  /* 0x000000dc030a7812 */ /* 0x000fe200078efcff */
[--C-:B------:R-:W-:Y:S01]  /*2d40*/  @!P6 IMAD.IADD R127, R127, 0x1, -R0.reuse ;  /* 0x000000017f7fe824 */ /* 0x100fe200078e0a00 */
[C---:B------:R-:W-:Y:S01]  /*2d50*/  ISETP.GT.U32.AND P6, PT, R0.reuse, R119, PT ;  /* 0x000000770000720c */ /* 0x040fe20003fc4070 */
[----:B------:R-:W-:Y:S01]  /*2d60*/  @!P3 IMAD.IADD R129, R129, 0x1, -R0 ;  /* 0x000000018181b824 */ /* 0x000fe200078e0a00 */
[C---:B------:R-:W-:Y:S01]  /*2d70*/  ISETP.GT.U32.AND P2, PT, R0.reuse, R123, PT ;  /* 0x0000007b0000720c */ /* 0x040fe20003f44070 */
[----:B------:R-:W-:Y:S01]  /*2d80*/  IMAD R121, R0, R5, R121 ;  /* 0x0000000500797224 */ /* 0x000fe200078e0279 */
[----:B------:R-:W-:Y:S01]  /*2d90*/  IABS R111, R10 ;  /* 0x0000000a006f7213 */ /* 0x000fe20000000000 */
[----:B------:R-:W-:Y:S01]  /*2da0*/  IMAD.HI.U32 R5, R4, R117, RZ ;  /* 0x0000007504057227 */ /* 0x000fe200078e00ff */
[----:B------:R-:W-:-:S03]  /*2db0*/  ISETP.GT.U32.AND P3, PT, R0, R129, PT ;  /* 0x000000810000720c */ /* 0x000fc60003f64070 */
[----:B------:R-:W-:-:S04]  /*2dc0*/  IMAD.HI.U32 R9, R4, R115, RZ ;  /* 0x0000007304097227 */ /* 0x000fc800078e00ff */
[----:B------:R-:W-:Y:S02]  /*2dd0*/  IMAD.MOV R5, RZ, RZ, -R5 ;  /* 0x000000ffff057224 */ /* 0x000fe400078e0a05 */
[----:B------:R-:W-:Y:S02]  /*2de0*/  IMAD.MOV R9, RZ, RZ, -R9 ;  /* 0x000000ffff097224 */ /* 0x000fe400078e0a09 */
[C---:B------:R-:W-:Y:S02]  /*2df0*/  IMAD R117, R0.reuse, R5, R117 ;  /* 0x0000000500757224 */ /* 0x040fe400078e0275 */
[--C-:B------:R-:W-:Y:S02]  /*2e00*/  @!P6 IMAD.IADD R119, R119, 0x1, -R0.reuse ;  /* 0x000000017777e824 */ /* 0x100fe400078e0a00 */
[C---:B------:R-:W-:Y:S02]  /*2e10*/  IMAD R115, R0.reuse, R9, R115 ;  /* 0x0000000900737224 */ /* 0x040fe400078e0273 */
[--C-:B------:R-:W-:Y:S01]  /*2e20*/  @!P2 IMAD.IADD R123, R123, 0x1, -R0.reuse ;  /* 0x000000017b7ba824 */ /* 0x100fe200078e0a00 */
[C---:B------:R-:W-:Y:S01]  /*2e30*/  ISETP.GT.U32.AND P2, PT, R0.reuse, R117, PT ;  /* 0x000000750000720c */ /* 0x040fe20003f44070 */
[----:B------:R-:W-:Y:S01]  /*2e40*/  @!P3 IMAD.IADD R129, R129, 0x1, -R0 ;  /* 0x000000018181b824 */ /* 0x000fe200078e0a00 */
[C---:B------:R-:W-:Y:S01]  /*2e50*/  ISETP.GT.U32.AND P6, PT, R0.reuse, R119, PT ;  /* 0x000000770000720c */ /* 0x040fe20003fc4070 */
[----:B------:R-:W-:Y:S01]  /*2e60*/  @!P4 IMAD.MOV R123, RZ, RZ, -R123 ;  /* 0x000000ffff7bc224 */ /* 0x000fe200078e0a7b */
[----:B------:R-:W-:Y:S01]  /*2e70*/  ISETP.GT.U32.AND P3, PT, R0, R121, PT ;  /* 0x000000790000720c */ /* 0x000fe20003f64070 */
[----:B------:R-:W-:Y:S01]  /*2e80*/  IMAD.HI.U32 R5, R4, R113, RZ ;  /* 0x0000007104057227 */ /* 0x000fe200078e00ff */
[----:B------:R-:W-:-:S03]  /*2e90*/  ISETP.GT.U32.AND P4, PT, R0, R115, PT ;  /* 0x000000730000720c */ /* 0x000fc60003f84070 */
[----:B------:R-:W-:Y:S02]  /*2ea0*/  IMAD.MOV R5, RZ, RZ, -R5 ;  /* 0x000000ffff057224 */ /* 0x000fe400078e0a05 */
[----:B------:R-:W-:Y:S02]  /*2eb0*/  @!P1 IMAD.MOV R129, RZ, RZ, -R129 ;  /* 0x000000ffff819224 */ /* 0x000fe400078e0a81 */
[----:B------:R-:W-:Y:S02]  /*2ec0*/  IMAD R113, R0, R5, R113 ;  /* 0x0000000500717224 */ /* 0x000fe400078e0271 */
[--C-:B------:R-:W-:Y:S01]  /*2ed0*/  @!P2 IMAD.IADD R117, R117, 0x1, -R0.reuse ;  /* 0x000000017575a824 */ /* 0x100fe200078e0a00 */
[----:B------:R-:W-:Y:S01]  /*2ee0*/  ISETP.GE.AND P2, PT, R14, RZ, PT ;  /* 0x000000ff0e00720c */ /* 0x000fe20003f46270 */
[--C-:B------:R-:W-:Y:S01]  /*2ef0*/  @!P6 IMAD.IADD R119, R119, 0x1, -R0.reuse ;  /* 0x000000017777e824 */ /* 0x100fe200078e0a00 */
[C---:B------:R-:W-:Y:S01]  /*2f00*/  ISETP.GT.U32.AND P6, PT, R0.reuse, R113, PT ;  /* 0x000000710000720c */ /* 0x040fe20003fc4070 */
[--C-:B------:R-:W-:Y:S01]  /*2f10*/  @!P3 IMAD.IADD R121, R121, 0x1, -R0.reuse ;  /* 0x000000017979b824 */ /* 0x100fe200078e0a00 */
[----:B------:R-:W-:Y:S01]  /*2f20*/  ISETP.GE.AND P3, PT, R11, RZ, PT ;  /* 0x000000ff0b00720c */ /* 0x000fe20003f66270 */
[----:B------:R-:W-:Y:S01]  /*2f30*/  @!P4 IMAD.IADD R115, R115, 0x1, -R0 ;  /* 0x000000017373c824 */ /* 0x000fe200078e0a00 */
[----:B------:R-:W-:Y:S01]  /*2f40*/  ISETP.GT.U32.AND P4, PT, R0, R117, PT ;  /* 0x000000750000720c */ /* 0x000fe20003f84070 */
[----:B------:R-:W-:Y:S01]  /*2f50*/  IMAD.HI.U32 R5, R4, R111, RZ ;  /* 0x0000006f04057227 */ /* 0x000fe200078e00ff */
[----:B------:R-:W-:-:S02]  /*2f60*/  ISETP.GT.U32.AND P1, PT, R0, R121, PT ;  /* 0x000000790000720c */ /* 0x000fc40003f24070 */
[C---:B------:R-:W-:Y:S01]  /*2f70*/  LOP3.LUT R14, R3.reuse, 0xe8, RZ, 0xfc, !PT ;  /* 0x000000e8030e7812 */ /* 0x040fe200078efcff */
[----:B------:R-:W-:Y:S02]  /*2f80*/  IMAD.MOV R9, RZ, RZ, -R5 ;  /* 0x000000ffff097224 */ /* 0x000fe400078e0a05 */
[----:B------:R-:W-:Y:S01]  /*2f90*/  @!P0 IMAD.MOV R127, RZ, RZ, -R127 ;  /* 0x000000ffff7f8224 */ /* 0x000fe200078e0a7f */
[----:B------:R-:W-:Y:S01]  /*2fa0*/  ISETP.GE.AND P0, PT, R12, RZ, PT ;  /* 0x000000ff0c00720c */ /* 0x000fe20003f06270 */
[C---:B------:R-:W-:Y:S01]  /*2fb0*/  IMAD R111, R0.reuse, R9, R111 ;  /* 0x00000009006f7224 */ /* 0x040fe200078e026f */
[----:B------:R-:W-:Y:S01]  /*2fc0*/  LOP3.LUT R12, R3, 0xe0, RZ, 0xfc, !PT ;  /* 0x000000e0030c7812 */ /* 0x000fe200078efcff */
[--C-:B------:R-:W-:Y:S01]  /*2fd0*/  @!P6 IMAD.IADD R113, R113, 0x1, -R0.reuse ;  /* 0x000000017171e824 */ /* 0x100fe200078e0a00 */
[C---:B------:R-:W-:Y:S01]  /*2fe0*/  ISETP.GT.U32.AND P6, PT, R0.reuse, R115, PT ;  /* 0x000000730000720c */ /* 0x040fe20003fc4070 */
[--C-:B------:R-:W-:Y:S01]  /*2ff0*/  @!P4 IMAD.IADD R117, R117, 0x1, -R0.reuse ;  /* 0x000000017575c824 */ /* 0x100fe200078e0a00 */
[----:B------:R-:W-:Y:S01]  /*3000*/  IABS R11, R12 ;  /* 0x0000000c000b7213 */ /* 0x000fe20000000000 */
[----:B------:R-:W-:Y:S01]  /*3010*/  @!P1 IMAD.IADD R121, R121, 0x1, -R0 ;  /* 0x0000000179799824 */ /* 0x000fe200078e0a00 */
[----:B------:R-:W-:Y:S01]  /*3020*/  ISETP.GT.U32.AND P4, PT, R0, R111, PT ;  /* 0x0000006f0000720c */ /* 0x000fe20003f84070 */
[----:B------:R-:W-:Y:S01]  /*3030*/  @!P3 IMAD.MOV R119, RZ, RZ, -R119 ;  /* 0x000000ffff77b224 */ /* 0x000fe200078e0a77 */
[----:B------:R-:W-:Y:S01]  /*3040*/  ISETP.GE.AND P1, PT, R13, RZ, PT ;  /* 0x000000ff0d00720c */ /* 0x000fe20003f26270 */
[----:B------:R-:W-:Y:S01]  /*3050*/  IMAD.HI.U32 R5, R4, R11, RZ ;  /* 0x0000000b04057227 */ /* 0x000fe200078e00ff */
[----:B------:R-:W-:-:S02]  /*3060*/  LOP3.LUT R13, R3, 0xe4, RZ, 0xfc, !PT ;  /* 0x000000e4030d7812 */ /* 0x000fc400078efcff */
[----:B------:R-:W-:Y:S01]  /*3070*/  IABS R61, R14 ;  /* 0x0000000e003d7213 */ /* 0x000fe20000000000 */
[----:B------:R-:W-:Y:S01]  /*3080*/  @!P5 IMAD.MOV R121, RZ, RZ, -R121 ;  /* 0x000000ffff79d224 */ /* 0x000fe200078e0a79 */
[----:B------:R-:W-:Y:S01]  /*3090*/  IABS R109, R13 ;  /* 0x0000000d006d7213 */ /* 0x000fe20000000000 */
[----:B------:R-:W-:Y:S01]  /*30a0*/  IMAD.MOV R5, RZ, RZ, -R5 ;  /* 0x000000ffff057224 */ /* 0x000fe200078e0a05 */
[----:B------:R-:W-:Y:S01]  /*30b0*/  ISETP.GT.U32.AND P5, PT, R0, R113, PT ;  /* 0x000000710000720c */ /* 0x000fe20003fa4070 */
[--C-:B------:R-:W-:Y:S01]  /*30c0*/  @!P6 IMAD.IADD R115, R115, 0x1, -R0.reuse ;  /* 0x000000017373e824 */ /* 0x100fe200078e0a00 */
[----:B------:R-:W-:Y:S01]  /*30d0*/  ISETP.GE.AND P6, PT, R10, RZ, PT ;  /* 0x000000ff0a00720c */ /* 0x000fe20003fc6270 */
[----:B------:R-:W-:Y:S01]  /*30e0*/  IMAD R11, R0, R5, R11 ;  /* 0x00000005000b7224 */ /* 0x000fe200078e020b */
[----:B------:R-:W-:Y:S01]  /*30f0*/  LOP3.LUT R10, R3, 0xec, RZ, 0xfc, !PT ;  /* 0x000000ec030a7812 */ /* 0x000fe200078efcff */
[----:B------:R-:W-:Y:S01]  /*3100*/  @!P4 IMAD.IADD R111, R111, 0x1, -R0 ;  /* 0x000000016f6fc824 */ /* 0x000fe200078e0a00 */
[----:B------:R-:W-:Y:S01]  /*3110*/  ISETP.GE.AND P4, PT, R12, RZ, PT ;  /* 0x000000ff0c00720c */ /* 0x000fe20003f86270 */
[----:B------:R-:W-:Y:S01]  /*3120*/  IMAD.HI.U32 R5, R4, R109, RZ ;  /* 0x0000006d04057227 */ /* 0x000fe200078e00ff */
[----:B------:R-:W-:-:S02]  /*3130*/  IABS R107, R10 ;  /* 0x0000000a006b7213 */ /* 0x000fc40000000000 */
[C---:B------:R-:W-:Y:S01]  /*3140*/  ISETP.GT.U32.AND P3, PT, R0.reuse, R111, PT ;  /* 0x0000006f0000720c */ /* 0x040fe20003f64070 */
[----:B------:R-:W-:Y:S01]  /*3150*/  IMAD.MOV R5, RZ, RZ, -R5 ;  /* 0x000000ffff057224 */ /* 0x000fe200078e0a05 */
[----:B------:R-:W-:Y:S01]  /*3160*/  LOP3.LUT R12, R3, 0xf0, RZ, 0xfc, !PT ;  /* 0x000000f0030c7812 */ /* 0x000fe200078efcff */
[----:B------:R-:W-:Y:S01]  /*3170*/  @!P5 IMAD.IADD R113, R113, 0x1, -R0 ;  /* 0x000000017171d824 */ /* 0x000fe200078e0a00 */
[C---:B------:R-:W-:Y:S01]  /*3180*/  ISETP.GT.U32.AND P5, PT, R0.reuse, R11, PT ;  /* 0x0000000b0000720c */ /* 0x040fe20003fa4070 */
[----:B------:R-:W-:Y:S01]  /*3190*/  IMAD R109, R0, R5, R109 ;  /* 0x00000005006d7224 */ /* 0x000fe200078e026d */
[----:B------:R-:W-:Y:S01]  /*31a0*/  IABS R105, R12 ;  /* 0x0000000c00697213 */ /* 0x000fe20000000000 */
[----:B------:R-:W-:-:S04]  /*31b0*/  IMAD.HI.U32 R5, R4, R107, RZ ;  /* 0x0000006b04057227 */ /* 0x000fc800078e00ff */
[----:B------:R-:W-:Y:S02]  /*31c0*/  IMAD.MOV R5, RZ, RZ, -R5 ;  /* 0x000000ffff057224 */ /* 0x000fe400078e0a05 */
[----:B------:R-:W-:-:S04]  /*31d0*/  IMAD.HI.U32 R9, R4, R61, RZ ;  /* 0x0000003d04097227 */ /* 0x000fc800078e00ff */
[--C-:B------:R-:W-:Y:S01]  /*31e0*/  @!P3 IMAD.IADD R111, R111, 0x1, -R0.reuse ;  /* 0x000000016f6fb824 */ /* 0x100fe200078e0a00 */
[----:B------:R-:W-:Y:S01]  /*31f0*/  ISETP.GE.AND P3, PT, R14, RZ, PT ;  /* 0x000000ff0e00720c */ /* 0x000fe20003f66270 */
[C---:B------:R-:W-:Y:S01]  /*3200*/  IMAD R107, R0.reuse, R5, R107 ;  /* 0x00000005006b7224 */ /* 0x040fe200078e026b */
[----:B------:R-:W-:Y:S01]  /*3210*/  LOP3.LUT R14, R3, 0x104, RZ, 0xfc, !PT ;  /* 0x00000104030e7812 */ /* 0x000fe200078efcff */
[----:B------:R-:W-:Y:S02]  /*3220*/  IMAD.MOV R9, RZ, RZ, -R9 ;  /* 0x000000ffff097224 */ /* 0x000fe400078e0a09 */
[----:B------:R-:W-:Y:S01]  /*3230*/  @!P0 IMAD.MOV R117, RZ, RZ, -R117 ;  /* 0x000000ffff758224 */ /* 0x000fe200078e0a75 */
[C---:B------:R-:W-:Y:S01]  /*3240*/  ISETP.GT.U32.AND P0, PT, R0.reuse, R109, PT ;  /* 0x0000006d0000720c */ /* 0x040fe20003f04070 */
[----:B------:R-:W-:Y:S01]  /*3250*/  @!P6 IMAD.MOV R111, RZ, RZ, -R111 ;  /* 0x000000ffff6fe224 */ /* 0x000fe200078e0a6f */
[C---:B------:R-:W-:Y:S01]  /*3260*/  ISETP.GT.U32.AND P6, PT, R0.reuse, R107, PT ;  /* 0x0000006b0000720c */ /* 0x040fe20003fc4070 */
[----:B------:R-:W-:Y:S01]  /*3270*/  IMAD R61, R0, R9, R61 ;  /* 0x00000009003d7224 */ /* 0x000fe200078e023d */
[----:B------:R-:W-:Y:S01]  /*3280*/  IABS R47, R14 ;  /* 0x0000000e002f7213 */ /* 0x000fe20000000000 */
[----:B------:R-:W-:-:S02]  /*3290*/  @!P5 IMAD.IADD R11, R11, 0x1, -R0 ;  /* 0x000000010b0bd824 */ /* 0x000fc400078e0a00 */
[----:B------:R-:W-:-:S03]  /*32a0*/  IMAD.HI.U32 R9, R4, R105, RZ ;  /* 0x0000006904097227 */ /* 0x000fc600078e00ff */
[C---:B------:R-:W-:Y:S01]  /*32b0*/  ISETP.GT.U32.AND P5, PT, R0.reuse, R11, PT ;  /* 0x0000000b0000720c */ /* 0x040fe20003fa4070 */
[----:B------:R-:W-:Y:S02]  /*32c0*/  IMAD.MOV R9, RZ, RZ, -R9 ;  /* 0x000000ffff097224 */ /* 0x000fe400078e0a09 */
[----:B------:R-:W-:Y:S01]  /*32d0*/  @!P1 IMAD.MOV R115, RZ, RZ, -R115 ;  /* 0x000000ffff739224 */ /* 0x000fe200078e0a73 */
[C---:B------:R-:W-:Y:S01]  /*32e0*/  ISETP.GT.U32.AND P1, PT, R0.reuse, R61, PT ;  /* 0x0000003d0000720c */ /* 0x040fe20003f24070 */
[C---:B------:R-:W-:Y:S01]  /*32f0*/  IMAD R105, R0.reuse, R9, R105 ;  /* 0x0000000900697224 */ /* 0x040fe200078e0269 */
[----:B------:R-:W-:Y:S01]  /*3300*/  LOP3.LUT R9, R3, 0xf4, RZ, 0xfc, !PT ;  /* 0x000000f403097812 */ /* 0x000fe200078efcff */
[--C-:B------:R-:W-:Y:S02]  /*3310*/  @!P0 IMAD.IADD R109, R109, 0x1, -R0.reuse ;  /* 0x000000016d6d8824 */ /* 0x100fe400078e0a00 */
[--C-:B------:R-:W-:Y:S01]  /*3320*/  @!P6 IMAD.IADD R107, R107, 0x1, -R0.reuse ;  /* 0x000000016b6be824 */ /* 0x100fe200078e0a00 */
[----:B------:R-:W-:Y:S01]  /*3330*/  IABS R63, R9 ;  /* 0x00000009003f7213 */ /* 0x000fe20000000000 */
[----:B------:R-:W-:Y:S01]  /*3340*/  @!P2 IMAD.MOV R113, RZ, RZ, -R113 ;  /* 0x000000ffff71a224 */ /* 0x000fe200078e0a71 */
[C---:B------:R-:W-:Y:S01]  /*3350*/  ISETP.GT.U32.AND P0, PT, R0.reuse, R109, PT ;  /* 0x0000006d0000720c */ /* 0x040fe20003f04070 */
[----:B------:R-:W-:Y:S01]  /*3360*/  @!P5 IMAD.IADD R11, R11, 0x1, -R0 ;  /* 0x000000010b0bd824 */ /* 0x000fe200078e0a00 */
[----:B------:R-:W-:Y:S01]  /*3370*/  ISETP.GT.U32.AND P6, PT, R0, R107, PT ;  /* 0x0000006b0000720c */ /* 0x000fe20003fc4070 */
[----:B------:R-:W-:Y:S01]  /*3380*/  IMAD.HI.U32 R5, R4, R63, RZ ;  /* 0x0000003f04057227 */ /* 0x000fe200078e00ff */
[----:B------:R-:W-:-:S02]  /*3390*/  ISETP.GE.AND P2, PT, R13, RZ, PT ;  /* 0x000000ff0d00720c */ /* 0x000fc40003f46270 */
[----:B------:R-:W-:Y:S01]  /*33a0*/  ISETP.GE.AND P5, PT, R10, RZ, PT ;  /* 0x000000ff0a00720c */ /* 0x000fe20003fa6270 */
[--C-:B------:R-:W-:Y:S01]  /*33b0*/  @!P1 IMAD.IADD R61, R61, 0x1, -R0.reuse ;  /* 0x000000013d3d9824 */ /* 0x100fe200078e0a00 */
[----:B------:R-:W-:Y:S01]  /*33c0*/  LOP3.LUT R10, R3, 0xf8, RZ, 0xfc, !PT ;  /* 0x000000f8030a7812 */ /* 0x000fe200078efcff */
[----:B------:R-:W-:Y:S01]  /*33d0*/  @!P4 IMAD.MOV R11, RZ, RZ, -R11 ;  /* 0x000000ffff0bc224 */ /* 0x000fe200078e0a0b */
[C---:B------:R-:W-:Y:S01]  /*33e0*/  ISETP.GT.U32.AND P4, PT, R0.reuse, R105, PT ;  /* 0x000000690000720c */ /* 0x040fe20003f84070 */
[----:B------:R-:W-:Y:S01]  /*33f0*/  IMAD.MOV R5, RZ, RZ, -R5 ;  /* 0x000000ffff057224 */ /* 0x000fe200078e0a05 */
[----:B------:R-:W-:Y:S01]  /*3400*/  ISETP.GT.U32.AND P1, PT, R0, R61, PT ;  /* 0x0000003d0000720c */ /* 0x000fe20003f24070 */
[--C-:B------:R-:W-:Y:S01]  /*3410*/  @!P0 IMAD.IADD R109, R109, 0x1, -R0.reuse ;  /* 0x000000016d6d8824 */ /* 0x100fe200078e0a00 */
[----:B------:R-:W-:Y:S01]  /*3420*/  ISETP.GE.AND P0, PT, R12, RZ, PT ;  /* 0x000000ff0c00720c */ /* 0x000fe20003f06270 */
[C---:B------:R-:W-:Y:S01]  /*3430*/  IMAD R63, R0.reuse, R5, R63 ;  /* 0x00000005003f7224 */ /* 0x040fe200078e023f */
[----:B------:R-:W-:Y:S01]  /*3440*/  LOP3.LUT R12, R3, 0xfc, RZ, 0xfc, !PT ;  /* 0x000000fc030c7812 */ /* 0x000fe200078efcff */
[--C-:B------:R-:W-:Y:S01]  /*3450*/  @!P6 IMAD.IADD R107, R107, 0x1, -R0.reuse ;  /* 0x000000016b6be824 */ /* 0x100fe200078e0a00 */
[----:B------:R-:W-:Y:S01]  /*3460*/  IABS R49, R10 ;  /* 0x0000000a00317213 */ /* 0x000fe20000000000 */
[----:B------:R-:W-:Y:S01]  /*3470*/  @!P2 IMAD.MOV R109, RZ, RZ, -R109 ;  /* 0x000000ffff6da224 */ /* 0x000fe200078e0a6d */
[----:B------:R-:W-:Y:S01]  /*3480*/  ISETP.GT.U32.AND P6, PT, R0, R63, PT ;  /* 0x0000003f0000720c */ /* 0x000fe20003fc4070 */
[----:B------:R-:W-:Y:S01]  /*3490*/  @!P5 IMAD.MOV R107, RZ, RZ, -R107 ;  /* 0x000000ffff6bd224 */ /* 0x000fe200078e0a6b */
[----:B------:R-:W-:Y:S01]  /*34a0*/  IABS R13, R12 ;  /* 0x0000000c000d7213 */ /* 0x000fe20000000000 */
[--C-:B------:R-:W-:Y:S01]  /*34b0*/  @!P4 IMAD.IADD R105, R105, 0x1, -R0.reuse ;  /* 0x000000016969c824 */ /* 0x100fe200078e0a00 */
[----:B------:R-:W-:Y:S01]  /*34c0*/  ISETP.GE.AND P2, PT, R10, RZ, PT ;  /* 0x000000ff0a00720c */ /* 0x000fe20003f46270 */
[----:B------:R-:W-:Y:S01]  /*34d0*/  @!P1 IMAD.IADD R61, R61, 0x1, -R0 ;  /* 0x000000013d3d9824 */ /* 0x000fe200078e0a00 */
[----:B------:R-:W-:Y:S01]  /*34e0*/  ISETP.GE.AND P1, PT, R9, RZ, PT ;  /* 0x000000ff0900720c */ /* 0x000fe20003f26270 */
[----:B------:R-:W-:Y:S01]  /*34f0*/  IMAD.HI.U32 R5, R4, R13, RZ ;  /* 0x0000000d04057227 */ /* 0x000fe200078e00ff */
[----:B------:R-:W-:-:S02]  /*3500*/  ISETP.GT.U32.AND P4, PT, R0, R105, PT ;  /* 0x000000690000720c */ /* 0x000fc40003f84070 */
[----:B------:R-:W-:Y:S01]  /*3510*/  LOP3.LUT R10, R3, 0x100, RZ, 0xfc, !PT ;  /* 0x00000100030a7812 */ /* 0x000fe200078efcff */
[----:B------:R-:W-:-:S03]  /*3520*/  IMAD.HI.U32 R9, R4, R49, RZ ;  /* 0x0000003104097227 */ /* 0x000fc600078e00ff */
[----:B------:R-:W-:Y:S01]  /*3530*/  IABS R69, R10 ;  /* 0x0000000a00457213 */ /* 0x000fe20000000000 */
[----:B------:R-:W-:Y:S02]  /*3540*/  @!P6 IMAD.IADD R63, R63, 0x1, -R0 ;  /* 0x000000013f3fe824 */ /* 0x000fe400078e0a00 */
[----:B------:R-:W-:Y:S02]  /*3550*/  IMAD.MOV R5, RZ, RZ, -R5 ;  /* 0x000000ffff057224 */ /* 0x000fe400078e0a05 */
[----:B------:R-:W-:Y:S02]  /*3560*/  IMAD.MOV R9, RZ, RZ, -R9 ;  /* 0x000000ffff097224 */ /* 0x000fe400078e0a09 */
[----:B------:R-:W-:Y:S01]  /*3570*/  @!P3 IMAD.MOV R61, RZ, RZ, -R61 ;  /* 0x000000ffff3db224 */ /* 0x000fe200078e0a3d */
[C---:B------:R-:W-:Y:S01]  /*3580*/  ISETP.GT.U32.AND P3, PT, R0.reuse, R63, PT ;  /* 0x0000003f0000720c */ /* 0x040fe20003f64070 */
[C---:B------:R-:W-:Y:S02]  /*3590*/  IMAD R13, R0.reuse, R5, R13 ;  /* 0x00000005000d7224 */ /* 0x040fe400078e020d */
[----:B------:R-:W-:-:S02]  /*35a0*/  IMAD R49, R0, R9, R49 ;  /* 0x0000000900317224 */ /* 0x000fc400078e0231 */
[----:B------:R-:W-:Y:S01]  /*35b0*/  IMAD.HI.U32 R5, R4, R69, RZ ;  /* 0x0000004504057227 */ /* 0x000fe200078e00ff */
[----:B------:R-:W-:-:S03]  /*35c0*/  ISETP.GT.U32.AND P6, PT, R0, R13, PT ;  /* 0x0000000d0000720c */ /* 0x000fc60003fc4070 */
[--C-:B------:R-:W-:Y:S01]  /*35d0*/  @!P4 IMAD.IADD R105, R105, 0x1, -R0.reuse ;  /* 0x000000016969c824 */ /* 0x100fe200078e0a00 */
[C---:B------:R-:W-:Y:S01]  /*35e0*/  ISETP.GT.U32.AND P4, PT, R0.reuse, R49, PT ;  /* 0x000000310000720c */ /* 0x040fe20003f84070 */
[----:B------:R-:W-:Y:S02]  /*35f0*/  IMAD.MOV R5, RZ, RZ, -R5 ;  /* 0x000000ffff057224 */ /* 0x000fe400078e0a05 */
[----:B------:R-:W-:Y:S02]  /*3600*/  @!P3 IMAD.IADD R63, R63, 0x1, -R0 ;  /* 0x000000013f3fb824 */ /* 0x000fe400078e0a00 */
[----:B------:R-:W-:Y:S02]  /*3610*/  IMAD R69, R0, R5, R69 ;  /* 0x0000000500457224 */ /* 0x000fe400078e0245 */
[----:B------:R-:W-:-:S03]  /*3620*/  IMAD.HI.U32 R5, R4, R15, RZ ;  /* 0x0000000f04057227 */ /* 0x000fc600078e00ff */
[----:B------:R-:W-:Y:S01]  /*3630*/  ISETP.GT.U32.AND P3, PT, R0, R69, PT ;  /* 0x000000450000720c */ /* 0x000fe20003f64070 */
[----:B------:R-:W-:Y:S02]  /*3640*/  IMAD.MOV R5, RZ, RZ, -R5 ;  /* 0x000000ffff057224 */ /* 0x000fe400078e0a05 */
[--C-:B------:R-:W-:Y:S01]  /*3650*/  @!P4 IMAD.IADD R49, R49, 0x1, -R0.reuse ;  /* 0x000000013131c824 */ /* 0x100fe200078e0a00 */
[----:B------:R-:W-:Y:S01]  /*3660*/  ISETP.GE.AND P4, PT, R12, RZ, PT ;  /* 0x000000ff0c00720c */ /* 0x000fe20003f86270 */
[----:B------:R-:W-:Y:S01]  /*3670*/  @!P6 IMAD.IADD R13, R13, 0x1, -R0 ;  /* 0x000000010d0de824 */ /* 0x000fe200078e0a00 */
[----:B------:R-:W-:Y:S01]  /*3680*/  LOP3.LUT R12, R3, 0x110, RZ, 0xfc, !PT ;  /* 0x00000110030c7812 */ /* 0x000fe200078efcff */
[C---:B------:R-:W-:Y:S01]  /*3690*/  IMAD R15, R0.reuse, R5, R15 ;  /* 0x00000005000f7224 */ /* 0x040fe200078e020f */
[----:B------:R-:W-:Y:S01]  /*36a0*/  ISETP.GT.U32.AND P6, PT, R0, R49, PT ;  /* 0x000000310000720c */ /* 0x000fe20003fc4070 */
[----:B------:R-:W-:Y:S01]  /*36b0*/  IMAD.HI.U32 R9, R4, R47, RZ ;  /* 0x0000002f04097227 */ /* 0x000fe200078e00ff */
[----:B------:R-:W-:-:S02]  /*36c0*/  ISETP.GT.U32.AND P5, PT, R0, R13, PT ;  /* 0x0000000d0000720c */ /* 0x000fc40003fa4070 */
[----:B------:R-:W-:Y:S01]  /*36d0*/  IABS R53, R12 ;  /* 0x0000000c00357213 */ /* 0x000fe20000000000 */
[--C-:B------:R-:W-:Y:S01]  /*36e0*/  @!P3 IMAD.IADD R69, R69, 0x1, -R0.reuse ;  /* 0x000000014545b824 */ /* 0x100fe200078e0a00 */
[C---:B------:R-:W-:Y:S01]  /*36f0*/  ISETP.GT.U32.AND P3, PT, R0.reuse, R15, PT ;  /* 0x0000000f0000720c */ /* 0x040fe20003f64070 */
[----:B------:R-:W-:Y:S02]  /*3700*/  IMAD.MOV R9, RZ, RZ, -R9 ;  /* 0x000000ffff097224 */ /* 0x000fe400078e0a09 */
[----:B------:R-:W-:Y:S02]  /*3710*/  @!P1 IMAD.MOV R63, RZ, RZ, -R63 ;  /* 0x000000ffff3f9224 */ /* 0x000fe400078e0a3f */
[----:B------:R-:W-:Y:S02]  /*3720*/  IMAD R47, R0, R9, R47 ;  /* 0x00000009002f7224 */ /* 0x000fe400078e022f */
[----:B------:R-:W-:Y:S01]  /*3730*/  @!P6 IMAD.IADD R49, R49, 0x1, -R0 ;  /* 0x000000013131e824 */ /* 0x000fe200078e0a00 */
[----:B------:R-:W-:Y:S01]  /*3740*/  ISETP.GE.AND P6, PT, R14, RZ, PT ;  /* 0x000000ff0e00720c */ /* 0x000fe20003fc6270 */
[----:B------:R-:W-:Y:S01]  /*3750*/  IMAD.HI.U32 R9, R4, R71, RZ ;  /* 0x0000004704097227 */ /* 0x000fe200078e00ff */
[----:B------:R-:W-:-:S02]  /*3760*/  ISETP.GT.U32.AND P1, PT, R0, R47, PT ;  /* 0x0000002f0000720c */ /* 0x000fc40003f24070 */
[----:B------:R-:W-:Y:S01]  /*3770*/  LOP3.LUT R14, R3, 0x114, RZ, 0xfc, !PT ;  /* 0x00000114030e7812 */ /* 0x000fe200078efcff */
[----:B------:R-:W-:Y:S01]  /*3780*/  @!P2 IMAD.MOV R49, RZ, RZ, -R49 ;  /* 0x000000ffff31a224 */ /* 0x000fe200078e0a31 */
[----:B------:R-:W-:Y:S01]  /*3790*/  ISETP.GT.U32.AND P2, PT, R0, R69, PT ;  /* 0x000000450000720c */ /* 0x000fe20003f44070 */
[----:B------:R-:W-:Y:S01]  /*37a0*/  @!P3 IMAD.IADD R15, R15, 0x1, -R0 ;  /* 0x000000010f0fb824 */ /* 0x000fe200078e0a00 */
[----:B------:R-:W-:Y:S01]  /*37b0*/  IABS R77, R14 ;  /* 0x0000000e004d7213 */ /* 0x000fe20000000000 */
[----:B------:R-:W-:Y:S02]  /*37c0*/  IMAD.MOV R9, RZ, RZ, -R9 ;  /* 0x000000ffff097224 */ /* 0x000fe400078e0a09 */
[----:B------:R-:W-:Y:S01]  /*37d0*/  IMAD.HI.U32 R5, R4, R53, RZ ;  /* 0x0000003504057227 */ /* 0x000fe200078e00ff */
[----:B------:R-:W-:-:S03]  /*37e0*/  ISETP.GT.U32.AND P3, PT, R0, R15, PT ;  /* 0x0000000f0000720c */ /* 0x000fc60003f64070 */
[--C-:B------:R-:W-:Y:S01]  /*37f0*/  @!P5 IMAD.IADD R13, R13, 0x1, -R0.reuse ;  /* 0x000000010d0dd824 */ /* 0x100fe200078e0a00 */
[----:B------:R-:W-:Y:S01]  /*3800*/  ISETP.GE.AND P5, PT, R16, RZ, PT ;  /* 0x000000ff1000720c */ /* 0x000fe20003fa6270 */
[C---:B------:R-:W-:Y:S01]  /*3810*/  IMAD R71, R0.reuse, R9, R71 ;  /* 0x0000000900477224 */ /* 0x040fe200078e0247 */
[----:B------:R-:W-:Y:S01]  /*3820*/  LOP3.LUT R16, R3, 0x118, RZ, 0xfc, !PT ;  /* 0x0000011803107812 */ /* 0x000fe200078efcff */
[--C-:B------:R-:W-:Y:S02]  /*3830*/  @!P1 IMAD.IADD R47, R47, 0x1, -R0.reuse ;  /* 0x000000012f2f9824 */ /* 0x100fe400078e0a00 */
[----:B------:R-:W-:Y:S01]  /*3840*/  IMAD.MOV R5, RZ, RZ, -R5 ;  /* 0x000000ffff057224 */ /* 0x000fe200078e0a05 */
[----:B------:R-:W-:Y:S01]  /*3850*/  IABS R51, R16 ;  /* 0x0000001000337213 */ /* 0x000fe20000000000 */
[--C-:B------:R-:W-:Y:S01]  /*3860*/  @!P2 IMAD.IADD R69, R69, 0x1, -R0.reuse ;  /* 0x000000014545a824 */ /* 0x100fe200078e0a00 */
[C---:B------:R-:W-:Y:S01]  /*3870*/  ISETP.GT.U32.AND P1, PT, R0.reuse, R47, PT ;  /* 0x0000002f0000720c */ /* 0x040fe20003f24070 */
[C---:B------:R-:W-:Y:S01]  /*3880*/  IMAD R53, R0.reuse, R5, R53 ;  /* 0x0000000500357224 */ /* 0x040fe200078e0235 */
[----:B------:R-:W-:Y:S01]  /*3890*/  ISETP.GT.U32.AND P2, PT, R0, R71, PT ;  /* 0x000000470000720c */ /* 0x000fe20003f44070 */
[----:B------:R-:W-:-:S02]  /*38a0*/  @!P3 IMAD.IADD R15, R15, 0x1, -R0 ;  /* 0x000000010f0fb824 */ /* 0x000fc400078e0a00 */
[----:B------:R-:W-:Y:S01]  /*38b0*/  IMAD.HI.U32 R9, R4, R51, RZ ;  /* 0x0000003304097227 */ /* 0x000fe200078e00ff */
[----:B------:R-:W-:-:S03]  /*38c0*/  ISETP.GT.U32.AND P3, PT, R0, R53, PT ;  /* 0x000000350000720c */ /* 0x000fc60003f64070 */
[----:B------:R-:W-:Y:S02]  /*38d0*/  IMAD.MOV R9, RZ, RZ, -R9 ;  /* 0x000000ffff097224 */ /* 0x000fe400078e0a09 */
[----:B------:R-:W-:Y:S01]  /*38e0*/  @!P0 IMAD.MOV R105, RZ, RZ, -R105 ;  /* 0x000000ffff698224 */ /* 0x000fe200078e0a69 */
[----:B------:R-:W-:Y:S01]  /*38f0*/  ISETP.GE.AND P0, PT, R10, RZ, PT ;  /* 0x000000ff0a00720c */ /* 0x000fe20003f06270 */
[--C-:B------:R-:W-:Y:S01]  /*3900*/  @!P1 IMAD.IADD R47, R47, 0x1, -R0.reuse ;  /* 0x000000012f2f9824 */ /* 0x100fe200078e0a00 */
[----:B------:R-:W-:Y:S01]  /*3910*/  ISETP.GE.AND P1, PT, R17, RZ, PT ;  /* 0x000000ff1100720c */ /* 0x000fe20003f26270 */
[--C-:B------:R-:W-:Y:S01]  /*3920*/  @!P2 IMAD.IADD R71, R71, 0x1, -R0.reuse ;  /* 0x000000014747a824 */ /* 0x100fe200078e0a00 */
[----:B------:R-:W-:Y:S01]  /*3930*/  ISETP.GE.AND P2, PT, R12, RZ, PT ;  /* 0x000000ff0c00720c */ /* 0x000fe20003f46270 */
[C---:B------:R-:W-:Y:S01]  /*3940*/  IMAD R51, R0.reuse, R9, R51 ;  /* 0x0000000900337224 */ /* 0x040fe200078e0233 */
[----:B------:R-:W-:Y:S01]  /*3950*/  LOP3.LUT R12, R3, 0x120, RZ, 0xfc, !PT ;  /* 0x00000120030c7812 */ /* 0x000fe200078efcff */
[----:B------:R-:W-:Y:S01]  /*3960*/  @!P3 IMAD.IADD R53, R53, 0x1, -R0 ;  /* 0x000000013535b824 */ /* 0x000fe200078e0a00 */
[C---:B------:R-:W-:Y:S01]  /*3970*/  ISETP.GT.U32.AND P3, PT, R0.reuse, R71, PT ;  /* 0x000000470000720c */ /* 0x040fe20003f64070 */
[----:B------:R-:W-:Y:S01]  /*3980*/  @!P6 IMAD.MOV R47, RZ, RZ, -R47 ;  /* 0x000000ffff2fe224 */ /* 0x000fe200078e0a2f */
[----:B------:R-:W-:Y:S01]  /*3990*/  ISETP.GT.U32.AND P6, PT, R0, R51, PT ;  /* 0x000000330000720c */ /* 0x000fe20003fc4070 */
[----:B------:R-:W-:Y:S01]  /*39a0*/  IMAD.HI.U32 R10, R4, R79, RZ ;  /* 0x0000004f040a7227 */ /* 0x000fe200078e00ff */
[----:B------:R-:W-:-:S03]  /*39b0*/  IABS R59, R12 ;  /* 0x0000000c003b7213 */ /* 0x000fc60000000000 */
[----:B------:R-:W-:-:S04]  /*39c0*/  IMAD.HI.U32 R5, R4, R77, RZ ;  /* 0x0000004d04057227 */ /* 0x000fc800078e00ff */
[----:B------:R-:W-:Y:S02]  /*39d0*/  IMAD.MOV R10, RZ, RZ, -R10 ;  /* 0x000000ffff0a7224 */ /* 0x000fe400078e0a0a */
[----:B------:R-:W-:Y:S02]  /*39e0*/  IMAD.MOV R5, RZ, RZ, -R5 ;  /* 0x000000ffff057224 */ /* 0x000fe400078e0a05 */
[C---:B------:R-:W-:Y:S01]  /*39f0*/  IMAD R79, R0.reuse, R10, R79 ;  /* 0x0000000a004f7224 */ /* 0x040fe200078e024f */
[----:B------:R-:W-:Y:S01]  /*3a00*/  LOP3.LUT R10, R3, 0x124, RZ, 0xfc, !PT ;  /* 0x00000124030a7812 */ /* 0x000fe200078efcff */
[----:B------:R-:W-:Y:S01]  /*3a10*/  @!P4 IMAD.MOV R13, RZ, RZ, -R13 ;  /* 0x000000ffff0dc224 */ /* 0x000fe200078e0a0d */
[C---:B------:R-:W-:Y:S01]  /*3a20*/  ISETP.GT.U32.AND P4, PT, R0.reuse, R53, PT ;  /* 0x000000350000720c */ /* 0x040fe20003f84070 */
[C---:B------:R-:W-:Y:S01]  /*3a30*/  IMAD R77, R0.reuse, R5, R77 ;  /* 0x00000005004d7224 */ /* 0x040fe200078e024d */
[----:B------:R-:W-:Y:S01]  /*3a40*/  IABS R17, R10 ;  /* 0x0000000a00117213 */ /* 0x000fe20000000000 */
[--C-:B------:R-:W-:Y:S01]  /*3a50*/  @!P3 IMAD.IADD R71, R71, 0x1, -R0.reuse ;  /* 0x000000014747b824 */ /* 0x100fe200078e0a00 */
[----:B------:R-:W-:Y:S01]  /*3a60*/  ISETP.GT.U32.AND P3, PT, R0, R79, PT ;  /* 0x0000004f0000720c */ /* 0x000fe20003f64070 */
[----:B------:R-:W-:-:S02]  /*3a70*/  @!P6 IMAD.IADD R51, R51, 0x1, -R0 ;  /* 0x000000013333e824 */ /* 0x000fc400078e0a00 */
[----:B------:R-:W-:-:S04]  /*3a80*/  IMAD.HI.U32 R5, R4, R59, RZ ;  /* 0x0000003b04057227 */ /* 0x000fc800078e00ff */
[----:B------:R-:W-:Y:S01]  /*3a90*/  @!P1 IMAD.MOV R71, RZ, RZ, -R71 ;  /* 0x000000ffff479224 */ /* 0x000fe200078e0a47 */
[----:B------:R-:W-:Y:S01]  /*3aa0*/  ISETP.GT.U32.AND P1, PT, R0, R51, PT ;  /* 0x000000330000720c */ /* 0x000fe20003f24070 */
        /* <DEDUP_REMOVED lines=9> */
[C---:B------:R-:W-:Y:S01]  /*3b40*/  IMAD R17, R0.reuse, R5, R17 ;  /* 0x0000000500117224 */ /* 0x040fe200078e0211 */
[----:B------:R-:W-:Y:S01]  /*3b50*/  IABS R57, R16 ;  /* 0x0000001000397213 */ /* 0x000fe20000000000 */
[----:B------:R-:W-:Y:S01]  /*3b60*/  @!P2 IMAD.MOV R53, RZ, RZ, -R53 ;  /* 0x000000ffff35a224 */ /* 0x000fe200078e0a35 */
[C---:B------:R-:W-:Y:S01]  /*3b70*/  ISETP.GT.U32.AND P2, PT, R0.reuse, R59, PT ;  /* 0x0000003b0000720c */ /* 0x040fe20003f44070 */
[--C-:B------:R-:W-:Y:S01]  /*3b80*/  @!P1 IMAD.IADD R51, R51, 0x1, -R0.reuse ;  /* 0x0000000133339824 */ /* 0x100fe200078e0a00 */
[----:B------:R-:W-:Y:S01]  /*3b90*/  ISETP.GT.U32.AND P1, PT, R0, R17, PT ;  /* 0x000000110000720c */ /* 0x000fe20003f24070 */
[----:B------:R-:W-:-:S02]  /*3ba0*/  @!P3 IMAD.IADD R79, R79, 0x1, -R0 ;  /* 0x000000014f4fb824 */ /* 0x000fc400078e0a00 */
[----:B------:R-:W-:Y:S01]  /*3bb0*/  @!P5 IMAD.MOV R15, RZ, RZ, -R15 ;  /* 0x000000ffff0fd224 */ /* 0x000fe200078e0a0f */
[----:B------:R-:W-:Y:S01]  /*3bc0*/  ISETP.GE.AND P5, PT, R14, RZ, PT ;  /* 0x000000ff0e00720c */ /* 0x000fe20003fa6270 */
[----:B------:R-:W-:Y:S01]  /*3bd0*/  IMAD.HI.U32 R9, R4, R57, RZ ;  /* 0x0000003904097227 */ /* 0x000fe200078e00ff */
[----:B------:R-:W-:Y:S02]  /*3be0*/  ISETP.GT.U32.AND P3, PT, R0, R79, PT ;  /* 0x0000004f0000720c */ /* 0x000fe40003f64070 */
[----:B------:R-:W-:Y:S01]  /*3bf0*/  LOP3.LUT R14, R3, 0x128, RZ, 0xfc, !PT ;  /* 0x00000128030e7812 */ /* 0x000fe200078efcff */
[--C-:B------:R-:W-:Y:S01]  /*3c00*/  @!P0 IMAD.IADD R77, R77, 0x1, -R0.reuse ;  /* 0x000000014d4d8824 */ /* 0x100fe200078e0a00 */
[----:B------:R-:W-:Y:S01]  /*3c10*/  ISETP.GE.AND P0, PT, R18, RZ, PT ;  /* 0x000000ff1200720c */ /* 0x000fe20003f06270 */
[--C-:B------:R-:W-:Y:S01]  /*3c20*/  @!P2 IMAD.IADD R59, R59, 0x1, -R0.reuse ;  /* 0x000000013b3ba824 */ /* 0x100fe200078e0a00 */
[----:B------:R-:W-:Y:S01]  /*3c30*/  IABS R85, R14 ;  /* 0x0000000e00557213 */ /* 0x000fe20000000000 */
[----:B------:R-:W-:Y:S01]  /*3c40*/  @!P1 IMAD.IADD R17, R17, 0x1, -R0 ;  /* 0x0000000111119824 */ /* 0x000fe200078e0a00 */
[C---:B------:R-:W-:Y:S01]  /*3c50*/  ISETP.GT.U32.AND P6, PT, R0.reuse, R77, PT ;  /* 0x0000004d0000720c */ /* 0x040fe20003fc4070 */
[----:B------:R-:W-:Y:S01]  /*3c60*/  IMAD.MOV R9, RZ, RZ, -R9 ;  /* 0x000000ffff097224 */ /* 0x000fe200078e0a09 */
[----:B------:R-:W-:Y:S01]  /*3c70*/  ISETP.GT.U32.AND P1, PT, R0, R59, PT ;  /* 0x0000003b0000720c */ /* 0x000fe20003f24070 */
[----:B------:R-:W-:Y:S01]  /*3c80*/  IMAD.HI.U32 R5, R4, R85, RZ ;  /* 0x0000005504057227 */ /* 0x000fe200078e00ff */
[----:B------:R-:W-:-:S02]  /*3c90*/  ISETP.GE.AND P2, PT, R14, RZ, PT ;  /* 0x000000ff0e00720c */ /* 0x000fc40003f46270 */
[----:B------:R-:W-:Y:S01]  /*3ca0*/  LOP3.LUT R14, R3, 0x13c, RZ, 0xfc, !PT ;  /* 0x0000013c030e7812 */ /* 0x000fe200078efcff */
[--C-:B------:R-:W-:Y:S01]  /*3cb0*/  @!P3 IMAD.IADD R79, R79, 0x1, -R0.reuse ;  /* 0x000000014f4fb824 */ /* 0x100fe200078e0a00 */
[----:B------:R-:W-:Y:S01]  /*3cc0*/  ISETP.GE.AND P3, PT, R10, RZ, PT ;  /* 0x000000ff0a00720c */ /* 0x000fe20003f66270 */
[C---:B------:R-:W-:Y:S01]  /*3cd0*/  IMAD R57, R0.reuse, R9, R57 ;  /* 0x0000000900397224 */ /* 0x040fe200078e0239 */
[----:B------:R-:W-:Y:S01]  /*3ce0*/  LOP3.LUT R10, R3, 0x130, RZ, 0xfc, !PT ;  /* 0x00000130030a7812 */ /* 0x000fe200078efcff */
[----:B------:R-:W-:Y:S01]  /*3cf0*/  IMAD.MOV R5, RZ, RZ, -R5 ;  /* 0x000000ffff057224 */ /* 0x000fe200078e0a05 */
[----:B------:R-:W-:Y:S01]  /*3d00*/  IABS R93, R14 ;  /* 0x0000000e005d7213 */ /* 0x000fe20000000000 */
[--C-:B------:R-:W-:Y:S01]  /*3d10*/  @!P6 IMAD.IADD R77, R77, 0x1, -R0.reuse ;  /* 0x000000014d4de824 */ /* 0x100fe200078e0a00 */
[----:B------:R-:W-:Y:S01]  /*3d20*/  IABS R19, R10 ;  /* 0x0000000a00137213 */ /* 0x000fe20000000000 */
[----:B------:R-:W-:Y:S01]  /*3d30*/  @!P1 IMAD.IADD R59, R59, 0x1, -R0 ;  /* 0x000000013b3b9824 */ /* 0x000fe200078e0a00 */
[C---:B------:R-:W-:Y:S01]  /*3d40*/  ISETP.GT.U32.AND P1, PT, R0.reuse, R57, PT ;  /* 0x000000390000720c */ /* 0x040fe20003f24070 */
[----:B------:R-:W-:Y:S01]  /*3d50*/  @!P5 IMAD.MOV R77, RZ, RZ, -R77 ;  /* 0x000000ffff4dd224 */ /* 0x000fe200078e0a4d */
[C---:B------:R-:W-:Y:S01]  /*3d60*/  ISETP.GT.U32.AND P5, PT, R0.reuse, R17, PT ;  /* 0x000000110000720c */ /* 0x040fe20003fa4070 */
[----:B------:R-:W-:Y:S01]  /*3d70*/  IMAD R85, R0, R5, R85 ;  /* 0x0000000500557224 */ /* 0x000fe200078e0255 */
[----:B------:R-:W-:Y:S01]  /*3d80*/  ISETP.GE.AND P6, PT, R12, RZ, PT ;  /* 0x000000ff0c00720c */ /* 0x000fe20003fc6270 */
[----:B------:R-:W-:Y:S01]  /*3d90*/  IMAD.HI.U32 R5, R4, R19, RZ ;  /* 0x0000001304057227 */ /* 0x000fe200078e00ff */
[----:B------:R-:W-:-:S02]  /*3da0*/  LOP3.LUT R12, R3, 0x138, RZ, 0xfc, !PT ;  /* 0x00000138030c7812 */ /* 0x000fc400078efcff */
[C---:B------:R-:W-:Y:S01]  /*3db0*/  LOP3.LUT R18, R3.reuse, 0x150, RZ, 0xfc, !PT ;  /* 0x0000015003127812 */ /* 0x040fe200078efcff */
[----:B------:R-:W-:Y:S01]  /*3dc0*/  IMAD.MOV R5, RZ, RZ, -R5 ;  /* 0x000000ffff057224 */ /* 0x000fe200078e0a05 */
[----:B------:R-:W-:Y:S01]  /*3dd0*/  IABS R67, R12 ;  /* 0x0000000c00437213 */ /* 0x000fe20000000000 */
[----:B------:R-:W-:Y:S01]  /*3de0*/  @!P4 IMAD.MOV R51, RZ, RZ, -R51 ;  /* 0x000000ffff33c224 */ /* 0x000fe200078e0a33 */
[C---:B------:R-:W-:Y:S01]  /*3df0*/  ISETP.GT.U32.AND P4, PT, R0.reuse, R85, PT ;  /* 0x000000550000720c */ /* 0x040fe20003f84070 */
        /* <DEDUP_REMOVED lines=10> */
[----:B------:R-:W-:Y:S01]  /*3ea0*/  @!P3 IMAD.MOV R17, RZ, RZ, -R17 ;  /* 0x000000ffff11b224 */ /* 0x000fe200078e0a11 */
[----:B------:R-:W-:Y:S01]  /*3eb0*/  ISETP.GE.AND P6, PT, R5, RZ, PT ;  /* 0x000000ff0500720c */ /* 0x000fe20003fc6270 */
[----:B------:R-:W-:Y:S01]  /*3ec0*/  IMAD.HI.U32 R5, R4, R87, RZ ;  /* 0x0000005704057227 */ /* 0x000fe200078e00ff */
[----:B------:R-:W-:-:S02]  /*3ed0*/  ISETP.GT.U32.AND P3, PT, R0, R19, PT ;  /* 0x000000130000720c */ /* 0x000fc40003f64070 */
[----:B------:R-:W-:Y:S01]  /*3ee0*/  ISETP.GE.AND P5, PT, R10, RZ, PT ;  /* 0x000000ff0a00720c */ /* 0x000fe20003fa6270 */
[----:B------:R-:W-:Y:S01]  /*3ef0*/  IMAD.MOV R5, RZ, RZ, -R5 ;  /* 0x000000ffff057224 */ /* 0x000fe200078e0a05 */
[----:B------:R-:W-:Y:S01]  /*3f00*/  LOP3.LUT R16, R3, 0x14c, RZ, 0xfc, !PT ;  /* 0x0000014c03107812 */ /* 0x000fe200078efcff */
[--C-:B------:R-:W-:Y:S02]  /*3f10*/  @!P4 IMAD.IADD R85, R85, 0x1, -R0.reuse ;  /* 0x000000015555c824 */ /* 0x100fe400078e0a00 */
[--C-:B------:R-:W-:Y:S01]  /*3f20*/  @!P1 IMAD.IADD R57, R57, 0x1, -R0.reuse ;  /* 0x0000000139399824 */ /* 0x100fe200078e0a00 */
[----:B------:R-:W-:Y:S01]  /*3f30*/  ISETP.GE.AND P1, PT, R14, RZ, PT ;  /* 0x000000ff0e00720c */ /* 0x000fe20003f26270 */
[C---:B------:R-:W-:Y:S01]  /*3f40*/  IMAD R87, R0.reuse, R5, R87 ;  /* 0x0000000500577224 */ /* 0x040fe200078e0257 */
[C---:B------:R-:W-:Y:S01]  /*3f50*/  ISETP.GT.U32.AND P4, PT, R0.reuse, R85, PT ;  /* 0x000000550000720c */ /* 0x040fe20003f84070 */
[----:B------:R-:W-:Y:S01]  /*3f60*/  @!P0 IMAD.MOV R57, RZ, RZ, -R57 ;  /* 0x000000ffff398224 */ /* 0x000fe200078e0a39 */
[----:B------:R-:W-:Y:S01]  /*3f70*/  LOP3.LUT R5, R3, 0x140, RZ, 0xfc, !PT ;  /* 0x0000014003057812 */ /* 0x000fe200078efcff */
[----:B------:R-:W-:Y:S01]  /*3f80*/  @!P3 IMAD.IADD R19, R19, 0x1, -R0 ;  /* 0x000000011313b824 */ /* 0x000fe200078e0a00 */
[----:B------:R-:W-:Y:S01]  /*3f90*/  ISETP.GT.U32.AND P0, PT, R0, R87, PT ;  /* 0x000000570000720c */ /* 0x000fe20003f04070 */
[----:B------:R-:W-:Y:S01]  /*3fa0*/  IMAD.HI.U32 R9, R4, R67, RZ ;  /* 0x0000004304097227 */ /* 0x000fe200078e00ff */
[----:B------:R-:W-:-:S02]  /*3fb0*/  IABS R65, R5 ;  /* 0x0000000500417213 */ /* 0x000fc40000000000 */
[----:B------:R-:W-:Y:S01]  /*3fc0*/  ISETP.GT.U32.AND P3, PT, R0, R19, PT ;  /* 0x000000130000720c */ /* 0x000fe20003f64070 */
[----:B------:R-:W-:Y:S01]  /*3fd0*/  IMAD.MOV R9, RZ, RZ, -R9 ;  /* 0x000000ffff097224 */ /* 0x000fe200078e0a09 */
[----:B------:R-:W-:Y:S01]  /*3fe0*/  LOP3.LUT R14, R3, 0x148, RZ, 0xfc, !PT ;  /* 0x00000148030e7812 */ /* 0x000fe200078efcff */
[----:B------:R-:W-:Y:S01]  /*3ff0*/  IMAD.HI.U32 R10, R4, R93, RZ ;  /* 0x0000005d040a7227 */ /* 0x000fe200078e00ff */
[----:B------:R-:W-:Y:S02]  /*4000*/  IABS R21, R16 ;  /* 0x0000001000157213 */ /* 0x000fe40000000000 */
[----:B------:R-:W-:Y:S01]  /*4010*/  IABS R75, R14 ;  /* 0x0000000e004b7213 */ /* 0x000fe20000000000 */
[--C-:B------:R-:W-:Y:S01]  /*4020*/  @!P4 IMAD.IADD R85, R85, 0x1, -R0.reuse ;  /* 0x000000015555c824 */ /* 0x100fe200078e0a00 */
[----:B------:R-:W-:Y:S01]  /*4030*/  ISETP.GE.AND P4, PT, R12, RZ, PT ;  /* 0x000000ff0c00720c */ /* 0x000fe20003f86270 */
[----:B------:R-:W-:Y:S01]  /*4040*/  IMAD R67, R0, R9, R67 ;  /* 0x0000000900437224 */ /* 0x000fe200078e0243 */
[----:B------:R-:W-:Y:S01]  /*4050*/  LOP3.LUT R12, R3, 0x144, RZ, 0xfc, !PT ;  /* 0x00000144030c7812 */ /* 0x000fe200078efcff */
[----:B------:R-:W-:-:S02]  /*4060*/  @!P0 IMAD.IADD R87, R87, 0x1, -R0 ;  /* 0x0000000157578824 */ /* 0x000fc400078e0a00 */
[----:B------:R-:W-:Y:S01]  /*4070*/  @!P2 IMAD.MOV R85, RZ, RZ, -R85 ;  /* 0x000000ffff55a224 */ /* 0x000fe200078e0a55 */
[----:B------:R-:W-:Y:S01]  /*4080*/  ISETP.GE.AND P2, PT, R5, RZ, PT ;  /* 0x000000ff0500720c */ /* 0x000fe20003f46270 */
[----:B------:R-:W-:Y:S01]  /*4090*/  @!P3 IMAD.IADD R19, R19, 0x1, -R0 ;  /* 0x000000011313b824 */ /* 0x000fe200078e0a00 */
[C---:B------:R-:W-:Y:S01]  /*40a0*/  ISETP.GT.U32.AND P3, PT, R0.reuse, R67, PT ;  /* 0x000000430000720c */ /* 0x040fe20003f64070 */
[----:B------:R-:W-:Y:S01]  /*40b0*/  IMAD.MOV R10, RZ, RZ, -R10 ;  /* 0x000000ffff0a7224 */ /* 0x000fe200078e0a0a */
[----:B------:R-:W-:Y:S01]  /*40c0*/  ISETP.GT.U32.AND P0, PT, R0, R87, PT ;  /* 0x000000570000720c */ /* 0x000fe20003f04070 */
[----:B------:R-:W-:Y:S01]  /*40d0*/  IMAD.HI.U32 R5, R4, R65, RZ ;  /* 0x0000004104057227 */ /* 0x000fe200078e00ff */
[----:B------:R-:W-:-:S03]  /*40e0*/  IABS R95, R12 ;  /* 0x0000000c005f7213 */ /* 0x000fc60000000000 */
[C---:B------:R-:W-:Y:S02]  /*40f0*/  IMAD R93, R0.reuse, R10, R93 ;  /* 0x0000000a005d7224 */ /* 0x040fe400078e025d */
[----:B------:R-:W-:Y:S02]  /*4100*/  IMAD.MOV R5, RZ, RZ, -R5 ;  /* 0x000000ffff057224 */ /* 0x000fe400078e0a05 */
[----:B------:R-:W-:Y:S01]  /*4110*/  @!P5 IMAD.MOV R19, RZ, RZ, -R19 ;  /* 0x000000ffff13d224 */ /* 0x000fe200078e0a13 */
[C---:B------:R-:W-:Y:S01]  /*4120*/  ISETP.GT.U32.AND P5, PT, R0.reuse, R93, PT ;  /* 0x0000005d0000720c */ /* 0x040fe20003fa4070 */
[C---:B------:R-:W-:Y:S02]  /*4130*/  IMAD R65, R0.reuse, R5, R65 ;  /* 0x0000000500417224 */ /* 0x040fe400078e0241 */
[--C-:B------:R-:W-:Y:S02]  /*4140*/  @!P3 IMAD.IADD R67, R67, 0x1, -R0.reuse ;  /* 0x000000014343b824 */ /* 0x100fe400078e0a00 */
[----:B------:R-:W-:Y:S01]  /*4150*/  @!P0 IMAD.IADD R87, R87, 0x1, -R0 ;  /* 0x0000000157578824 */ /* 0x000fe200078e0a00 */
[----:B------:R-:W-:Y:S01]  /*4160*/  ISETP.GT.U32.AND P0, PT, R0, R65, PT ;  /* 0x000000410000720c */ /* 0x000fe20003f04070 */
[----:B------:R-:W-:Y:S01]  /*4170*/  IMAD.HI.U32 R9, R4, R95, RZ ;  /* 0x0000005f04097227 */ /* 0x000fe200078e00ff */
[----:B------:R-:W-:-:S03]  /*4180*/  ISETP.GT.U32.AND P3, PT, R0, R67, PT ;  /* 0x000000430000720c */ /* 0x000fc60003f64070 */
[----:B------:R-:W-:-:S04]  /*4190*/  IMAD.HI.U32 R10, R4, R75, RZ ;  /* 0x0000004b040a7227 */ /* 0x000fc800078e00ff */
[----:B------:R-:W-:Y:S02]  /*41a0*/  IMAD.MOV R9, RZ, RZ, -R9 ;  /* 0x000000ffff097224 */ /* 0x000fe400078e0a09 */
[----:B------:R-:W-:Y:S02]  /*41b0*/  @!P5 IMAD.IADD R93, R93, 0x1, -R0 ;  /* 0x000000015d5dd824 */ /* 0x000fe400078e0a00 */
[----:B------:R-:W-:Y:S02]  /*41c0*/  IMAD.MOV R10, RZ, RZ, -R10 ;  /* 0x000000ffff0a7224 */ /* 0x000fe400078e0a0a */
[C---:B------:R-:W-:Y:S02]  /*41d0*/  IMAD R95, R0.reuse, R9, R95 ;  /* 0x00000009005f7224 */ /* 0x040fe400078e025f */
[----:B------:R-:W-:Y:S01]  /*41e0*/  @!P0 IMAD.IADD R65, R65, 0x1, -R0 ;  /* 0x0000000141418824 */ /* 0x000fe200078e0a00 */
[----:B------:R-:W-:Y:S01]  /*41f0*/  ISETP.GT.U32.AND P0, PT, R0, R93, PT ;  /* 0x0000005d0000720c */ /* 0x000fe20003f04070 */
[----:B------:R-:W-:-:S04]  /*4200*/  IMAD.HI.U32 R5, R4, R21, RZ ;  /* 0x0000001504057227 */ /* 0x000fc800078e00ff */
[C---:B------:R-:W-:Y:S01]  /*4210*/  IMAD R75, R0.reuse, R10, R75 ;  /* 0x0000000a004b7224 */ /* 0x040fe200078e024b */
[----:B------:R-:W-:Y:S01]  /*4220*/  LOP3.LUT R10, R3, 0x154, RZ, 0xfc, !PT ;  /* 0x00000154030a7812 */ /* 0x000fe200078efcff */
[----:B------:R-:W-:Y:S01]  /*4230*/  @!P3 IMAD.IADD R67, R67, 0x1, -R0 ;  /* 0x000000014343b824 */ /* 0x000fe200078e0a00 */
[C---:B------:R-:W-:Y:S01]  /*4240*/  ISETP.GT.U32.AND P3, PT, R0.reuse, R95, PT ;  /* 0x0000005f0000720c */ /* 0x040fe20003f64070 */
[----:B------:R-:W-:Y:S01]  /*4250*/  IMAD.MOV R5, RZ, RZ, -R5 ;  /* 0x000000ffff057224 */ /* 0x000fe200078e0a05 */
[----:B------:R-:W-:Y:S01]  /*4260*/  ISETP.GT.U32.AND P5, PT, R0, R75, PT ;  /* 0x0000004b0000720c */ /* 0x000fe20003fa4070 */
[----:B------:R-:W-:Y:S01]  /*4270*/  IMAD.HI.U32 R9, R4, R101, RZ ;  /* 0x0000006504097227 */ /* 0x000fe200078e00ff */
[----:B------:R-:W-:-:S03]  /*4280*/  IABS R73, R10 ;  /* 0x0000000a00497213 */ /* 0x000fc60000000000 */
[C---:B------:R-:W-:Y:S02]  /*4290*/  IMAD R21, R0.reuse, R5, R21 ;  /* 0x0000000500157224 */ /* 0x040fe400078e0215 */
[--C-:B------:R-:W-:Y:S02]  /*42a0*/  @!P0 IMAD.IADD R93, R93, 0x1, -R0.reuse ;  /* 0x000000015d5d8824 */ /* 0x100fe400078e0a00 */
[----:B------:R-:W-:Y:S01]  /*42b0*/  IMAD.MOV R9, RZ, RZ, -R9 ;  /* 0x000000ffff097224 */ /* 0x000fe200078e0a09 */
[C---:B------:R-:W-:Y:S01]  /*42c0*/  ISETP.GT.U32.AND P0, PT, R0.reuse, R21, PT ;  /* 0x000000150000720c */ /* 0x040fe20003f04070 */
[--C-:B------:R-:W-:Y:S01]  /*42d0*/  @!P3 IMAD.IADD R95, R95, 0x1, -R0.reuse ;  /* 0x000000015f5fb824 */ /* 0x100fe200078e0a00 */
[C---:B------:R-:W-:Y:S01]  /*42e0*/  ISETP.GT.U32.AND P3, PT, R0.reuse, R65, PT ;  /* 0x000000410000720c */ /* 0x040fe20003f64070 */
[----:B------:R-:W-:Y:S02]  /*42f0*/  @!P5 IMAD.IADD R75, R75, 0x1, -R0 ;  /* 0x000000014b4bd824 */ /* 0x000fe400078e0a00 */
[----:B------:R-:W-:-:S02]  /*4300*/  IMAD R101, R0, R9, R101 ;  /* 0x0000000900657224 */ /* 0x000fc400078e0265 */
[----:B------:R-:W-:Y:S01]  /*4310*/  IMAD.HI.U32 R5, R4, R73, RZ ;  /* 0x0000004904057227 */ /* 0x000fe200078e00ff */
[----:B------:R-:W-:-:S03]  /*4320*/  ISETP.GT.U32.AND P5, PT, R0, R75, PT ;  /* 0x0000004b0000720c */ /* 0x000fc60003fa4070 */
[----:B------:R-:W-:-:S04]  /*4330*/  IMAD.HI.U32 R9, R4, R103, RZ ;  /* 0x0000006704097227 */ /* 0x000fc800078e00ff */
[--C-:B------:R-:W-:Y:S01]  /*4340*/  @!P0 IMAD.IADD R21, R21, 0x1, -R0.reuse ;  /* 0x0000000115158824 */ /* 0x100fe200078e0a00 */
[----:B------:R-:W-:Y:S01]  /*4350*/  ISETP.GE.AND P0, PT, R14, RZ, PT ;  /* 0x000000ff0e00720c */ /* 0x000fe20003f06270 */
[--C-:B------:R-:W-:Y:S01]  /*4360*/  @!P3 IMAD.IADD R65, R65, 0x1, -R0.reuse ;  /* 0x000000014141b824 */ /* 0x100fe200078e0a00 */
[C---:B------:R-:W-:Y:S01]  /*4370*/  ISETP.GT.U32.AND P3, PT, R0.reuse, R101, PT ;  /* 0x000000650000720c */ /* 0x040fe20003f64070 */
[----:B------:R-:W-:Y:S01]  /*4380*/  IMAD.MOV R5, RZ, RZ, -R5 ;  /* 0x000000ffff057224 */ /* 0x000fe200078e0a05 */
[----:B------:R-:W-:Y:S01]  /*4390*/  LOP3.LUT R14, R3, 0x174, RZ, 0xfc, !PT ;  /* 0x00000174030e7812 */ /* 0x000fe200078efcff */
[----:B------:R-:W-:Y:S02]  /*43a0*/  IMAD.MOV R9, RZ, RZ, -R9 ;  /* 0x000000ffff097224 */ /* 0x000fe400078e0a09 */
[----:B------:R-:W-:Y:S01]  /*43b0*/  @!P6 IMAD.MOV R87, RZ, RZ, -R87 ;  /* 0x000000ffff57e224 */ /* 0x000fe200078e0a57 */
[C---:B------:R-:W-:Y:S01]  /*43c0*/  ISETP.GT.U32.AND P6, PT, R0.reuse, R95, PT ;  /* 0x0000005f0000720c */ /* 0x040fe20003fc4070 */
[----:B------:R-:W-:Y:S01]  /*43d0*/  IMAD R73, R0, R5, R73 ;  /* 0x0000000500497224 */ /* 0x000fe200078e0249 */
[----:B------:R-:W-:Y:S01]  /*43e0*/  IABS R25, R14 ;  /* 0x0000000e00197213 */ /* 0x000fe20000000000 */
[----:B------:R-:W-:-:S02]  /*43f0*/  @!P5 IMAD.IADD R75, R75, 0x1, -R0 ;  /* 0x000000014b4bd824 */ /* 0x000fc400078e0a00 */
[C---:B------:R-:W-:Y:S01]  /*4400*/  IMAD R103, R0.reuse, R9, R103 ;  /* 0x0000000900677224 */ /* 0x040fe200078e0267 */
[C---:B------:R-:W-:Y:S01]  /*4410*/  ISETP.GT.U32.AND P5, PT, R0.reuse, R73, PT ;  /* 0x000000490000720c */ /* 0x040fe20003fa4070 */
[----:B------:R-:W-:Y:S01]  /*4420*/  @!P4 IMAD.MOV R67, RZ, RZ, -R67 ;  /* 0x000000ffff43c224 */ /* 0x000fe200078e0a43 */
[C---:B------:R-:W-:Y:S01]  /*4430*/  ISETP.GT.U32.AND P4, PT, R0.reuse, R21, PT ;  /* 0x000000150000720c */ /* 0x040fe20003f84070 */
[----:B------:R-:W-:Y:S01]  /*4440*/  @!P0 IMAD.MOV R75, RZ, RZ, -R75 ;  /* 0x000000ffff4b8224 */ /* 0x000fe200078e0a4b */
[----:B------:R-:W-:Y:S01]  /*4450*/  ISETP.GT.U32.AND P0, PT, R0, R103, PT ;  /* 0x000000670000720c */ /* 0x000fe20003f04070 */
[--C-:B------:R-:W-:Y:S01]  /*4460*/  @!P3 IMAD.IADD R101, R101, 0x1, -R0.reuse ;  /* 0x000000016565b824 */ /* 0x100fe200078e0a00 */
[----:B------:R-:W-:Y:S01]  /*4470*/  ISETP.GE.AND P3, PT, R16, RZ, PT ;  /* 0x000000ff1000720c */ /* 0x000fe20003f66270 */
[----:B------:R-:W-:Y:S01]  /*4480*/  IMAD.HI.U32 R5, R4, R23, RZ ;  /* 0x0000001704057227 */ /* 0x000fe200078e00ff */
[C---:B------:R-:W-:Y:S02]  /*4490*/  LOP3.LUT R9, R3.reuse, 0x168, RZ, 0xfc, !PT ;  /* 0x0000016803097812 */ /* 0x040fe400078efcff */
[----:B------:R-:W-:Y:S01]  /*44a0*/  LOP3.LUT R16, R3, 0x17c, RZ, 0xfc, !PT ;  /* 0x0000017c03107812 */ /* 0x000fe200078efcff */
[--C-:B------:R-:W-:Y:S01]  /*44b0*/  @!P6 IMAD.IADD R95, R95, 0x1, -R0.reuse ;  /* 0x000000015f5fe824 */ /* 0x100fe200078e0a00 */
[----:B------:R-:W-:Y:S01]  /*44c0*/  ISETP.GE.AND P6, PT, R12, RZ, PT ;  /* 0x000000ff0c00720c */ /* 0x000fe20003fc6270 */
[----:B------:R-:W-:Y:S01]  /*44d0*/  IMAD.MOV R5, RZ, RZ, -R5 ;  /* 0x000000ffff057224 */ /* 0x000fe200078e0a05 */
[----:B------:R-:W-:Y:S01]  /*44e0*/  LOP3.LUT R12, R3, 0x160, RZ, 0xfc, !PT ;  /* 0x00000160030c7812 */ /* 0x000fe200078efcff */
[--C-:B------:R-:W-:Y:S01]  /*44f0*/  @!P5 IMAD.IADD R73, R73, 0x1, -R0.reuse ;  /* 0x000000014949d824 */ /* 0x100fe200078e0a00 */
[----:B------:R-:W-:Y:S01]  /*4500*/  IABS R81, R9 ;  /* 0x0000000900517213 */ /* 0x000fe20000000000 */
[C---:B------:R-:W-:Y:S01]  /*4510*/  IMAD R23, R0.reuse, R5, R23 ;  /* 0x0000000500177224 */ /* 0x040fe200078e0217 */
[----:B------:R-:W-:Y:S01]  /*4520*/  IABS R83, R12 ;  /* 0x0000000c00537213 */ /* 0x000fe20000000000 */
[--C-:B------:R-:W-:Y:S01]  /*4530*/  @!P4 IMAD.IADD R21, R21, 0x1, -R0.reuse ;  /* 0x000000011515c824 */ /* 0x100fe200078e0a00 */
[----:B------:R-:W-:Y:S01]  /*4540*/  ISETP.GT.U32.AND P5, PT, R0, R73, PT ;  /* 0x000000490000720c */ /* 0x000fe20003fa4070 */
[----:B------:R-:W-:Y:S01]  /*4550*/  @!P0 IMAD.IADD R103, R103, 0x1, -R0 ;  /* 0x0000000167678824 */ /* 0x000fe200078e0a00 */
[----:B------:R-:W-:Y:S01]  /*4560*/  ISETP.GE.AND P4, PT, R10, RZ, PT ;  /* 0x000000ff0a00720c */ /* 0x000fe20003f86270 */
[----:B------:R-:W-:Y:S01]  /*4570*/  @!P2 IMAD.MOV R65, RZ, RZ, -R65 ;  /* 0x000000ffff41a224 */ /* 0x000fe200078e0a41 */
[C---:B------:R-:W-:Y:S01]  /*4580*/  ISETP.GT.U32.AND P2, PT, R0.reuse, R23, PT ;  /* 0x000000170000720c */ /* 0x040fe20003f44070 */
[----:B------:R-:W-:Y:S01]  /*4590*/  @!P3 IMAD.MOV R21, RZ, RZ, -R21 ;  /* 0x000000ffff15b224 */ /* 0x000fe200078e0a15 */
[----:B------:R-:W-:Y:S01]  /*45a0*/  ISETP.GT.U32.AND P3, PT, R0, R103, PT ;  /* 0x000000670000720c */ /* 0x000fe20003f64070 */
[----:B------:R-:W-:Y:S01]  /*45b0*/  IMAD.HI.U32 R5, R4, R83, RZ ;  /* 0x0000005304057227 */ /* 0x000fe200078e00ff */
[----:B------:R-:W-:-:S02]  /*45c0*/  LOP3.LUT R10, R3, 0x16c, RZ, 0xfc, !PT ;  /* 0x0000016c030a7812 */ /* 0x000fc400078efcff */
[----:B------:R-:W-:Y:S01]  /*45d0*/  IABS R89, R16 ;  /* 0x0000001000597213 */ /* 0x000fe20000000000 */
[----:B------:R-:W-:Y:S01]  /*45e0*/  IMAD.MOV R5, RZ, RZ, -R5 ;  /* 0x000000ffff057224 */ /* 0x000fe200078e0a05 */
[----:B------:R-:W-:Y:S01]  /*45f0*/  IABS R91, R10 ;  /* 0x0000000a005b7213 */ /* 0x000fe20000000000 */
[----:B------:R-:W-:Y:S01]  /*4600*/  @!P1 IMAD.MOV R93, RZ, RZ, -R93 ;  /* 0x000000ffff5d9224 */ /* 0x000fe200078e0a5d */
[C---:B------:R-:W-:Y:S01]  /*4610*/  ISETP.GT.U32.AND P1, PT, R0.reuse, R101, PT ;  /* 0x000000650000720c */ /* 0x040fe20003f24070 */
[----:B------:R-:W-:Y:S01]  /*4620*/  IMAD R83, R0, R5, R83 ;  /* 0x0000000500537224 */ /* 0x000fe200078e0253 */
[----:B------:R-:W-:Y:S01]  /*4630*/  LOP3.LUT R5, R3, 0x164, RZ, 0xfc, !PT ;  /* 0x0000016403057812 */ /* 0x000fe200078efcff */
[----:B------:R-:W-:Y:S01]  /*4640*/  @!P6 IMAD.MOV R95, RZ, RZ, -R95 ;  /* 0x000000ffff5fe224 */ /* 0x000fe200078e0a5f */
[----:B------:R-:W-:Y:S01]  /*4650*/  ISETP.GE.AND P6, PT, R18, RZ, PT ;  /* 0x000000ff1200720c */ /* 0x000fe20003fc6270 */
[--C-:B------:R-:W-:Y:S01]  /*4660*/  @!P2 IMAD.IADD R23, R23, 0x1, -R0.reuse ;  /* 0x000000011717a824 */ /* 0x100fe200078e0a00 */
[----:B------:R-:W-:Y:S01]  /*4670*/  IABS R99, R5 ;  /* 0x0000000500637213 */ /* 0x000fe20000000000 */
[--C-:B------:R-:W-:Y:S01]  /*4680*/  @!P5 IMAD.IADD R73, R73, 0x1, -R0.reuse ;  /* 0x000000014949d824 */ /* 0x100fe200078e0a00 */
[----:B------:R-:W-:Y:S01]  /*4690*/  ISETP.GE.AND P5, PT, R22, RZ, PT ;  /* 0x000000ff1600720c */ /* 0x000fe20003fa6270 */
[--C-:B------:R-:W-:Y:S01]  /*46a0*/  @!P3 IMAD.IADD R103, R103, 0x1, -R0.reuse ;  /* 0x000000016767b824 */ /* 0x100fe200078e0a00 */
[C---:B------:R-:W-:Y:S01]  /*46b0*/  ISETP.GT.U32.AND P3, PT, R0.reuse, R83, PT ;  /* 0x000000530000720c */ /* 0x040fe20003f64070 */
[----:B------:R-:W-:Y:S01]  /*46c0*/  @!P4 IMAD.MOV R73, RZ, RZ, -R73 ;  /* 0x000000ffff49c224 */ /* 0x000fe200078e0a49 */
[----:B------:R-:W-:Y:S01]  /*46d0*/  ISETP.GT.U32.AND P0, PT, R0, R23, PT ;  /* 0x000000170000720c */ /* 0x000fe20003f04070 */
[----:B------:R-:W-:Y:S01]  /*46e0*/  @!P1 IMAD.IADD R101, R101, 0x1, -R0 ;  /* 0x0000000165659824 */ /* 0x000fe200078e0a00 */
[----:B------:R-:W-:Y:S01]  /*46f0*/  ISETP.GE.AND P4, PT, R9, RZ, PT ;  /* 0x000000ff0900720c */ /* 0x000fe20003f86270 */
[----:B------:R-:W-:Y:S01]  /*4700*/  IMAD.HI.U32 R9, R4, R81, RZ ;  /* 0x0000005104097227 */ /* 0x000fe200078e00ff */
[----:B------:R-:W-:-:S02]  /*4710*/  ISETP.GE.AND P2, PT, R12, RZ, PT ;  /* 0x000000ff0c00720c */ /* 0x000fc40003f46270 */
[----:B------:R-:W-:Y:S01]  /*4720*/  LOP3.LUT R12, R3, 0x170, RZ, 0xfc, !PT ;  /* 0x00000170030c7812 */ /* 0x000fe200078efcff */
[----:B------:R-:W-:Y:S01]  /*4730*/  IMAD.MOV R9, RZ, RZ, -R9 ;  /* 0x000000ffff097224 */ /* 0x000fe200078e0a09 */
[----:B------:R-:W-:Y:S01]  /*4740*/  ISETP.GE.AND P1, PT, R20, RZ, PT ;  /* 0x000000ff1400720c */ /* 0x000fe20003f26270 */
[----:B------:R-:W-:Y:S01]  /*4750*/  @!P6 IMAD.MOV R101, RZ, RZ, -R101 ;  /* 0x000000ffff65e224 */ /* 0x000fe200078e0a65 */
[----:B------:R-:W-:Y:S01]  /*4760*/  ISETP.GE.AND P6, PT, R5, RZ, PT ;  /* 0x000000ff0500720c */ /* 0x000fe20003fc6270 */
[----:B------:R-:W-:Y:S01]  /*4770*/  IMAD R81, R0, R9, R81 ;  /* 0x0000000900517224 */ /* 0x000fe200078e0251 */
[----:B------:R-:W-:Y:S01]  /*4780*/  IABS R55, R12 ;  /* 0x0000000c00377213 */ /* 0x000fe20000000000 */
[----:B------:R-:W-:Y:S01]  /*4790*/  @!P3 IMAD.IADD R83, R83, 0x1, -R0 ;  /* 0x000000015353b824 */ /* 0x000fe200078e0a00 */
[C---:B------:R-:W-:Y:S01]  /*47a0*/  LOP3.LUT R18, R3.reuse, 0x180, RZ, 0xfc, !PT ;  /* 0x0000018003127812 */ /* 0x040fe200078efcff */
[----:B------:R-:W-:Y:S01]  /*47b0*/  IMAD.HI.U32 R5, R4, R99, RZ ;  /* 0x0000006304057227 */ /* 0x000fe200078e00ff */
[----:B------:R-:W-:-:S02]  /*47c0*/  LOP3.LUT R20, R3, 0x184, RZ, 0xfc, !PT ;  /* 0x0000018403147812 */ /* 0x000fc400078efcff */
[----:B------:R-:W-:Y:S01]  /*47d0*/  ISETP.GT.U32.AND P3, PT, R0, R83, PT ;  /* 0x000000530000720c */ /* 0x000fe20003f64070 */
[----:B------:R-:W-:Y:S01]  /*47e0*/  @!P0 IMAD.IADD R23, R23, 0x1, -R0 ;  /* 0x0000000117178824 */ /* 0x000fe200078e0a00 */
[----:B------:R-:W-:Y:S01]  /*47f0*/  ISETP.GE.AND P0, PT, R10, RZ, PT ;  /* 0x000000ff0a00720c */ /* 0x000fe20003f06270 */
[----:B------:R-:W-:Y:S01]  /*4800*/  @!P5 IMAD.MOV R103, RZ, RZ, -R103 ;  /* 0x000000ffff67d224 */ /* 0x000fe200078e0a67 */
[----:B------:R-:W-:Y:S01]  /*4810*/  ISETP.GT.U32.AND P5, PT, R0, R81, PT ;  /* 0x000000510000720c */ /* 0x000fe20003fa4070 */
[----:B------:R-:W-:Y:S01]  /*4820*/  IMAD.MOV R10, RZ, RZ, -R5 ;  /* 0x000000ffff0a7224 */ /* 0x000fe200078e0a05 */
[----:B------:R-:W-:Y:S01]  /*4830*/  IABS R97, R18 ;  /* 0x0000001200617213 */ /* 0x000fe20000000000 */
[----:B------:R-:W-:Y:S01]  /*4840*/  IMAD.HI.U32 R5, R4, R91, RZ ;  /* 0x0000005b04057227 */ /* 0x000fe200078e00ff */
[----:B------:R-:W-:-:S03]  /*4850*/  LOP3.LUT R22, R3, 0x1c8, RZ, 0xfc, !PT ;  /* 0x000001c803167812 */ /* 0x000fc600078efcff */
[----:B------:R-:W-:Y:S02]  /*4860*/  IMAD R99, R0, R10, R99 ;  /* 0x0000000a00637224 */ /* 0x000fe400078e0263 */
[----:B------:R-:W-:Y:S02]  /*4870*/  IMAD.MOV R10, RZ, RZ, -R5 ;  /* 0x000000ffff0a7224 */ /* 0x000fe400078e0a05 */
[----:B------:R-:W-:-:S04]  /*4880*/  IMAD.HI.U32 R5, R4, R55, RZ ;  /* 0x0000003704057227 */ /* 0x000fc800078e00ff */
[C---:B------:R-:W-:Y:S01]  /*4890*/  IMAD R91, R0.reuse, R10, R91 ;  /* 0x0000000a005b7224 */ /* 0x040fe200078e025b */
[----:B------:R-:W-:Y:S01]  /*48a0*/  LOP3.LUT R10, R3, 0x178, RZ, 0xfc, !PT ;  /* 0x00000178030a7812 */ /* 0x000fe200078efcff */
[--C-:B------:R-:W-:Y:S02]  /*48b0*/  @!P3 IMAD.IADD R83, R83, 0x1, -R0.reuse ;  /* 0x000000015353b824 */ /* 0x100fe400078e0a00 */
[----:B------:R-:W-:Y:S01]  /*48c0*/  @!P5 IMAD.IADD R81, R81, 0x1, -R0 ;  /* 0x000000015151d824 */ /* 0x000fe200078e0a00 */
[----:B------:R-:W-:Y:S01]  /*48d0*/  IABS R27, R10 ;  /* 0x0000000a001b7213 */ /* 0x000fe20000000000 */
[----:B------:R-:W-:Y:S01]  /*48e0*/  IMAD.MOV R5, RZ, RZ, -R5 ;  /* 0x000000ffff057224 */ /* 0x000fe200078e0a05 */
[C---:B------:R-:W-:Y:S01]  /*48f0*/  ISETP.GT.U32.AND P3, PT, R0.reuse, R91, PT ;  /* 0x0000005b0000720c */ /* 0x040fe20003f64070 */
[----:B------:R-:W-:Y:S01]  /*4900*/  @!P2 IMAD.MOV R83, RZ, RZ, -R83 ;  /* 0x000000ffff53a224 */ /* 0x000fe200078e0a53 */
[C---:B------:R-:W-:Y:S01]  /*4910*/  ISETP.GT.U32.AND P2, PT, R0.reuse, R81, PT ;  /* 0x000000510000720c */ /* 0x040fe20003f44070 */
[----:B------:R-:W-:-:S02]  /*4920*/  IMAD R55, R0, R5, R55 ;  /* 0x0000000500377224 */ /* 0x000fc400078e0237 */
[----:B------:R-:W-:-:S04]  /*4930*/  IMAD.HI.U32 R5, R4, R27, RZ ;  /* 0x0000001b04057227 */ /* 0x000fc800078e00ff */
[----:B------:R-:W-:Y:S01]  /*4940*/  @!P1 IMAD.MOV R23, RZ, RZ, -R23 ;  /* 0x000000ffff179224 */ /* 0x000fe200078e0a17 */
[----:B------:R-:W-:Y:S01]  /*4950*/  ISETP.GT.U32.AND P1, PT, R0, R99, PT ;  /* 0x000000630000720c */ /* 0x000fe20003f24070 */
[----:B------:R-:W-:Y:S02]  /*4960*/  IMAD.MOV R5, RZ, RZ, -R5 ;  /* 0x000000ffff057224 */ /* 0x000fe400078e0a05 */
[----:B------:R-:W-:-:S04]  /*4970*/  IMAD.HI.U32 R9, R4, R25, RZ ;  /* 0x0000001904097227 */ /* 0x000fc800078e00ff */
[----:B------:R-:W-:Y:S02]  /*4980*/  IMAD R27, R0, R5, R27 ;  /* 0x00000005001b7224 */ /* 0x000fe400078e021b */
[----:B------:R-:W-:Y:S02]  /*4990*/  @!P2 IMAD.IADD R81, R81, 0x1, -R0 ;  /* 0x000000015151a824 */ /* 0x000fe400078e0a00 */
[----:B------:R-:W-:Y:S01]  /*49a0*/  IMAD.HI.U32 R5, R4, R89, RZ ;  /* 0x0000005904057227 */ /* 0x000fe200078e00ff */
[----:B------:R-:W-:-:S03]  /*49b0*/  ISETP.GT.U32.AND P2, PT, R0, R27, PT ;  /* 0x0000001b0000720c */ /* 0x000fc60003f44070 */
[----:B------:R-:W-:Y:S01]  /*49c0*/  @!P1 IMAD.IADD R99, R99, 0x1, -R0 ;  /* 0x0000000163639824 */ /* 0x000fe200078e0a00 */
[C---:B------:R-:W-:Y:S01]  /*49d0*/  ISETP.GT.U32.AND P1, PT, R0.reuse, R55, PT ;  /* 0x000000370000720c */ /* 0x040fe20003f24070 */
[----:B------:R-:W-:Y:S02]  /*49e0*/  IMAD.MOV R5, RZ, RZ, -R5 ;  /* 0x000000ffff057224 */ /* 0x000fe400078e0a05 */
[----:B------:R-:W-:Y:S01]  /*49f0*/  IMAD.MOV R9, RZ, RZ, -R9 ;  /* 0x000000ffff097224 */ /* 0x000fe200078e0a09 */
[C---:B------:R-:W-:Y:S01]  /*4a00*/  ISETP.GT.U32.AND P5, PT, R0.reuse, R99, PT ;  /* 0x000000630000720c */ /* 0x040fe20003fa4070 */
[----:B------:R-:W-:Y:S02]  /*4a10*/  IMAD R89, R0, R5, R89 ;  /* 0x0000000500597224 */ /* 0x000fe400078e0259 */
[----:B------:R-:W-:-:S04]  /*4a20*/  IMAD.HI.U32 R5, R4, R97, RZ ;  /* 0x0000006104057227 */ /* 0x000fc800078e00ff */
[----:B------:R-:W-:Y:S01]  /*4a30*/  IMAD R25, R0, R9, R25 ;  /* 0x0000000900197224 */ /* 0x000fe200078e0219 */
[----:B------:R-:W-:Y:S01]  /*4a40*/  IABS R9, R20 ;  /* 0x0000001400097213 */ /* 0x000fe20000000000 */
[--C-:B------:R-:W-:Y:S01]  /*4a50*/  @!P2 IMAD.IADD R27, R27, 0x1, -R0.reuse ;  /* 0x000000011b1ba824 */ /* 0x100fe200078e0a00 */
[----:B------:R-:W-:Y:S01]  /*4a60*/  ISETP.GE.AND P2, PT, R10, RZ, PT ;  /* 0x000000ff0a00720c */ /* 0x000fe20003f46270 */
[----:B------:R-:W-:Y:S02]  /*4a70*/  IMAD.MOV R5, RZ, RZ, -R5 ;  /* 0x000000ffff057224 */ /* 0x000fe400078e0a05 */
[----:B------:R-:W-:Y:S02]  /*4a80*/  @!P1 IMAD.IADD R55, R55, 0x1, -R0 ;  /* 0x0000000137379824 */ /* 0x000fe400078e0a00 */
[----:B------:R-:W-:Y:S01]  /*4a90*/  @!P4 IMAD.MOV R81, RZ, RZ, -R81 ;  /* 0x000000ffff51c224 */ /* 0x000fe200078e0a51 */
[C---:B------:R-:W-:Y:S01]  /*4aa0*/  ISETP.GT.U32.AND P4, PT, R0.reuse, R27, PT ;  /* 0x0000001b0000720c */ /* 0x040fe20003f84070 */
[C---:B------:R-:W-:Y:S01]  /*4ab0*/  IMAD R97, R0.reuse, R5, R97 ;  /* 0x0000000500617224 */ /* 0x040fe200078e0261 */
[----:B------:R-:W-:Y:S01]  /*4ac0*/  ISETP.GT.U32.AND P1, PT, R0, R55, PT ;  /* 0x000000370000720c */ /* 0x000fe20003f24070 */
[----:B------:R-:W-:-:S04]  /*4ad0*/  IMAD.HI.U32 R5, R4, R9, RZ ;  /* 0x0000000904057227 */ /* 0x000fc800078e00ff */
[--C-:B------:R-:W-:Y:S02]  /*4ae0*/  @!P3 IMAD.IADD R91, R91, 0x1, -R0.reuse ;  /* 0x000000015b5bb824 */ /* 0x100fe400078e0a00 */
[----:B------:R-:W-:Y:S02]  /*4af0*/  IMAD.MOV R28, RZ, RZ, -R5 ;  /* 0x000000ffff1c7224 */ /* 0x000fe400078e0a05 */
[--C-:B------:R-:W-:Y:S01]  /*4b00*/  @!P5 IMAD.IADD R99, R99, 0x1, -R0.reuse ;  /* 0x000000016363d824 */ /* 0x100fe200078e0a00 */
[C---:B------:R-:W-:Y:S01]  /*4b10*/  ISETP.GT.U32.AND P3, PT, R0.reuse, R91, PT ;  /* 0x0000005b0000720c */ /* 0x040fe20003f64070 */
[C---:B------:R-:W-:Y:S01]  /*4b20*/  IMAD R28, R0.reuse, R28, R9 ;  /* 0x0000001c001c7224 */ /* 0x040fe200078e0209 */
[C---:B------:R-:W-:Y:S01]  /*4b30*/  ISETP.GT.U32.AND P5, PT, R0.reuse, R25, PT ;  /* 0x000000190000720c */ /* 0x040fe20003fa4070 */
[--C-:B------:R-:W-:Y:S01]  /*4b40*/  @!P4 IMAD.IADD R27, R27, 0x1, -R0.reuse ;  /* 0x000000011b1bc824 */ /* 0x100fe200078e0a00 */
[----:B------:R-:W-:Y:S01]  /*4b50*/  LOP3.LUT R9, R3, 0x190, RZ, 0xfc, !PT ;  /* 0x0000019003097812 */ /* 0x000fe200078efcff */
[----:B------:R-:W-:Y:S01]  /*4b60*/  @!P1 IMAD.IADD R55, R55, 0x1, -R0 ;  /* 0x0000000137379824 */ /* 0x000fe200078e0a00 */
[C---:B------:R-:W-:Y:S01]  /*4b70*/  ISETP.GT.U32.AND P4, PT, R0.reuse, R28, PT ;  /* 0x0000001c0000720c */ /* 0x040fe20003f84070 */
[----:B------:R-:W-:Y:S01]  /*4b80*/  @!P2 IMAD.MOV R27, RZ, RZ, -R27 ;  /* 0x000000ffff1ba224 */ /* 0x000fe200078e0a1b */
[----:B------:R-:W-:Y:S01]  /*4b90*/  ISETP.GT.U32.AND P1, PT, R0, R89, PT ;  /* 0x000000590000720c */ /* 0x000fe20003f24070 */
[----:B------:R-:W-:Y:S01]  /*4ba0*/  @!P6 IMAD.MOV R99, RZ, RZ, -R99 ;  /* 0x000000ffff63e224 */ /* 0x000fe200078e0a63 */
[----:B------:R-:W-:-:S03]  /*4bb0*/  IABS R31, R9 ;  /* 0x00000009001f7213 */ /* 0x000fc60000000000 */
[--C-:B------:R-:W-:Y:S01]  /*4bc0*/  @!P3 IMAD.IADD R91, R91, 0x1, -R0.reuse ;  /* 0x000000015b5bb824 */ /* 0x100fe200078e0a00 */
[----:B------:R-:W-:Y:S01]  /*4bd0*/  ISETP.GE.AND P3, PT, R12, RZ, PT ;  /* 0x000000ff0c00720c */ /* 0x000fe20003f66270 */
[--C-:B------:R-:W-:Y:S01]  /*4be0*/  @!P5 IMAD.IADD R25, R25, 0x1, -R0.reuse ;  /* 0x000000011919d824 */ /* 0x100fe200078e0a00 */
[----:B------:R-:W-:Y:S01]  /*4bf0*/  LOP3.LUT R12, R3, 0x188, RZ, 0xfc, !PT ;  /* 0x00000188030c7812 */ /* 0x000fe200078efcff */
[----:B------:R-:W-:Y:S01]  /*4c00*/  @!P0 IMAD.MOV R91, RZ, RZ, -R91 ;  /* 0x000000ffff5b8224 */ /* 0x000fe200078e0a5b */
[----:B------:R-:W-:Y:S01]  /*4c10*/  ISETP.GT.U32.AND P0, PT, R0, R97, PT ;  /* 0x000000610000720c */ /* 0x000fe20003f04070 */
[--C-:B------:R-:W-:Y:S01]  /*4c20*/  @!P4 IMAD.IADD R28, R28, 0x1, -R0.reuse ;  /* 0x000000011c1cc824 */ /* 0x100fe200078e0a00 */
[----:B------:R-:W-:Y:S01]  /*4c30*/  IABS R29, R12 ;  /* 0x0000000c001d7213 */ /* 0x000fe20000000000 */
[----:B------:R-:W-:Y:S01]  /*4c40*/  @!P1 IMAD.IADD R89, R89, 0x1, -R0 ;  /* 0x0000000159599824 */ /* 0x000fe200078e0a00 */
[C---:B------:R-:W-:Y:S02]  /*4c50*/  ISETP.GT.U32.AND P1, PT, R0.reuse, R25, PT ;  /* 0x000000190000720c */ /* 0x040fe40003f24070 */
[----:B------:R-:W-:Y:S01]  /*4c60*/  ISETP.GT.U32.AND P2, PT, R0, R28, PT ;  /* 0x0000001c0000720c */ /* 0x000fe20003f44070 */
[----:B------:R-:W-:Y:S01]  /*4c70*/  IMAD.HI.U32 R5, R4, R29, RZ ;  /* 0x0000001d04057227 */ /* 0x000fe200078e00ff */
[----:B------:R-:W-:-:S02]  /*4c80*/  ISETP.GE.AND P5, PT, R14, RZ, PT ;  /* 0x000000ff0e00720c */ /* 0x000fc40003fa6270 */
[----:B------:R-:W-:Y:S01]  /*4c90*/  ISETP.GT.U32.AND P6, PT, R0, R89, PT ;  /* 0x000000590000720c */ /* 0x000fe20003fc4070 */
[----:B------:R-:W-:Y:S02]  /*4ca0*/  IMAD.MOV R5, RZ, RZ, -R5 ;  /* 0x000000ffff057224 */ /* 0x000fe400078e0a05 */
[----:B------:R-:W-:Y:S01]  /*4cb0*/  @!P3 IMAD.MOV R55, RZ, RZ, -R55 ;  /* 0x000000ffff37b224 */ /* 0x000fe200078e0a37 */
[----:B------:R-:W-:Y:S01]  /*4cc0*/  ISETP.GE.AND P3, PT, R16, RZ, PT ;  /* 0x000000ff1000720c */ /* 0x000fe20003f66270 */
[----:B------:R-:W-:Y:S01]  /*4cd0*/  IMAD R10, R0, R5, R29 ;  /* 0x00000005000a7224 */ /* 0x000fe200078e021d */
[----:B------:R-:W-:Y:S01]  /*4ce0*/  LOP3.LUT R5, R3, 0x18c, RZ, 0xfc, !PT ;  /* 0x0000018c03057812 */ /* 0x000fe200078efcff */
[--C-:B------:R-:W-:Y:S01]  /*4cf0*/  @!P1 IMAD.IADD R25, R25, 0x1, -R0.reuse ;  /* 0x0000000119199824 */ /* 0x100fe200078e0a00 */
[----:B------:R-:W-:Y:S01]  /*4d00*/  ISETP.GE.AND P1, PT, R18, RZ, PT ;  /* 0x000000ff1200720c */ /* 0x000fe20003f26270 */
[--C-:B------:R-:W-:Y:S01]  /*4d10*/  @!P0 IMAD.IADD R97, R97, 0x1, -R0.reuse ;  /* 0x0000000161618824 */ /* 0x100fe200078e0a00 */
[----:B------:R-:W-:Y:S01]  /*4d20*/  IABS R29, R5 ;  /* 0x00000005001d7213 */ /* 0x000fe20000000000 */
[--C-:B------:R-:W-:Y:S01]  /*4d30*/  @!P2 IMAD.IADD R28, R28, 0x1, -R0.reuse ;  /* 0x000000011c1ca824 */ /* 0x100fe200078e0a00 */
[----:B------:R-:W-:Y:S01]  /*4d40*/  ISETP.GT.U32.AND P2, PT, R0, R10, PT ;  /* 0x0000000a0000720c */ /* 0x000fe20003f44070 */
[----:B------:R-:W-:Y:S01]  /*4d50*/  @!P6 IMAD.IADD R89, R89, 0x1, -R0 ;  /* 0x000000015959e824 */ /* 0x000fe200078e0a00 */
[----:B------:R-:W-:Y:S01]  /*4d60*/  ISETP.GE.AND P6, PT, R20, RZ, PT ;  /* 0x000000ff1400720c */ /* 0x000fe20003fc6270 */
[----:B------:R-:W-:Y:S01]  /*4d70*/  @!P5 IMAD.MOV R25, RZ, RZ, -R25 ;  /* 0x000000ffff19d224 */ /* 0x000fe200078e0a19 */
[----:B------:R-:W-:Y:S01]  /*4d80*/  ISETP.GT.U32.AND P5, PT, R0, R97, PT ;  /* 0x000000610000720c */ /* 0x000fe20003fa4070 */
[----:B------:R-:W-:Y:S01]  /*4d90*/  @!P3 IMAD.MOV R89, RZ, RZ, -R89 ;  /* 0x000000ffff59b224 */ /* 0x000fe200078e0a59 */
[----:B------:R-:W-:Y:S01]  /*4da0*/  ISETP.GE.AND P4, PT, R5, RZ, PT ;  /* 0x000000ff0500720c */ /* 0x000fe20003f86270 */
[----:B------:R-:W-:Y:S01]  /*4db0*/  IMAD.HI.U32 R5, R4, R29, RZ ;  /* 0x0000001d04057227 */ /* 0x000fe200078e00ff */
[----:B------:R-:W-:-:S02]  /*4dc0*/  ISETP.GE.AND P3, PT, R9, RZ, PT ;  /* 0x000000ff0900720c */ /* 0x000fc40003f66270 */
[----:B------:R-:W-:Y:S01]  /*4dd0*/  ISETP.GE.AND P0, PT, R12, RZ, PT ;  /* 0x000000ff0c00720c */ /* 0x000fe20003f06270 */
[----:B------:R-:W-:Y:S01]  /*4de0*/  IMAD.HI.U32 R9, R4, R31, RZ ;  /* 0x0000001f04097227 */ /* 0x000fe200078e00ff */
[C---:B------:R-:W-:Y:S02]  /*4df0*/  LOP3.LUT R12, R3.reuse, 0x194, RZ, 0xfc, !PT ;  /* 0x00000194030c7812 */ /* 0x040fe400078efcff */
[C---:B------:R-:W-:Y:S01]  /*4e00*/  LOP3.LUT R16, R3.reuse, 0x198, RZ, 0xfc, !PT ;  /* 0x0000019803107812 */ /* 0x040fe200078efcff */
[----:B------:R-:W-:Y:S01]  /*4e10*/  IMAD.MOV R5, RZ, RZ, -R5 ;  /* 0x000000ffff057224 */ /* 0x000fe200078e0a05 */
[----:B------:R-:W-:Y:S01]  /*4e20*/  LOP3.LUT R18, R3, 0x19c, RZ, 0xfc, !PT ;  /* 0x0000019c03127812 */ /* 0x000fe200078efcff */
[----:B------:R-:W-:Y:S01]  /*4e30*/  IMAD.MOV R9, RZ, RZ, -R9 ;  /* 0x000000ffff097224 */ /* 0x000fe200078e0a09 */
[----:B------:R-:W-:Y:S01]  /*4e40*/  IABS R45, R12 ;  /* 0x0000000c002d7213 */ /* 0x000fe20000000000 */
[--C-:B------:R-:W-:Y:S01]  /*4e50*/  @!P2 IMAD.IADD R10, R10, 0x1, -R0.reuse ;  /* 0x000000010a0aa824 */ /* 0x100fe200078e0a00 */
[----:B------:R-:W-:Y:S01]  /*4e60*/  IABS R43, R16 ;  /* 0x00000010002b7213 */ /* 0x000fe20000000000 */
[----:B------:R-:W-:Y:S01]  /*4e70*/  @!P5 IMAD.IADD R97, R97, 0x1, -R0 ;  /* 0x000000016161d824 */ /* 0x000fe200078e0a00 */
[----:B------:R-:W-:Y:S01]  /*4e80*/  IABS R14, R18 ;  /* 0x00000012000e7213 */ /* 0x000fe20000000000 */
[C---:B------:R-:W-:Y:S01]  /*4e90*/  IMAD R30, R0.reuse, R5, R29 ;  /* 0x00000005001e7224 */ /* 0x040fe200078e021d */
[C---:B------:R-:W-:Y:S01]  /*4ea0*/  ISETP.GT.U32.AND P2, PT, R0.reuse, R10, PT ;  /* 0x0000000a0000720c */ /* 0x040fe20003f44070 */
[----:B------:R-:W-:Y:S01]  /*4eb0*/  IMAD R104, R0, R9, R31 ;  /* 0x0000000900687224 */ /* 0x000fe200078e021f */
[----:B------:R-:W-:Y:S01]  /*4ec0*/  ISETP.GE.AND P5, PT, R12, RZ, PT ;  /* 0x000000ff0c00720c */ /* 0x000fe20003fa6270 */
[----:B------:R-:W-:Y:S01]  /*4ed0*/  @!P1 IMAD.MOV R97, RZ, RZ, -R97 ;  /* 0x000000ffff619224 */ /* 0x000fe200078e0a61 */
[C---:B------:R-:W-:Y:S01]  /*4ee0*/  ISETP.GT.U32.AND P1, PT, R0.reuse, R30, PT ;  /* 0x0000001e0000720c */ /* 0x040fe20003f24070 */
[----:B------:R-:W-:Y:S01]  /*4ef0*/  @!P6 IMAD.MOV R28, RZ, RZ, -R28 ;  /* 0x000000ffff1ce224 */ /* 0x000fe200078e0a1c */
[----:B------:R-:W-:Y:S01]  /*4f00*/  ISETP.GT.U32.AND P6, PT, R0, R104, PT ;  /* 0x000000680000720c */ /* 0x000fe20003fc4070 */
[----:B------:R-:W-:Y:S01]  /*4f10*/  IMAD.HI.U32 R12, R4, R45, RZ ;  /* 0x0000002d040c7227 */ /* 0x000fe200078e00ff */
[----:B------:R-:W-:-:S03]  /*4f20*/  LOP3.LUT R20, R3, 0x1a4, RZ, 0xfc, !PT ;  /* 0x000001a403147812 */ /* 0x000fc600078efcff */
[----:B------:R-:W-:Y:S01]  /*4f30*/  IMAD.HI.U32 R5, R4, R43, RZ ;  /* 0x0000002b04057227 */ /* 0x000fe200078e00ff */
[----:B------:R-:W-:-:S03]  /*4f40*/  IABS R31, R20 ;  /* 0x00000014001f7213 */ /* 0x000fc60000000000 */
[----:B------:R-:W-:Y:S01]  /*4f50*/  IMAD.MOV.U32 R29, RZ, RZ, R14 ;  /* 0x000000ffff1d7224 */ /* 0x000fe200078e000e */
[----:B------:R-:W-:Y:S01]  /*4f60*/  LOP3.LUT R14, R3, 0x1a0, RZ, 0xfc, !PT ;  /* 0x000001a0030e7812 */ /* 0x000fe200078efcff */
[----:B------:R-:W-:Y:S02]  /*4f70*/  IMAD.MOV R12, RZ, RZ, -R12 ;  /* 0x000000ffff0c7224 */ /* 0x000fe400078e0a0c */
[----:B------:R-:W-:Y:S02]  /*4f80*/  IMAD.MOV R5, RZ, RZ, -R5 ;  /* 0x000000ffff057224 */ /* 0x000fe400078e0a05 */
[----:B------:R-:W-:-:S04]  /*4f90*/  IMAD.HI.U32 R9, R4, R29, RZ ;  /* 0x0000001d04097227 */ /* 0x000fc800078e00ff */
[C---:B------:R-:W-:Y:S01]  /*4fa0*/  IMAD R45, R0.reuse, R12, R45 ;  /* 0x0000000c002d7224 */ /* 0x040fe200078e022d */
[----:B------:R-:W-:Y:S01]  /*4fb0*/  IABS R12, R14 ;  /* 0x0000000e000c7213 */ /* 0x000fe20000000000 */
[----:B------:R-:W-:Y:S02]  /*4fc0*/  IMAD R43, R0, R5, R43 ;  /* 0x00000005002b7224 */ /* 0x000fe400078e022b */
[--C-:B------:R-:W-:Y:S01]  /*4fd0*/  @!P2 IMAD.IADD R10, R10, 0x1, -R0.reuse ;  /* 0x000000010a0aa824 */ /* 0x100fe200078e0a00 */
[----:B------:R-:W-:Y:S01]  /*4fe0*/  ISETP.GT.U32.AND P2, PT, R0, R45, PT ;  /* 0x0000002d0000720c */ /* 0x000fe20003f44070 */
[----:B------:R-:W-:Y:S02]  /*4ff0*/  IMAD.MOV R9, RZ, RZ, -R9 ;  /* 0x000000ffff097224 */ /* 0x000fe400078e0a09 */
[--C-:B------:R-:W-:Y:S02]  /*5000*/  @!P1 IMAD.IADD R30, R30, 0x1, -R0.reuse ;  /* 0x000000011e1e9824 */ /* 0x100fe400078e0a00 */
[----:B------:R-:W-:-:S02]  /*5010*/  @!P6 IMAD.IADD R104, R104, 0x1, -R0 ;  /* 0x000000016868e824 */ /* 0x000fc400078e0a00 */
[----:B------:R-:W-:Y:S01]  /*5020*/  @!P0 IMAD.MOV R10, RZ, RZ, -R10 ;  /* 0x000000ffff0a8224 */ /* 0x000fe200078e0a0a */
[C---:B------:R-:W-:Y:S01]  /*5030*/  ISETP.GT.U32.AND P0, PT, R0.reuse, R43, PT ;  /* 0x0000002b0000720c */ /* 0x040fe20003f04070 */
[C---:B------:R-:W-:Y:S01]  /*5040*/  IMAD R42, R0.reuse, R9, R29 ;  /* 0x00000009002a7224 */ /* 0x040fe200078e021d */
[C---:B------:R-:W-:Y:S01]  /*5050*/  ISETP.GT.U32.AND P1, PT, R0.reuse, R30, PT ;  /* 0x0000001e0000720c */ /* 0x040fe20003f24070 */
[----:B------:R-:W-:Y:S01]  /*5060*/  IMAD.MOV.U32 R29, RZ, RZ, R12 ;  /* 0x000000ffff1d7224 */ /* 0x000fe200078e000c */
[----:B------:R-:W-:Y:S01]  /*5070*/  ISETP.GT.U32.AND P6, PT, R0, R104, PT ;  /* 0x000000680000720c */ /* 0x000fe20003fc4070 */
[----:B------:R-:W-:Y:S01]  /*5080*/  @!P2 IMAD.IADD R45, R45, 0x1, -R0 ;  /* 0x000000012d2da824 */ /* 0x000fe200078e0a00 */
[----:B------:R-:W-:Y:S01]  /*5090*/  LOP3.LUT R12, R3, 0x1a8, RZ, 0xfc, !PT ;  /* 0x000001a8030c7812 */ /* 0x000fe200078efcff */
[----:B------:R-:W-:-:S03]  /*50a0*/  IMAD.HI.U32 R5, R4, R29, RZ ;  /* 0x0000001d04057227 */ /* 0x000fc600078e00ff */
[----:B------:R-:W-:Y:S01]  /*50b0*/  IABS R33, R12 ;  /* 0x0000000c00217213 */ /* 0x000fe20000000000 */
[----:B------:R-:W-:Y:S01]  /*50c0*/  IMAD.MOV R5, RZ, RZ, -R5 ;  /* 0x000000ffff057224 */ /* 0x000fe200078e0a05 */
[C---:B------:R-:W-:Y:S01]  /*50d0*/  ISETP.GT.U32.AND P2, PT, R0.reuse, R45, PT ;  /* 0x0000002d0000720c */ /* 0x040fe20003f44070 */
[--C-:B------:R-:W-:Y:S02]  /*50e0*/  @!P0 IMAD.IADD R43, R43, 0x1, -R0.reuse ;  /* 0x000000012b2b8824 */ /* 0x100fe400078e0a00 */
[----:B------:R-:W-:Y:S02]  /*50f0*/  IMAD R29, R0, R5, R29 ;  /* 0x00000005001d7224 */ /* 0x000fe400078e021d */
[--C-:B------:R-:W-:Y:S01]  /*5100*/  @!P1 IMAD.IADD R30, R30, 0x1, -R0.reuse ;  /* 0x000000011e1e9824 */ /* 0x100fe200078e0a00 */
[----:B------:R-:W-:Y:S01]  /*5110*/  ISETP.GT.U32.AND P1, PT, R0, R42, PT ;  /* 0x0000002a0000720c */ /* 0x000fe20003f24070 */
[----:B------:R-:W-:Y:S01]  /*5120*/  @!P6 IMAD.IADD R104, R104, 0x1, -R0 ;  /* 0x000000016868e824 */ /* 0x000fe200078e0a00 */
[----:B------:R-:W-:Y:S01]  /*5130*/  ISETP.GT.U32.AND P6, PT, R0, R29, PT ;  /* 0x0000001d0000720c */ /* 0x000fe20003fc4070 */
[----:B------:R-:W-:Y:S01]  /*5140*/  IMAD.HI.U32 R5, R4, R31, RZ ;  /* 0x0000001f04057227 */ /* 0x000fe200078e00ff */
[----:B------:R-:W-:-:S03]  /*5150*/  ISETP.GT.U32.AND P0, PT, R0, R43, PT ;  /* 0x0000002b0000720c */ /* 0x000fc60003f04070 */
[----:B------:R-:W-:Y:S01]  /*5160*/  @!P4 IMAD.MOV R30, RZ, RZ, -R30 ;  /* 0x000000ffff1ec224 */ /* 0x000fe200078e0a1e */
[----:B------:R-:W-:Y:S01]  /*5170*/  ISETP.GE.AND P4, PT, R16, RZ, PT ;  /* 0x000000ff1000720c */ /* 0x000fe20003f86270 */
[----:B------:R-:W-:-:S04]  /*5180*/  IMAD.HI.U32 R9, R4, R33, RZ ;  /* 0x0000002104097227 */ /* 0x000fc800078e00ff */
[----:B------:R-:W-:Y:S02]  /*5190*/  IMAD.MOV R5, RZ, RZ, -R5 ;  /* 0x000000ffff057224 */ /* 0x000fe400078e0a05 */
[----:B------:R-:W-:Y:S02]  /*51a0*/  IMAD.MOV R9, RZ, RZ, -R9 ;  /* 0x000000ffff097224 */ /* 0x000fe400078e0a09 */
[----:B------:R-:W-:Y:S01]  /*51b0*/  IMAD R38, R0, R5, R31 ;  /* 0x0000000500267224 */ /* 0x000fe200078e021f */
[----:B------:R-:W-:Y:S01]  /*51c0*/  LOP3.LUT R5, R3, 0x1ac, RZ, 0xfc, !PT ;  /* 0x000001ac03057812 */ /* 0x000fe200078efcff */
[--C-:B------:R-:W-:Y:S01]  /*51d0*/  @!P1 IMAD.IADD R42, R42, 0x1, -R0.reuse ;  /* 0x000000012a2a9824 */ /* 0x100fe200078e0a00 */
[----:B------:R-:W-:Y:S01]  /*51e0*/  ISETP.GE.AND P1, PT, R14, RZ, PT ;  /* 0x000000ff0e00720c */ /* 0x000fe20003f26270 */
[C---:B------:R-:W-:Y:S01]  /*51f0*/  IMAD R31, R0.reuse, R9, R33 ;  /* 0x00000009001f7224 */ /* 0x040fe200078e0221 */
[----:B------:R-:W-:Y:S01]  /*5200*/  IABS R249, R5 ;  /* 0x0000000500f97213 */ /* 0x000fe20000000000 */
[--C-:B------:R-:W-:Y:S01]  /*5210*/  @!P6 IMAD.IADD R29, R29, 0x1, -R0.reuse ;  /* 0x000000011d1de824 */ /* 0x100fe200078e0a00 */
[----:B------:R-:W-:Y:S01]  /*5220*/  LOP3.LUT R14, R3, 0x1b0, RZ, 0xfc, !PT ;  /* 0x000001b0030e7812 */ /* 0x000fe200078efcff */
[----:B------:R-:W-:Y:S01]  /*5230*/  @!P0 IMAD.IADD R43, R43, 0x1, -R0 ;  /* 0x000000012b2b8824 */ /* 0x000fe200078e0a00 */
[C---:B------:R-:W-:Y:S01]  /*5240*/  ISETP.GT.U32.AND P0, PT, R0.reuse, R38, PT ;  /* 0x000000260000720c */ /* 0x040fe20003f04070 */
[----:B------:R-:W-:Y:S01]  /*5250*/  @!P3 IMAD.MOV R104, RZ, RZ, -R104 ;  /* 0x000000ffff68b224 */ /* 0x000fe200078e0a68 */
[C---:B------:R-:W-:Y:S01]  /*5260*/  ISETP.GT.U32.AND P3, PT, R0.reuse, R42, PT ;  /* 0x0000002a0000720c */ /* 0x040fe20003f64070 */
[----:B------:R-:W-:Y:S01]  /*5270*/  @!P4 IMAD.MOV R43, RZ, RZ, -R43 ;  /* 0x000000ffff2bc224 */ /* 0x000fe200078e0a2b */
[C---:B------:R-:W-:Y:S01]  /*5280*/  ISETP.GT.U32.AND P6, PT, R0.reuse, R29, PT ;  /* 0x0000001d0000720c */ /* 0x040fe20003fc4070 */
[----:B------:R-:W-:Y:S01]  /*5290*/  @!P2 IMAD.IADD R45, R45, 0x1, -R0 ;  /* 0x000000012d2da824 */ /* 0x000fe200078e0a00 */
[----:B------:R-:W-:Y:S01]  /*52a0*/  ISETP.GT.U32.AND P4, PT, R0, R31, PT ;  /* 0x0000001f0000720c */ /* 0x000fe20003f84070 */
[----:B------:R-:W-:Y:S01]  /*52b0*/  IMAD.HI.U32 R16, R4, R233, RZ ;  /* 0x000000e904107227 */ /* 0x000fe200078e00ff */
[----:B------:R-:W-:-:S02]  /*52c0*/  ISETP.GE.AND P2, PT, R18, RZ, PT ;  /* 0x000000ff1200720c */ /* 0x000fc40003f46270 */
[----:B------:R-:W-:Y:S01]  /*52d0*/  IABS R39, R14 ;  /* 0x0000000e00277213 */ /* 0x000fe20000000000 */
[----:B------:R-:W-:Y:S01]  /*52e0*/  @!P5 IMAD.MOV R45, RZ, RZ, -R45 ;  /* 0x000000ffff2dd224 */ /* 0x000fe200078e0a2d */
[----:B------:R-:W-:Y:S01]  /*52f0*/  ISETP.GE.AND P5, PT, R20, RZ, PT ;  /* 0x000000ff1400720c */ /* 0x000fe20003fa6270 */
[--C-:B------:R-:W-:Y:S01]  /*5300*/  @!P0 IMAD.IADD R38, R38, 0x1, -R0.reuse ;  /* 0x0000000126268824 */ /* 0x100fe200078e0a00 */
[----:B------:R-:W-:Y:S01]  /*5310*/  LOP3.LUT R18, R3, 0x1c0, RZ, 0xfc, !PT ;  /* 0x000001c003127812 */ /* 0x000fe200078efcff */
[--C-:B------:R-:W-:Y:S01]  /*5320*/  @!P3 IMAD.IADD R42, R42, 0x1, -R0.reuse ;  /* 0x000000012a2ab824 */ /* 0x100fe200078e0a00 */
[----:B------:R-:W-:Y:S01]  /*5330*/  ISETP.GE.AND P3, PT, R12, RZ, PT ;  /* 0x000000ff0c00720c */ /* 0x000fe20003f66270 */
[--C-:B------:R-:W-:Y:S01]  /*5340*/  @!P6 IMAD.IADD R29, R29, 0x1, -R0.reuse ;  /* 0x000000011d1de824 */ /* 0x100fe200078e0a00 */
[----:B------:R-:W-:Y:S01]  /*5350*/  ISETP.GE.AND P6, PT, R5, RZ, PT ;  /* 0x000000ff0500720c */ /* 0x000fe20003fc6270 */
[----:B------:R-:W-:Y:S01]  /*5360*/  @!P4 IMAD.IADD R31, R31, 0x1, -R0 ;  /* 0x000000011f1fc824 */ /* 0x000fe200078e0a00 */
[----:B------:R-:W-:Y:S01]  /*5370*/  ISETP.GT.U32.AND P4, PT, R0, R38, PT ;  /* 0x000000260000720c */ /* 0x000fe20003f84070 */
[----:B------:R-:W-:Y:S01]  /*5380*/  IMAD.HI.U32 R5, R4, R249, RZ ;  /* 0x000000f904057227 */ /* 0x000fe200078e00ff */
[----:B------:R-:W-:-:S02]  /*5390*/  LOP3.LUT R12, R3, 0x1bc, RZ, 0xfc, !PT ;  /* 0x000001bc030c7812 */ /* 0x000fc400078efcff */
[C---:B------:R-:W-:Y:S01]  /*53a0*/  LOP3.LUT R20, R3.reuse, 0x1c4, RZ, 0xfc, !PT ;  /* 0x000001c403147812 */ /* 0x040fe200078efcff */
[----:B------:R-:W-:Y:S01]  /*53b0*/  @!P2 IMAD.MOV R42, RZ, RZ, -R42 ;  /* 0x000000ffff2aa224 */ /* 0x000fe200078e0a2a */
[----:B------:R-:W-:Y:S01]  /*53c0*/  ISETP.GT.U32.AND P2, PT, R0, R31, PT ;  /* 0x0000001f0000720c */ /* 0x000fe20003f44070 */
[----:B------:R-:W-:Y:S01]  /*53d0*/  IMAD.MOV R5, RZ, RZ, -R5 ;  /* 0x000000ffff057224 */ /* 0x000fe200078e0a05 */
[----:B------:R-:W-:Y:S01]  /*53e0*/  IABS R33, R12 ;  /* 0x0000000c00217213 */ /* 0x000fe20000000000 */
[----:B------:R-:W-:Y:S01]  /*53f0*/  IMAD.HI.U32 R9, R4, R39, RZ ;  /* 0x0000002704097227 */ /* 0x000fe200078e00ff */
[----:B------:R-:W-:Y:S02]  /*5400*/  IABS R35, R18 ;  /* 0x0000001200237213 */ /* 0x000fe40000000000 */
[----:B------:R-:W-:Y:S01]  /*5410*/  IABS R235, R20 ;  /* 0x0000001400eb7213 */ /* 0x000fe20000000000 */
[----:B------:R-:W-:Y:S01]  /*5420*/  IMAD R249, R0, R5, R249 ;  /* 0x0000000500f97224 */ /* 0x000fe200078e02f9 */
[----:B------:R-:W-:Y:S01]  /*5430*/  LOP3.LUT R5, R3, 0x1b4, RZ, 0xfc, !PT ;  /* 0x000001b403057812 */ /* 0x000fe200078efcff */
[----:B------:R-:W-:Y:S01]  /*5440*/  IMAD.MOV R9, RZ, RZ, -R9 ;  /* 0x000000ffff097224 */ /* 0x000fe200078e0a09 */
[----:B------:R-:W-:Y:S01]  /*5450*/  ISETP.GE.AND P0, PT, R14, RZ, PT ;  /* 0x000000ff0e00720c */ /* 0x000fe20003f06270 */
[--C-:B------:R-:W-:Y:S01]  /*5460*/  @!P4 IMAD.IADD R38, R38, 0x1, -R0.reuse ;  /* 0x000000012626c824 */ /* 0x100fe200078e0a00 */
[C---:B------:R-:W-:Y:S01]  /*5470*/  ISETP.GT.U32.AND P4, PT, R0.reuse, R249, PT ;  /* 0x000000f90000720c */ /* 0x040fe20003f84070 */
[C---:B------:R-:W-:Y:S01]  /*5480*/  IMAD R39, R0.reuse, R9, R39 ;  /* 0x0000000900277224 */ /* 0x040fe200078e0227 */
[----:B------:R-:W-:Y:S01]  /*5490*/  IABS R251, R5 ;  /* 0x0000000500fb7213 */ /* 0x000fe20000000000 */
[----:B------:R-:W-:Y:S01]  /*54a0*/  @!P2 IMAD.IADD R31, R31, 0x1, -R0 ;  /* 0x000000011f1fa824 */ /* 0x000fe200078e0a00 */
[----:B------:R-:W-:Y:S01]  /*54b0*/  LOP3.LUT R9, R3, 0x1b8, RZ, 0xfc, !PT ;  /* 0x000001b803097812 */ /* 0x000fe200078efcff */
[----:B------:R-:W-:Y:S01]  /*54c0*/  @!P1 IMAD.MOV R29, RZ, RZ, -R29 ;  /* 0x000000ffff1d9224 */ /* 0x000fe200078e0a1d */
[----:B------:R-:W-:Y:S01]  /*54d0*/  ISETP.GE.AND P1, PT, R5, RZ, PT ;  /* 0x000000ff0500720c */ /* 0x000fe20003f26270 */
[----:B------:R-:W-:Y:S01]  /*54e0*/  @!P3 IMAD.MOV R31, RZ, RZ, -R31 ;  /* 0x000000ffff1fb224 */ /* 0x000fe200078e0a1f */
[----:B------:R-:W-:Y:S01]  /*54f0*/  ISETP.GT.U32.AND P3, PT, R0, R39, PT ;  /* 0x000000270000720c */ /* 0x000fe20003f64070 */
[----:B------:R-:W-:Y:S01]  /*5500*/  IMAD.HI.U32 R5, R4, R251, RZ ;  /* 0x000000fb04057227 */ /* 0x000fe200078e00ff */
[----:B------:R-:W-:-:S02]  /*5510*/  IABS R237, R9 ;  /* 0x0000000900ed7213 */ /* 0x000fc40000000000 */
[----:B------:R-:W-:Y:S01]  /*5520*/  ISETP.GE.AND P2, PT, R9, RZ, PT ;  /* 0x000000ff0900720c */ /* 0x000fe20003f46270 */
[----:B------:R-:W-:Y:S02]  /*5530*/  @!P4 IMAD.IADD R249, R249, 0x1, -R0 ;  /* 0x00000001f9f9c824 */ /* 0x000fe400078e0a00 */
[----:B------:R-:W-:Y:S02]  /*5540*/  IMAD.MOV R5, RZ, RZ, -R5 ;  /* 0x000000ffff057224 */ /* 0x000fe400078e0a05 */
[----:B------:R-:W-:Y:S01]  /*5550*/  IMAD.HI.U32 R9, R4, R237, RZ ;  /* 0x000000ed04097227 */ /* 0x000fe200078e00ff */
[----:B------:R-:W-:-:S03]  /*5560*/  ISETP.GT.U32.AND P4, PT, R0, R249, PT ;  /* 0x000000f90000720c */ /* 0x000fc60003f84070 */
[----:B------:R-:W-:Y:S02]  /*5570*/  @!P3 IMAD.IADD R39, R39, 0x1, -R0 ;  /* 0x000000012727b824 */ /* 0x000fe400078e0a00 */
[C---:B------:R-:W-:Y:S02]  /*5580*/  IMAD R251, R0.reuse, R5, R251 ;  /* 0x0000000500fb7224 */ /* 0x040fe400078e02fb */
[----:B------:R-:W-:Y:S01]  /*5590*/  IMAD.MOV R9, RZ, RZ, -R9 ;  /* 0x000000ffff097224 */ /* 0x000fe200078e0a09 */
[----:B------:R-:W-:Y:S01]  /*55a0*/  ISETP.GT.U32.AND P3, PT, R0, R39, PT ;  /* 0x000000270000720c */ /* 0x000fe20003f64070 */
[----:B------:R-:W-:-:S04]  /*55b0*/  IMAD.HI.U32 R5, R4, R33, RZ ;  /* 0x0000002104057227 */ /* 0x000fc800078e00ff */
[----:B------:R-:W-:Y:S01]  /*55c0*/  @!P5 IMAD.MOV R38, RZ, RZ, -R38 ;  /* 0x000000ffff26d224 */ /* 0x000fe200078e0a26 */
[----:B------:R-:W-:Y:S01]  /*55d0*/  ISETP.GE.AND P5, PT, R12, RZ, PT ;  /* 0x000000ff0c00720c */ /* 0x000fe20003fa6270 */
[C---:B------:R-:W-:Y:S02]  /*55e0*/  IMAD R237, R0.reuse, R9, R237 ;  /* 0x0000000900ed7224 */ /* 0x040fe400078e02ed */
[----:B------:R-:W-:Y:S01]  /*55f0*/  @!P4 IMAD.IADD R249, R249, 0x1, -R0 ;  /* 0x00000001f9f9c824 */ /* 0x000fe200078e0a00 */
[C---:B------:R-:W-:Y:S01]  /*5600*/  ISETP.GT.U32.AND P4, PT, R0.reuse, R251, PT ;  /* 0x000000fb0000720c */ /* 0x040fe20003f84070 */
[----:B------:R-:W-:Y:S02]  /*5610*/  IMAD.MOV R12, RZ, RZ, -R5 ;  /* 0x000000ffff0c7224 */ /* 0x000fe400078e0a05 */
[----:B------:R-:W-:Y:S01]  /*5620*/  @!P6 IMAD.MOV R249, RZ, RZ, -R249 ;  /* 0x000000fffff9e224 */ /* 0x000fe200078e0af9 */
[C---:B------:R-:W-:Y:S01]  /*5630*/  ISETP.GT.U32.AND P6, PT, R0.reuse, R237, PT ;  /* 0x000000ed0000720c */ /* 0x040fe20003fc4070 */
[----:B------:R-:W-:-:S02]  /*5640*/  IMAD R33, R0, R12, R33 ;  /* 0x0000000c00217224 */ /* 0x000fc400078e0221 */
[----:B------:R-:W-:Y:S02]  /*5650*/  @!P3 IMAD.IADD R39, R39, 0x1, -R0 ;  /* 0x000000012727b824 */ /* 0x000fe400078e0a00 */
[----:B------:R-:W-:Y:S01]  /*5660*/  IMAD.HI.U32 R9, R4, R35, RZ ;  /* 0x0000002304097227 */ /* 0x000fe200078e00ff */
[----:B------:R-:W-:-:S03]  /*5670*/  ISETP.GT.U32.AND P3, PT, R0, R33, PT ;  /* 0x000000210000720c */ /* 0x000fc60003f64070 */
[----:B------:R-:W-:-:S04]  /*5680*/  IMAD.HI.U32 R5, R4, R235, RZ ;  /* 0x000000eb04057227 */ /* 0x000fc800078e00ff */
[----:B------:R-:W-:Y:S02]  /*5690*/  IMAD.MOV R9, RZ, RZ, -R9 ;  /* 0x000000ffff097224 */ /* 0x000fe400078e0a09 */
[--C-:B------:R-:W-:Y:S02]  /*56a0*/  @!P6 IMAD.IADD R237, R237, 0x1, -R0.reuse ;  /* 0x00000001edede824 */ /* 0x100fe400078e0a00 */
[----:B------:R-:W-:Y:S02]  /*56b0*/  IMAD.MOV R12, RZ, RZ, -R5 ;  /* 0x000000ffff0c7224 */ /* 0x000fe400078e0a05 */
[C---:B------:R-:W-:Y:S01]  /*56c0*/  IMAD R5, R0.reuse, R9, R35 ;  /* 0x0000000900057224 */ /* 0x040fe200078e0223 */
[----:B------:R-:W-:Y:S01]  /*56d0*/  IABS R35, R22 ;  /* 0x0000001600237213 */ /* 0x000fe20000000000 */
[----:B------:R-:W-:Y:S01]  /*56e0*/  @!P3 IMAD.IADD R33, R33, 0x1, -R0 ;  /* 0x000000012121b824 */ /* 0x000fe200078e0a00 */
[C---:B------:R-:W-:Y:S01]  /*56f0*/  ISETP.GT.U32.AND P6, PT, R0.reuse, R237, PT ;  /* 0x000000ed0000720c */ /* 0x040fe20003fc4070 */
[----:B------:R-:W-:-:S02]  /*5700*/  IMAD R235, R0, R12, R235 ;  /* 0x0000000c00eb7224 */ /* 0x000fc400078e02eb */
[----:B------:R-:W-:Y:S01]  /*5710*/  IMAD.HI.U32 R9, R4, R35, RZ ;  /* 0x0000002304097227 */ /* 0x000fe200078e00ff */
[----:B------:R-:W-:-:S03]  /*5720*/  ISETP.GT.U32.AND P3, PT, R0, R33, PT ;  /* 0x000000210000720c */ /* 0x000fc60003f64070 */
[----:B------:R-:W-:Y:S02]  /*5730*/  IMAD.MOV R9, RZ, RZ, -R9 ;  /* 0x000000ffff097224 */ /* 0x000fe400078e0a09 */
[--C-:B------:R-:W-:Y:S02]  /*5740*/  @!P4 IMAD.IADD R251, R251, 0x1, -R0.reuse ;  /* 0x00000001fbfbc824 */ /* 0x100fe400078e0a00 */
[C---:B------:R-:W-:Y:S02]  /*5750*/  IMAD R9, R0.reuse, R9, R35 ;  /* 0x0000000900097224 */ /* 0x040fe400078e0223 */
[----:B------:R-:W-:Y:S01]  /*5760*/  @!P6 IMAD.IADD R237, R237, 0x1, -R0 ;  /* 0x00000001edede824 */ /* 0x000fe200078e0a00 */
[----:B------:R-:W-:Y:S01]  /*5770*/  ISETP.GT.U32.AND P6, PT, R0, R235, PT ;  /* 0x000000eb0000720c */ /* 0x000fe20003fc4070 */
[----:B------:R-:W-:Y:S01]  /*5780*/  IMAD.HI.U32 R12, R4, R37, RZ ;  /* 0x00000025040c7227 */ /* 0x000fe200078e00ff */
[----:B------:R-:W-:-:S03]  /*5790*/  ISETP.GT.U32.AND P4, PT, R0, R251, PT ;  /* 0x000000fb0000720c */ /* 0x000fc60003f84070 */
[----:B------:R-:W-:Y:S01]  /*57a0*/  @!P3 IMAD.IADD R33, R33, 0x1, -R0 ;  /* 0x000000012121b824 */ /* 0x000fe200078e0a00 */
[----:B------:R-:W-:Y:S01]  /*57b0*/  ISETP.GT.U32.AND P3, PT, R0, R9, PT ;  /* 0x000000090000720c */ /* 0x000fe20003f64070 */
[----:B------:R-:W-:-:S04]  /*57c0*/  IMAD.HI.U32 R14, R4, R41, RZ ;  /* 0x00000029040e7227 */ /* 0x000fc800078e00ff */
[----:B------:R-:W-:Y:S02]  /*57d0*/  IMAD.MOV R12, RZ, RZ, -R12 ;  /* 0x000000ffff0c7224 */ /* 0x000fe400078e0a0c */
[----:B------:R-:W-:Y:S02]  /*57e0*/  @!P6 IMAD.IADD R235, R235, 0x1, -R0 ;  /* 0x00000001ebebe824 */ /* 0x000fe400078e0a00 */
[----:B------:R-:W-:Y:S02]  /*57f0*/  IMAD.MOV R14, RZ, RZ, -R14 ;  /* 0x000000ffff0e7224 */ /* 0x000fe400078e0a0e */
[C---:B------:R-:W-:Y:S02]  /*5800*/  IMAD R35, R0.reuse, R12, R37 ;  /* 0x0000000c00237224 */ /* 0x040fe400078e0225 */
[--C-:B------:R-:W-:Y:S01]  /*5810*/  @!P3 IMAD.IADD R9, R9, 0x1, -R0.reuse ;  /* 0x000000010909b824 */ /* 0x100fe200078e0a00 */
[C---:B------:R-:W-:Y:S01]  /*5820*/  ISETP.GT.U32.AND P3, PT, R0.reuse, R235, PT ;  /* 0x000000eb0000720c */ /* 0x040fe20003f64070 */
[C---:B------:R-:W-:Y:S01]  /*5830*/  IMAD R37, R0.reuse, R14, R41 ;  /* 0x0000000e00257224 */ /* 0x040fe200078e0229 */
[----:B------:R-:W-:Y:S01]  /*5840*/  IABS R41, R34 ;  /* 0x0000002200297213 */ /* 0x000fe20000000000 */
[----:B------:R-:W-:Y:S01]  /*5850*/  @!P4 IMAD.IADD R251, R251, 0x1, -R0 ;  /* 0x00000001fbfbc824 */ /* 0x000fe200078e0a00 */
[----:B------:R-:W-:Y:S01]  /*5860*/  ISETP.GT.U32.AND P4, PT, R0, R5, PT ;  /* 0x000000050000720c */ /* 0x000fe20003f84070 */
[----:B------:R-:W-:-:S02]  /*5870*/  IMAD.MOV R16, RZ, RZ, -R16 ;  /* 0x000000ffff107224 */ /* 0x000fc400078e0a10 */
[----:B------:R-:W-:-:S04]  /*5880*/  IMAD.HI.U32 R12, R4, R41, RZ ;  /* 0x00000029040c7227 */ /* 0x000fc800078e00ff */
[C---:B------:R-:W-:Y:S02]  /*5890*/  IMAD R233, R0.reuse, R16, R233 ;  /* 0x0000001000e97224 */ /* 0x040fe400078e02e9 */
[----:B------:R-:W-:Y:S01]  /*58a0*/  @!P3 IMAD.IADD R235, R235, 0x1, -R0 ;  /* 0x00000001ebebb824 */ /* 0x000fe200078e0a00 */
[----:B------:R-:W-:Y:S01]  /*58b0*/  ISETP.GT.U32.AND P3, PT, R0, R37, PT ;  /* 0x000000250000720c */ /* 0x000fe20003f64070 */
[----:B------:R-:W-:Y:S02]  /*58c0*/  IMAD.MOV R16, RZ, RZ, -R12 ;  /* 0x000000ffff107224 */ /* 0x000fe400078e0a0c */
[----:B------:R-:W-:Y:S01]  /*58d0*/  @!P4 IMAD.IADD R5, R5, 0x1, -R0 ;  /* 0x000000010505c824 */ /* 0x000fe200078e0a00 */
[----:B------:R-:W-:Y:S01]  /*58e0*/  ISETP.GE.AND P4, PT, R18, RZ, PT ;  /* 0x000000ff1200720c */ /* 0x000fe20003f86270 */
[C---:B------:R-:W-:Y:S01]  /*58f0*/  IMAD R41, R0.reuse, R16, R41 ;  /* 0x0000001000297224 */ /* 0x040fe200078e0229 */
[----:B------:R-:W-:Y:S01]  /*5900*/  LOP3.LUT R18, R3, 0x1f8, RZ, 0xfc, !PT ;  /* 0x000001f803127812 */ /* 0x000fe200078efcff */
[----:B------:R-:W-:Y:S01]  /*5910*/  @!P0 IMAD.MOV R39, RZ, RZ, -R39 ;  /* 0x000000ffff278224 */ /* 0x000fe200078e0a27 */
[----:B------:R-:W-:Y:S01]  /*5920*/  ISETP.GT.U32.AND P0, PT, R0, R9, PT ;  /* 0x000000090000720c */ /* 0x000fe20003f04070 */
[----:B------:R-:W-:Y:S01]  /*5930*/  IMAD.HI.U32 R12, R4, R125, RZ ;  /* 0x0000007d040c7227 */ /* 0x000fe200078e00ff */
[----:B------:R-:W-:-:S02]  /*5940*/  ISETP.GT.U32.AND P6, PT, R0, R5, PT ;  /* 0x000000050000720c */ /* 0x000fc40003fc4070 */
[----:B------:R-:W-:Y:S01]  /*5950*/  IABS R239, R18 ;  /* 0x0000001200ef7213 */ /* 0x000fe20000000000 */
[----:B------:R-:W-:Y:S01]  /*5960*/  @!P3 IMAD.IADD R37, R37, 0x1, -R0 ;  /* 0x000000012525b824 */ /* 0x000fe200078e0a00 */
[----:B------:R-:W-:Y:S01]  /*5970*/  ISETP.GT.U32.AND P3, PT, R0, R41, PT ;  /* 0x000000290000720c */ /* 0x000fe20003f64070 */
[----:B------:R-:W-:Y:S02]  /*5980*/  IMAD.MOV R12, RZ, RZ, -R12 ;  /* 0x000000ffff0c7224 */ /* 0x000fe400078e0a0c */
[----:B------:R-:W-:-:S04]  /*5990*/  IMAD.HI.U32 R14, R4, R247, RZ ;  /* 0x000000f7040e7227 */ /* 0x000fc800078e00ff */
[C---:B------:R-:W-:Y:S02]  /*59a0*/  IMAD R125, R0.reuse, R12, R125 ;  /* 0x0000000c007d7224 */ /* 0x040fe400078e027d */
[--C-:B------:R-:W-:Y:S01]  /*59b0*/  @!P0 IMAD.IADD R9, R9, 0x1, -R0.reuse ;  /* 0x0000000109098824 */ /* 0x100fe200078e0a00 */
[C---:B------:R-:W-:Y:S01]  /*59c0*/  ISETP.GT.U32.AND P0, PT, R0.reuse, R233, PT ;  /* 0x000000e90000720c */ /* 0x040fe20003f04070 */
[--C-:B------:R-:W-:Y:S01]  /*59d0*/  @!P6 IMAD.IADD R5, R5, 0x1, -R0.reuse ;  /* 0x000000010505e824 */ /* 0x100fe200078e0a00 */
[C---:B------:R-:W-:Y:S01]  /*59e0*/  ISETP.GT.U32.AND P6, PT, R0.reuse, R35, PT ;  /* 0x000000230000720c */ /* 0x040fe20003fc4070 */
[----:B------:R-:W-:Y:S01]  /*59f0*/  @!P3 IMAD.IADD R41, R41, 0x1, -R0 ;  /* 0x000000012929b824 */ /* 0x000fe200078e0a00 */
[----:B------:R-:W-:Y:S01]  /*5a00*/  ISETP.GT.U32.AND P3, PT, R0, R125, PT ;  /* 0x0000007d0000720c */ /* 0x000fe20003f64070 */
[----:B------:R-:W-:Y:S02]  /*5a10*/  IMAD.MOV R14, RZ, RZ, -R14 ;  /* 0x000000ffff0e7224 */ /* 0x000fe400078e0a0e */
[----:B------:R-:W-:-:S04]  /*5a20*/  IMAD.HI.U32 R16, R4, R231, RZ ;  /* 0x000000e704107227 */ /* 0x000fc800078e00ff */
[----:B------:R-:W-:Y:S02]  /*5a30*/  IMAD R247, R0, R14, R247 ;  /* 0x0000000e00f77224 */ /* 0x000fe400078e02f7 */
[--C-:B------:R-:W-:Y:S01]  /*5a40*/  @!P0 IMAD.IADD R233, R233, 0x1, -R0.reuse ;  /* 0x00000001e9e98824 */ /* 0x100fe200078e0a00 */
[----:B------:R-:W-:Y:S01]  /*5a50*/  ISETP.GE.AND P0, PT, R22, RZ, PT ;  /* 0x000000ff1600720c */ /* 0x000fe20003f06270 */
[--C-:B------:R-:W-:Y:S01]  /*5a60*/  @!P6 IMAD.IADD R35, R35, 0x1, -R0.reuse ;  /* 0x000000012323e824 */ /* 0x100fe200078e0a00 */
[----:B------:R-:W-:Y:S01]  /*5a70*/  ISETP.GE.AND P6, PT, R20, RZ, PT ;  /* 0x000000ff1400720c */ /* 0x000fe20003fc6270 */
[----:B------:R-:W-:Y:S01]  /*5a80*/  @!P3 IMAD.IADD R125, R125, 0x1, -R0 ;  /* 0x000000017d7db824 */ /* 0x000fe200078e0a00 */
[C---:B------:R-:W-:Y:S01]  /*5a90*/  ISETP.GT.U32.AND P3, PT, R0.reuse, R247, PT ;  /* 0x000000f70000720c */ /* 0x040fe20003f64070 */
[----:B------:R-:W-:Y:S01]  /*5aa0*/  IMAD.MOV R16, RZ, RZ, -R16 ;  /* 0x000000ffff107224 */ /* 0x000fe200078e0a10 */
[C---:B------:R-:W-:Y:S01]  /*5ab0*/  LOP3.LUT R20, R3.reuse, 0x1e8, RZ, 0xfc, !PT ;  /* 0x000001e803147812 */ /* 0x040fe200078efcff */
[----:B------:R-:W-:Y:S01]  /*5ac0*/  @!P1 IMAD.MOV R251, RZ, RZ, -R251 ;  /* 0x000000fffffb9224 */ /* 0x000fe200078e0afb */
[----:B------:R-:W-:Y:S01]  /*5ad0*/  LOP3.LUT R22, R3, 0x1ec, RZ, 0xfc, !PT ;  /* 0x000001ec03167812 */ /* 0x000fe200078efcff */
[C---:B------:R-:W-:Y:S01]  /*5ae0*/  IMAD R231, R0.reuse, R16, R231 ;  /* 0x0000001000e77224 */ /* 0x040fe200078e02e7 */
[----:B------:R-:W-:Y:S01]  /*5af0*/  IABS R135, R20 ;  /* 0x0000001400877213 */ /* 0x000fe20000000000 */
[----:B------:R-:W-:Y:S01]  /*5b00*/  @!P2 IMAD.MOV R237, RZ, RZ, -R237 ;  /* 0x000000ffffeda224 */ /* 0x000fe200078e0aed */
[----:B------:R-:W-:Y:S01]  /*5b10*/  ISETP.GT.U32.AND P1, PT, R0, R35, PT ;  /* 0x000000230000720c */ /* 0x000fe20003f24070 */
[----:B------:R-:W-:Y:S01]  /*5b20*/  @!P0 IMAD.MOV R9, RZ, RZ, -R9 ;  /* 0x000000ffff098224 */ /* 0x000fe200078e0a09 */
[----:B------:R-:W-:Y:S01]  /*5b30*/  IABS R245, R22 ;  /* 0x0000001600f57213 */ /* 0x000fe20000000000 */
[----:B------:R-:W-:Y:S01]  /*5b40*/  IMAD.HI.U32 R3, R4, R135, RZ ;  /* 0x0000008704037227 */ /* 0x000fe200078e00ff */
[----:B------:R-:W-:-:S02]  /*5b50*/  ISETP.GT.U32.AND P0, PT, R0, R231, PT ;  /* 0x000000e70000720c */ /* 0x000fc40003f04070 */
[C---:B------:R-:W-:Y:S01]  /*5b60*/  ISETP.GT.U32.AND P2, PT, R0.reuse, R37, PT ;  /* 0x000000250000720c */ /* 0x040fe20003f44070 */
[----:B------:R-:W-:Y:S01]  /*5b70*/  @!P3 IMAD.IADD R247, R247, 0x1, -R0 ;  /* 0x00000001f7f7b824 */ /* 0x000fe200078e0a00 */
[----:B------:R-:W-:Y:S01]  /*5b80*/  ISETP.GT.U32.AND P3, PT, R0, R233, PT ;  /* 0x000000e90000720c */ /* 0x000fe20003f64070 */
[----:B------:R-:W-:-:S04]  /*5b90*/  IMAD.HI.U32 R14, R4, R229, RZ ;  /* 0x000000e5040e7227 */ /* 0x000fc800078e00ff */
[----:B------:R-:W-:Y:S02]  /*5ba0*/  IMAD.MOV R3, RZ, RZ, -R3 ;  /* 0x000000ffff037224 */ /* 0x000fe400078e0a03 */
[----:B------:R-:W-:-:S04]  /*5bb0*/  IMAD.HI.U32 R12, R4, R245, RZ ;  /* 0x000000f5040c7227 */ /* 0x000fc800078e00ff */
[----:B------:R-:W-:Y:S02]  /*5bc0*/  IMAD.MOV R14, RZ, RZ, -R14 ;  /* 0x000000ffff0e7224 */ /* 0x000fe400078e0a0e */
[C---:B------:R-:W-:Y:S02]  /*5bd0*/  IMAD R135, R0.reuse, R3, R135 ;  /* 0x0000000300877224 */ /* 0x040fe400078e0287 */
[----:B------:R-:W-:Y:S01]  /*5be0*/  @!P5 IMAD.MOV R33, RZ, RZ, -R33 ;  /* 0x000000ffff21d224 */ /* 0x000fe200078e0a21 */
[C---:B------:R-:W-:Y:S01]  /*5bf0*/  ISETP.GT.U32.AND P5, PT, R0.reuse, R247, PT ;  /* 0x000000f70000720c */ /* 0x040fe20003fa4070 */
[----:B------:R-:W-:Y:S02]  /*5c00*/  IMAD.MOV R12, RZ, RZ, -R12 ;  /* 0x000000ffff0c7224 */ /* 0x000fe400078e0a0c */
[C---:B------:R-:W-:Y:S02]  /*5c10*/  IMAD R229, R0.reuse, R14, R229 ;  /* 0x0000000e00e57224 */ /* 0x040fe400078e02e5 */
[----:B------:R-:W-:Y:S01]  /*5c20*/  @!P6 IMAD.MOV R235, RZ, RZ, -R235 ;  /* 0x000000ffffebe224 */ /* 0x000fe200078e0aeb */
[C---:B------:R-:W-:Y:S01]  /*5c30*/  ISETP.GT.U32.AND P6, PT, R0.reuse, R125, PT ;  /* 0x0000007d0000720c */ /* 0x040fe20003fc4070 */
[----:B------:R-:W-:Y:S01]  /*5c40*/  @!P1 IMAD.IADD R35, R35, 0x1, -R0 ;  /* 0x0000000123239824 */ /* 0x000fe200078e0a00 */
[----:B------:R-:W-:Y:S01]  /*5c50*/  ISETP.GT.U32.AND P1, PT, R0, R135, PT ;  /* 0x000000870000720c */ /* 0x000fe20003f24070 */
[----:B------:R-:W-:-:S04]  /*5c60*/  IMAD.HI.U32 R16, R4, R243, RZ ;  /* 0x000000f304107227 */ /* 0x000fc800078e00ff */
[C---:B------:R-:W-:Y:S02]  /*5c70*/  IMAD R245, R0.reuse, R12, R245 ;  /* 0x0000000c00f57224 */ /* 0x040fe400078e02f5 */
[----:B------:R-:W-:Y:S01]  /*5c80*/  @!P4 IMAD.MOV R5, RZ, RZ, -R5 ;  /* 0x000000ffff05c224 */ /* 0x000fe200078e0a05 */
[----:B------:R-:W-:Y:S01]  /*5c90*/  ISETP.GT.U32.AND P4, PT, R0, R41, PT ;  /* 0x000000290000720c */ /* 0x000fe20003f84070 */
[----:B------:R-:W-:-:S04]  /*5ca0*/  IMAD.HI.U32 R4, R4, R239, RZ ;  /* 0x000000ef04047227 */ /* 0x000fc800078e00ff */
[--C-:B------:R-:W-:Y:S01]  /*5cb0*/  @!P3 IMAD.IADD R233, R233, 0x1, -R0.reuse ;  /* 0x00000001e9e9b824 */ /* 0x100fe200078e0a00 */
[----:B------:R-:W-:Y:S01]  /*5cc0*/  ISETP.GT.U32.AND P3, PT, R0, R229, PT ;  /* 0x000000e50000720c */ /* 0x000fe20003f64070 */
[--C-:B------:R-:W-:Y:S01]  /*5cd0*/  @!P0 IMAD.IADD R231, R231, 0x1, -R0.reuse ;  /* 0x00000001e7e78824 */ /* 0x100fe200078e0a00 */
[----:B------:R-:W-:Y:S01]  /*5ce0*/  ISETP.GE.AND P0, PT, R26, RZ, PT ;  /* 0x000000ff1a00720c */ /* 0x000fe20003f06270 */
[----:B------:R-:W-:Y:S01]  /*5cf0*/  @!P2 IMAD.IADD R37, R37, 0x1, -R0 ;  /* 0x000000012525a824 */ /* 0x000fe200078e0a00 */
[C---:B------:R-:W-:Y:S01]  /*5d00*/  ISETP.GT.U32.AND P2, PT, R0.reuse, R245, PT ;  /* 0x000000f50000720c */ /* 0x040fe20003f44070 */
[----:B------:R-:W-:Y:S02]  /*5d10*/  IMAD.MOV R4, RZ, RZ, -R4 ;  /* 0x000000ffff047224 */ /* 0x000fe400078e0a04 */
[----:B------:R-:W-:Y:S02]  /*5d20*/  IMAD.MOV R16, RZ, RZ, -R16 ;  /* 0x000000ffff107224 */ /* 0x000fe400078e0a10 */
[----:B------:R-:W-:-:S02]  /*5d30*/  IMAD R3, R0, R4, R239 ;  /* 0x0000000400037224 */ /* 0x000fc400078e02ef */
[--C-:B------:R-:W-:Y:S01]  /*5d40*/  @!P5 IMAD.IADD R247, R247, 0x1, -R0.reuse ;  /* 0x00000001f7f7d824 */ /* 0x100fe200078e0a00 */
[----:B------:R-:W-:Y:S01]  /*5d50*/  ISETP.GE.AND P5, PT, R24, RZ, PT ;  /* 0x000000ff1800720c */ /* 0x000fe20003fa6270 */
[C---:B------:R-:W-:Y:S01]  /*5d60*/  IMAD R243, R0.reuse, R16, R243 ;  /* 0x0000001000f37224 */ /* 0x040fe200078e02f3 */
[----:B------:R-:W1:Y:S01]  /*5d70*/  LDC.64 R238, c[0x0][0x238] ;  /* 0x00008e00ffee7b82 */ /* 0x000e620000000a00 */
[--C-:B------:R-:W-:Y:S01]  /*5d80*/  @!P6 IMAD.IADD R125, R125, 0x1, -R0.reuse ;  /* 0x000000017d7de824 */ /* 0x100fe200078e0a00 */
[----:B------:R-:W-:Y:S01]  /*5d90*/  ISETP.GT.U32.AND P6, PT, R0, R3, PT ;  /* 0x000000030000720c */ /* 0x000fe20003fc4070 */
[--C-:B------:R-:W-:Y:S01]  /*5da0*/  @!P1 IMAD.IADD R135, R135, 0x1, -R0.reuse ;  /* 0x0000000187879824 */ /* 0x100fe200078e0a00 */
[----:B------:R-:W-:Y:S01]  /*5db0*/  ISETP.GE.AND P1, PT, R32, RZ, PT ;  /* 0x000000ff2000720c */ /* 0x000fe20003f26270 */
[--C-:B------:R-:W-:Y:S01]  /*5dc0*/  @!P4 IMAD.IADD R41, R41, 0x1, -R0.reuse ;  /* 0x000000012929c824 */ /* 0x100fe200078e0a00 */
[----:B------:R-:W-:Y:S01]  /*5dd0*/  ISETP.GT.U32.AND P4, PT, R0, R243, PT ;  /* 0x000000f30000720c */ /* 0x000fe20003f84070 */
[--C-:B------:R-:W-:Y:S01]  /*5de0*/  @!P3 IMAD.IADD R229, R229, 0x1, -R0.reuse ;  /* 0x00000001e5e5b824 */ /* 0x100fe200078e0a00 */
[----:B------:R-:W-:Y:S01]  /*5df0*/  ISETP.GE.AND P3, PT, R36, RZ, PT ;  /* 0x000000ff2400720c */ /* 0x000fe20003f66270 */
[----:B------:R-:W-:Y:S01]  /*5e00*/  @!P0 IMAD.MOV R37, RZ, RZ, -R37 ;  /* 0x000000ffff258224 */ /* 0x000fe200078e0a25 */
[----:B------:R-:W-:Y:S01]  /*5e10*/  ISETP.GT.U32.AND P0, PT, R0, R135, PT ;  /* 0x000000870000720c */ /* 0x000fe20003f04070 */
[--C-:B------:R-:W-:Y:S01]  /*5e20*/  @!P2 IMAD.IADD R245, R245, 0x1, -R0.reuse ;  /* 0x00000001f5f5a824 */ /* 0x100fe200078e0a00 */
[----:B------:R-:W-:Y:S01]  /*5e30*/  ISETP.GE.AND P2, PT, R34, RZ, PT ;  /* 0x000000ff2200720c */ /* 0x000fe20003f46270 */
[----:B------:R-:W-:Y:S01]  /*5e40*/  @!P5 IMAD.MOV R35, RZ, RZ, -R35 ;  /* 0x000000ffff23d224 */ /* 0x000fe200078e0a23 */
[----:B------:R-:W-:Y:S01]  /*5e50*/  ISETP.GT.U32.AND P5, PT, R0, R231, PT ;  /* 0x000000e70000720c */ /* 0x000fe20003fa4070 */
[----:B------:R-:W-:-:S02]  /*5e60*/  @!P6 IMAD.IADD R3, R3, 0x1, -R0 ;  /* 0x000000010303e824 */ /* 0x000fc400078e0a00 */
[----:B------:R-:W-:Y:S01]  /*5e70*/  @!P1 IMAD.MOV R233, RZ, RZ, -R233 ;  /* 0x000000ffffe99224 */ /* 0x000fe200078e0ae9 */
        /* <DEDUP_REMOVED lines=8> */
[C---:B------:R-:W-:Y:S01]  /*5f00*/  ISETP.GT.U32.AND P2, PT, R0.reuse, R229, PT ;  /* 0x000000e50000720c */ /* 0x040fe20003f44070 */
[----:B------:R-:W-:Y:S01]  /*5f10*/  @!P5 IMAD.IADD R231, R231, 0x1, -R0 ;  /* 0x00000001e7e7d824 */ /* 0x000fe200078e0a00 */
[----:B------:R-:W-:-:S02]  /*5f20*/  ISETP.GT.U32.AND P6, PT, R0, R243, PT ;  /* 0x000000f30000720c */ /* 0x000fc40003fc4070 */
[----:B------:R-:W-:Y:S01]  /*5f30*/  ISETP.GE.AND P5, PT, R20, RZ, PT ;  /* 0x000000ff1400720c */ /* 0x000fe20003fa6270 */
[--C-:B------:R-:W-:Y:S01]  /*5f40*/  @!P1 IMAD.IADD R245, R245, 0x1, -R0.reuse ;  /* 0x00000001f5f59824 */ /* 0x100fe200078e0a00 */
[----:B------:R-:W-:Y:S01]  /*5f50*/  ISETP.GE.AND P1, PT, R46, RZ, PT ;  /* 0x000000ff2e00720c */ /* 0x000fe20003f26270 */
[----:B------:R-:W-:Y:S01]  /*5f60*/  @!P4 IMAD.MOV R247, RZ, RZ, -R247 ;  /* 0x000000fffff7c224 */ /* 0x000fe200078e0af7 */
[----:B------:R-:W-:Y:S01]  /*5f70*/  ISETP.GE.AND P4, PT, R44, RZ, PT ;  /* 0x000000ff2c00720c */ /* 0x000fe20003f86270 */
[--C-:B------:R-:W-:Y:S01]  /*5f80*/  @!P3 IMAD.IADD R3, R3, 0x1, -R0.reuse ;  /* 0x000000010303b824 */ /* 0x100fe200078e0a00 */
[----:B------:R-:W-:Y:S01]  /*5f90*/  ISETP.NE.AND P3, PT, R54, RZ, PT ;  /* 0x000000ff3600720c */ /* 0x000fe20003f65270 */
[----:B------:R-:W-:Y:S01]  /*5fa0*/  @!P0 IMAD.MOV R245, RZ, RZ, -R245 ;  /* 0x000000fffff58224 */ /* 0x000fe200078e0af5 */
[----:B------:R-:W-:Y:S01]  /*5fb0*/  ISETP.GE.AND P0, PT, R7, RZ, PT ;  /* 0x000000ff0700720c */ /* 0x000fe20003f06270 */
[--C-:B------:R-:W-:Y:S01]  /*5fc0*/  @!P2 IMAD.IADD R229, R229, 0x1, -R0.reuse ;  /* 0x00000001e5e5a824 */ /* 0x100fe200078e0a00 */
[----:B------:R-:W-:Y:S01]  /*5fd0*/  ISETP.GE.AND P2, PT, R48, RZ, PT ;  /* 0x000000ff3000720c */ /* 0x000fe20003f46270 */
[----:B------:R-:W-:Y:S01]  /*5fe0*/  @!P6 IMAD.IADD R243, R243, 0x1, -R0 ;  /* 0x00000001f3f3e824 */ /* 0x000fe200078e0a00 */
[----:B------:R-:W-:Y:S01]  /*5ff0*/  SEL R227, R242, R227, !P3 ;  /* 0x000000e3f2e37207 */ /* 0x000fe20005800000 */
[----:B-1----:R-:W-:Y:S01]  /*6000*/  IMAD R0, R52, R239, RZ ;  /* 0x000000ef34007224 */ /* 0x002fe200078e02ff */
[----:B------:R-:W-:Y:S01]  /*6010*/  ISETP.GE.AND P6, PT, R18, RZ, PT ;  /* 0x000000ff1200720c */ /* 0x000fe20003fc6270 */
[----:B------:R-:W-:Y:S01]  /*6020*/  @!P5 IMAD.MOV R135, RZ, RZ, -R135 ;  /* 0x000000ffff87d224 */ /* 0x000fe200078e0a87 */
[----:B------:R-:W-:Y:S01]  /*6030*/  SEL R225, R242, R225, !P3 ;  /* 0x000000e1f2e17207 */ /* 0x000fe20005800000 */
[----:B------:R-:W-:Y:S01]  /*6040*/  @!P1 IMAD.MOV R229, RZ, RZ, -R229 ;  /* 0x000000ffffe59224 */ /* 0x000fe200078e0ae5 */
[----:B------:R-:W-:Y:S01]  /*6050*/  LEA R124, P5, R0, UR4, 0x2 ;  /* 0x00000004007c7c11 */ /* 0x000fe2000f8a10ff */
[----:B------:R-:W-:Y:S01]  /*6060*/  ULDC UR4, c[0x0][0x240] ;  /* 0x0000900000047ab9 */ /* 0x000fe20000000800 */
[----:B------:R-:W-:Y:S01]  /*6070*/  ISETP.GE.AND P1, PT, R8, RZ, PT ;  /* 0x000000ff0800720c */ /* 0x000fe20003f26270 */
[----:B------:R-:W-:Y:S01]  /*6080*/  IMAD R227, R227, UR4, RZ ;  /* 0x00000004e3e37c24 */ /* 0x000fe2000f8e02ff */
[----:B------:R-:W-:Y:S01]  /*6090*/  LEA.HI.X.SX32 R0, R0, UR5, 0x2, P5 ;  /* 0x0000000500007c11 */ /* 0x000fe2000a8f16ff */
[----:B------:R-:W-:Y:S01]  /*60a0*/  @!P0 IMAD.MOV R240, RZ, RZ, -R240 ;  /* 0x000000fffff08224 */ /* 0x000fe200078e0af0 */
[C---:B------:R-:W-:Y:S01]  /*60b0*/  SEL R221, R242.reuse, R221, !P3 ;  /* 0x000000ddf2dd7207 */ /* 0x040fe20005800000 */
[----:B------:R-:W-:Y:S01]  /*60c0*/  @!P4 IMAD.MOV R231, RZ, RZ, -R231 ;  /* 0x000000ffffe7c224 */ /* 0x000fe200078e0ae7 */
[C---:B--2---:R-:W-:Y:S01]  /*60d0*/  LEA R6, P0, R227.reuse, R124, 0x2 ;  /* 0x0000007ce3067211 */ /* 0x044fe200078010ff */
[----:B------:R-:W-:Y:S01]  /*60e0*/  @!P2 IMAD.MOV R243, RZ, RZ, -R243 ;  /* 0x000000fffff3a224 */ /* 0x000fe200078e0af3 */
[C---:B------:R-:W-:Y:S01]  /*60f0*/  SEL R44, R242.reuse, R27, !P3 ;  /* 0x0000001bf22c7207 */ /* 0x040fe20005800000 */
[----:B------:R-:W-:Y:S01]  /*6100*/  @!P6 IMAD.MOV R3, RZ, RZ, -R3 ;  /* 0x000000ffff03e224 */ /* 0x000fe200078e0a03 */
[----:B------:R-:W-:Y:S01]  /*6110*/  LEA.HI.X.SX32 R7, R227, R0, 0x2, P0 ;  /* 0x00000000e3077211 */ /* 0x000fe200000f16ff */
[----:B------:R-:W-:Y:S01]  /*6120*/  IMAD R225, R225, UR4, RZ ;  /* 0x00000004e1e17c24 */ /* 0x000fe2000f8e02ff */
[C---:B------:R-:W-:Y:S01]  /*6130*/  SEL R217, R242.reuse, R217, !P3 ;  /* 0x000000d9f2d97207 */ /* 0x040fe20005800000 */
[----:B------:R-:W-:Y:S01]  /*6140*/  IMAD R221, R221, UR4, RZ ;  /* 0x00000004dddd7c24 */ /* 0x000fe2000f8e02ff */
[C---:B------:R-:W-:Y:S01]  /*6150*/  SEL R27, R242.reuse, R97, !P3 ;  /* 0x00000061f21b7207 */ /* 0x040fe20005800000 */
[----:B------:R1:W-:Y:S01]  /*6160*/  STL.64 [R1+0x30], R6 ;  /* 0x0000300601007387 */ /* 0x0003e20000100a00 */
[C---:B------:R-:W-:Y:S01]  /*6170*/  SEL R223, R242.reuse, R223, !P3 ;  /* 0x000000dff2df7207 */ /* 0x040fe20005800000 */
[----:B------:R-:W-:Y:S01]  /*6180*/  IMAD R217, R217, UR4, RZ ;  /* 0x00000004d9d97c24 */ /* 0x000fe2000f8e02ff */
[C---:B------:R-:W-:Y:S01]  /*6190*/  SEL R219, R242.reuse, R219, !P3 ;  /* 0x000000dbf2db7207 */ /* 0x040fe20005800000 */
[----:B------:R-:W-:Y:S01]  /*61a0*/  @!P1 IMAD.MOV R2, RZ, RZ, -R2 ;  /* 0x000000ffff029224 */ /* 0x000fe200078e0a02 */
[C---:B------:R-:W-:Y:S01]  /*61b0*/  SEL R215, R242.reuse, R215, !P3 ;  /* 0x000000d7f2d77207 */ /* 0x040fe20005800000 */
[----:B------:R-:W-:Y:S01]  /*61c0*/  IMAD R223, R223, UR4, RZ ;  /* 0x00000004dfdf7c24 */ /* 0x000fe2000f8e02ff */
        /* <DEDUP_REMOVED lines=182> */
[----:B------:R-:W-:Y:S01]  /*6d30*/  SEL R30, R242, R30, !P3 ;  /* 0x0000001ef21e7207 */ /* 0x000fe20005800000 */
[----:B------:R-:W-:Y:S01]  /*6d40*/  IMAD R28, R28, UR4, RZ ;  /* 0x000000041c1c7c24 */ /* 0x000fe2000f8e02ff */
[C---:B------:R-:W-:Y:S01]  /*6d50*/  SEL R104, R242.reuse, R104, !P3 ;  /* 0x00000068f2687207 */ /* 0x040fe20005800000 */
[----:B------:R-:W-:Y:S01]  /*6d60*/  IMAD R97, R97, UR4, RZ ;  /* 0x0000000461617c24 */ /* 0x000fe2000f8e02ff */
[C---:B------:R-:W-:Y:S01]  /*6d70*/  SEL R45, R242.reuse, R45, !P3 ;  /* 0x0000002df22d7207 */ /* 0x040fe20005800000 */
[----:B------:R-:W-:Y:S01]  /*6d80*/  IMAD R55, R55, UR4, RZ ;  /* 0x0000000437377c24 */ /* 0x000fe2000f8e02ff */
[----:B------:R-:W-:Y:S01]  /*6d90*/  SEL R43, R242, R43, !P3 ;  /* 0x0000002bf22b7207 */ /* 0x000fe20005800000 */
[----:B------:R-:W-:Y:S01]  /*6da0*/  IMAD R104, R104, UR4, RZ ;  /* 0x0000000468687c24 */ /* 0x000fe2000f8e02ff */
[----:B------:R-:W-:Y:S01]  /*6db0*/  SEL R42, R242, R42, !P3 ;  /* 0x0000002af22a7207 */ /* 0x000fe20005800000 */
[----:B------:R-:W-:Y:S01]  /*6dc0*/  IMAD R44, R44, UR4, RZ ;  /* 0x000000042c2c7c24 */ /* 0x000fe2000f8e02ff */
[C---:B------:R-:W-:Y:S01]  /*6dd0*/  SEL R29, R242.reuse, R29, !P3 ;  /* 0x0000001df21d7207 */ /* 0x040fe20005800000 */
        /* <DEDUP_REMOVED lines=11> */
[----:B------:R-:W-:Y:S01]  /*6e90*/  SEL R34, R242, R237, !P3 ;  /* 0x000000edf2227207 */ /* 0x000fe20005800000 */
[----:B------:R-:W-:Y:S01]  /*6ea0*/  IMAD R30, R30, UR4, RZ ;  /* 0x000000041e1e7c24 */ /* 0x000fe2000f8e02ff */
[----:B------:R-:W-:Y:S01]  /*6eb0*/  SEL R33, R242, R33, !P3 ;  /* 0x00000021f2217207 */ /* 0x000fe20005800000 */
[----:B------:R-:W-:Y:S01]  /*6ec0*/  IMAD R36, R36, UR4, RZ ;  /* 0x0000000424247c24 */ /* 0x000fe2000f8e02ff */
[----:B------:R-:W-:Y:S01]  /*6ed0*/  SEL R5, R242, R5, !P3 ;  /* 0x00000005f2057207 */ /* 0x000fe20005800000 */
        /* <DEDUP_REMOVED lines=29> */
[----:B-1----:R-:W-:Y:S01]  /*70b0*/  LEA R6, P3, R225, R124, 0x2 ;  /* 0x0000007ce1067211 */ /* 0x002fe200078610ff */
[----:B------:R-:W-:Y:S01]  /*70c0*/  IMAD R135, R135, UR4, RZ ;  /* 0x0000000487877c24 */ /* 0x000fe2000f8e02ff */
[----:B------:R-:W-:Y:S01]  /*70d0*/  ISETP.NE.AND P4, PT, R50, RZ, PT ;  /* 0x000000ff3200720c */ /* 0x000fe20003f85270 */
[----:B------:R-:W-:Y:S01]  /*70e0*/  IMAD R244, R244, UR4, RZ ;  /* 0x00000004f4f47c24 */ /* 0x000fe2000f8e02ff */
[----:B------:R-:W-:Y:S01]  /*70f0*/  LEA.HI.X.SX32 R7, R225, R0, 0x2, P3 ;  /* 0x00000000e1077211 */ /* 0x000fe200018f16ff */
[----:B------:R-:W-:Y:S01]  /*7100*/  IMAD R243, R243, UR4, RZ ;  /* 0x00000004f3f37c24 */ /* 0x000fe2000f8e02ff */
[-C--:B------:R-:W-:Y:S01]  /*7110*/  LEA R234, P1, R221, R124.reuse, 0x2 ;  /* 0x0000007cddea7211 */ /* 0x080fe200078210ff */
[----:B------:R-:W1:Y:S01]  /*7120*/  S2UR UR5, SR_CgaCtaId ;  /* 0x00000000000579c3 */ /* 0x000e620000008800 */
[----:B------:R-:W-:Y:S01]  /*7130*/  LEA R230, P6, R217, R124, 0x2 ;  /* 0x0000007cd9e67211 */ /* 0x000fe200078c10ff */
[----:B------:R2:W-:Y:S01]  /*7140*/  STL.64 [R1+0x1e8], R6 ;  /* 0x0001e80601007387 */ /* 0x0005e20000100a00 */
[C---:B------:R-:W-:Y:S01]  /*7150*/  SEL R240, R241.reuse, R240, !P4 ;  /* 0x000000f0f1f07207 */ /* 0x040fe20006000000 */
[----:B------:R-:W-:Y:S01]  /*7160*/  IMAD R242, R242, UR4, RZ ;  /* 0x00000004f2f27c24 */ /* 0x000fe2000f8e02ff */
[----:B------:R-:W-:Y:S01]  /*7170*/  SEL R241, R241, R2, !P4 ;  /* 0x00000002f1f17207 */ /* 0x000fe20006000000 */
[----:B------:R-:W-:Y:S01]  /*7180*/  UMOV UR4, 0x400 ;  /* 0x0000040000047882 */ /* 0x000fe20000000000 */
[-C--:B------:R-:W-:Y:S01]  /*7190*/  LEA R228, P5, R215, R124.reuse, 0x2 ;  /* 0x0000007cd7e47211 */ /* 0x080fe200078a10ff */
[----:B------:R-:W3:Y:S01]  /*71a0*/  LDC.64 R2, c[0x0][0x230] ;  /* 0x00008c00ff027b82 */ /* 0x000ee20000000a00 */
[----:B------:R-:W-:-:S02]  /*71b0*/  LEA R250, P3, R211, R124, 0x2 ;  /* 0x0000007cd3fa7211 */ /* 0x000fc400078610ff */
[----:B------:R-:W-:Y:S02]  /*71c0*/  LEA.HI.X.SX32 R235, R221, R0, 0x2, P1 ;  /* 0x00000000ddeb7211 */ /* 0x000fe400008f16ff */
[-C--:B------:R-:W-:Y:S02]  /*71d0*/  LEA R144, P1, R145, R124.reuse, 0x2 ;  /* 0x0000007c91907211 */ /* 0x080fe400078210ff */
[----:B--2---:R-:W-:Y:S02]  /*71e0*/  LEA R6, P4, R213, R124, 0x2 ;  /* 0x0000007cd5067211 */ /* 0x004fe400078810ff */
[----:B------:R-:W-:Y:S02]  /*71f0*/  LEA.HI.X.SX32 R231, R217, R0, 0x2, P6 ;  /* 0x00000000d9e77211 */ /* 0x000fe400030f16ff */
[----:B------:R-:W-:Y:S02]  /*7200*/  LEA R148, P6, R149, R124, 0x2 ;  /* 0x0000007c95947211 */ /* 0x000fe400078c10ff */
[----:B------:R-:W-:-:S02]  /*7210*/  LEA.HI.X.SX32 R229, R215, R0, 0x2, P5 ;  /* 0x00000000d7e57211 */ /* 0x000fc400028f16ff */
[----:B------:R-:W-:Y:S01]  /*7220*/  LEA R150, P5, R151, R124, 0x2 ;  /* 0x0000007c97967211 */ /* 0x000fe200078a10ff */
[----:B-1----:R-:W-:Y:S01]  /*7230*/  ULEA UR4, UR5, UR4, 0x18 ;  /* 0x0000000405047291 */ /* 0x002fe2000f8ec03f */
[-C--:B------:R-:W-:Y:S02]  /*7240*/  LEA.HI.X.SX32 R7, R213, R0.reuse, 0x2, P4 ;  /* 0x00000000d5077211 */ /* 0x080fe400020f16ff */
[----:B------:R-:W-:Y:S02]  /*7250*/  LEA.HI.X.SX32 R251, R211, R0, 0x2, P3 ;  /* 0x00000000d3fb7211 */ /* 0x000fe400018f16ff */
[-C--:B------:R-:W-:Y:S02]  /*7260*/  LEA R152, P4, R153, R124.reuse, 0x2 ;  /* 0x0000007c99987211 */ /* 0x080fe400078810ff */
[----:B------:R-:W-:Y:S01]  /*7270*/  LEA R154, P3, R155, R124, 0x2 ;  /* 0x0000007c9b9a7211 */ /* 0x000fe200078610ff */
[----:B---3--:R-:W-:Y:S01]  /*7280*/  VIADD R252, R2, 0x1f ;  /* 0x0000001f02fc7836 */ /* 0x008fe20000000000 */
[----:B------:R-:W-:-:S02]  /*7290*/  LEA.HI.X.SX32 R145, R145, R0, 0x2, P1 ;  /* 0x0000000091917211 */ /* 0x000fc400008f16ff */
[----:B------:R-:W-:Y:S02]  /*72a0*/  LEA R158, P1, R159, R124, 0x2 ;  /* 0x0000007c9f9e7211 */ /* 0x000fe400078210ff */
[----:B------:R-:W-:Y:S02]  /*72b0*/  LEA.HI.X.SX32 R149, R149, R0, 0x2, P6 ;  /* 0x0000000095957211 */ /* 0x000fe400030f16ff */
[----:B------:R-:W-:Y:S02]  /*72c0*/  LEA R162, P6, R163, R124, 0x2 ;  /* 0x0000007ca3a27211 */ /* 0x000fe400078c10ff */
[----:B------:R-:W-:Y:S02]  /*72d0*/  LEA.HI.X.SX32 R151, R151, R0, 0x2, P5 ;  /* 0x0000000097977211 */ /* 0x000fe400028f16ff */
[----:B------:R-:W-:Y:S02]  /*72e0*/  LEA R164, P5, R165, R124, 0x2 ;  /* 0x0000007ca5a47211 */ /* 0x000fe400078a10ff */
[----:B------:R-:W-:-:S02]  /*72f0*/  LEA.HI.X.SX32 R153, R153, R0, 0x2, P4 ;  /* 0x0000000099997211 */ /* 0x000fc400020f16ff */
[----:B------:R-:W-:Y:S02]  /*7300*/  LEA.HI.X.SX32 R155, R155, R0, 0x2, P3 ;  /* 0x000000009b9b7211 */ /* 0x000fe400018f16ff */
[-C--:B------:R-:W-:Y:S02]  /*7310*/  LEA R166, P4, R167, R124.reuse, 0x2 ;  /* 0x0000007ca7a67211 */ /* 0x080fe400078810ff */
[----:B------:R-:W-:Y:S02]  /*7320*/  LEA R168, P3, R169, R124, 0x2 ;  /* 0x0000007ca9a87211 */ /* 0x000fe400078610ff */
[----:B------:R-:W-:Y:S02]  /*7330*/  LEA.HI.X.SX32 R159, R159, R0, 0x2, P1 ;  /* 0x000000009f9f7211 */ /* 0x000fe400008f16ff */
[----:B------:R-:W-:Y:S02]  /*7340*/  LEA R172, P1, R173, R124, 0x2 ;  /* 0x0000007cadac7211 */ /* 0x000fe400078210ff */
[----:B------:R-:W-:-:S02]  /*7350*/  LEA.HI.X.SX32 R163, R163, R0, 0x2, P6 ;  /* 0x00000000a3a37211 */ /* 0x000fc400030f16ff */
[----:B------:R-:W-:Y:S02]  /*7360*/  LEA R176, P6, R177, R124, 0x2 ;  /* 0x0000007cb1b07211 */ /* 0x000fe400078c10ff */
[----:B------:R-:W-:Y:S02]  /*7370*/  LEA.HI.X.SX32 R165, R165, R0, 0x2, P5 ;  /* 0x00000000a5a57211 */ /* 0x000fe400028f16ff */
[----:B------:R-:W-:Y:S02]  /*7380*/  LEA R178, P5, R179, R124, 0x2 ;  /* 0x0000007cb3b27211 */ /* 0x000fe400078a10ff */
[-C--:B------:R-:W-:Y:S02]  /*7390*/  LEA.HI.X.SX32 R167, R167, R0.reuse, 0x2, P4 ;  /* 0x00000000a7a77211 */ /* 0x080fe400020f16ff */
[----:B------:R-:W-:Y:S02]  /*73a0*/  LEA.HI.X.SX32 R169, R169, R0, 0x2, P3 ;  /* 0x00000000a9a97211 */ /* 0x000fe400018f16ff */
[----:B------:R-:W-:-:S02]  /*73b0*/  LEA R180, P4, R181, R124, 0x2 ;  /* 0x0000007cb5b47211 */ /* 0x000fc400078810ff */
[----:B------:R-:W-:Y:S02]  /*73c0*/  LEA R182, P3, R183, R124, 0x2 ;  /* 0x0000007cb7b67211 */ /* 0x000fe400078610ff */
[----:B------:R-:W-:Y:S02]  /*73d0*/  LEA.HI.X.SX32 R173, R173, R0, 0x2, P1 ;  /* 0x00000000adad7211 */ /* 0x000fe400008f16ff */
[-C--:B------:R-:W-:Y:S02]  /*73e0*/  LEA R236, P2, R223, R124.reuse, 0x2 ;  /* 0x0000007cdfec7211 */ /* 0x080fe400078410ff */
[----:B------:R-:W-:Y:S02]  /*73f0*/  LEA R186, P1, R187, R124, 0x2 ;  /* 0x0000007cbbba7211 */ /* 0x000fe400078210ff */
[----:B------:R-:W-:Y:S02]  /*7400*/  LEA.HI.X.SX32 R177, R177, R0, 0x2, P6 ;  /* 0x00000000b1b17211 */ /* 0x000fe400030f16ff */
[----:B------:R-:W-:-:S02]  /*7410*/  LEA R190, P6, R191, R124, 0x2 ;  /* 0x0000007cbfbe7211 */ /* 0x000fc400078c10ff */
[----:B------:R-:W-:Y:S02]  /*7420*/  LEA R232, P0, R219, R124, 0x2 ;  /* 0x0000007cdbe87211 */ /* 0x000fe400078010ff */
[----:B------:R-:W-:Y:S02]  /*7430*/  LEA.HI.X.SX32 R179, R179, R0, 0x2, P5 ;  /* 0x00000000b3b37211 */ /* 0x000fe400028f16ff */
[----:B------:R-:W-:Y:S02]  /*7440*/  LEA R192, P5, R193, R124, 0x2 ;  /* 0x0000007cc1c07211 */ /* 0x000fe400078a10ff */
[-C--:B------:R-:W-:Y:S02]  /*7450*/  LEA.HI.X.SX32 R181, R181, R0.reuse, 0x2, P4 ;  /* 0x00000000b5b57211 */ /* 0x080fe400020f16ff */
[-C--:B------:R-:W-:Y:S02]  /*7460*/  LEA.HI.X.SX32 R183, R183, R0.reuse, 0x2, P3 ;  /* 0x00000000b7b77211 */ /* 0x080fe400018f16ff */
[----:B------:R-:W-:-:S02]  /*7470*/  LEA.HI.X.SX32 R237, R223, R0, 0x2, P2 ;  /* 0x00000000dfed7211 */ /* 0x000fc400010f16ff */
[-C--:B------:R-:W-:Y:S02]  /*7480*/  LEA R194, P4, R195, R124.reuse, 0x2 ;  /* 0x0000007cc3c27211 */ /* 0x080fe400078810ff */
[----:B------:R-:W-:Y:S01]  /*7490*/  LEA R196, P3, R197, R124, 0x2 ;  /* 0x0000007cc5c47211 */ /* 0x000fe200078610ff */
[----:B------:R-:W-:Y:S01]  /*74a0*/  STL.64 [R1+0x28], R236 ;  /* 0x000028ec01007387 */ /* 0x000fe20000100a00 */
[----:B------:R-:W-:Y:S02]  /*74b0*/  LEA.HI.X.SX32 R187, R187, R0, 0x2, P1 ;  /* 0x00000000bbbb7211 */ /* 0x000fe400008f16ff */
[----:B------:R-:W-:Y:S01]  /*74c0*/  LEA R200, P1, R201, R124, 0x2 ;  /* 0x0000007cc9c87211 */ /* 0x000fe200078210ff */
[----:B------:R-:W-:Y:S01]  /*74d0*/  STL.64 [R1+0x20], R234 ;  /* 0x000020ea01007387 */ /* 0x000fe20000100a00 */
        /* <DEDUP_REMOVED lines=9> */
[----:B------:R-:W-:Y:S01]  /*7570*/  LEA.HI.X.SX32 R197, R197, R0, 0x2, P3 ;  /* 0x00000000c5c57211 */ /* 0x000fe200018f16ff */
[----:B------:R-:W-:Y:S01]  /*7580*/  STL.64 [R1+0x1890], R6 ;  /* 0x0018900601007387 */ /* 0x000fe20000100a00 */
[----:B------:R-:W-:-:S02]  /*7590*/  LEA R208, P4, R209, R124, 0x2 ;  /* 0x0000007cd1d07211 */ /* 0x000fc400078810ff */
[----:B------:R-:W-:Y:S01]  /*75a0*/  LEA R210, P3, R141, R124, 0x2 ;  /* 0x0000007c8dd27211 */ /* 0x000fe200078610ff */
[----:B------:R1:W-:Y:S01]  /*75b0*/  STL.64 [R1+0x8], R228 ;  /* 0x000008e401007387 */ /* 0x0003e20000100a00 */
[----:B------:R-:W-:Y:S02]  /*75c0*/  LEA.HI.X.SX32 R201, R201, R0, 0x2, P1 ;  /* 0x00000000c9c97211 */ /* 0x000fe400008f16ff */
[----:B------:R-:W-:Y:S01]  /*75d0*/  LEA R214, P1, R137, R124, 0x2 ;  /* 0x0000007c89d67211 */ /* 0x000fe200078210ff */
[----:B------:R-:W-:Y:S01]  /*75e0*/  STL.64 [R1+0x1898], R250 ;  /* 0x001898fa01007387 */ /* 0x000fe20000100a00 */
[-C--:B------:R-:W-:Y:S02]  /*75f0*/  LEA.HI.X.SX32 R205, R205, R0.reuse, 0x2, P6 ;  /* 0x00000000cdcd7211 */ /* 0x080fe400030f16ff */
[----:B------:R-:W-:Y:S02]  /*7600*/  LEA.HI.X.SX32 R143, R143, R0, 0x2, P2 ;  /* 0x000000008f8f7211 */ /* 0x000fe400010f16ff */
[----:B------:R-:W-:-:S02]  /*7610*/  LEA R218, P6, R131, R124, 0x2 ;  /* 0x0000007c83da7211 */ /* 0x000fc400078c10ff */
[----:B------:R-:W-:Y:S01]  /*7620*/  LEA R156, P2, R157, R124, 0x2 ;  /* 0x0000007c9d9c7211 */ /* 0x000fe200078410ff */
[----:B------:R-:W-:Y:S01]  /*7630*/  STL.64 [R1+0x18a0], R142 ;  /* 0x0018a08e01007387 */ /* 0x000fe20000100a00 */
[----:B------:R-:W-:Y:S02]  /*7640*/  LEA.HI.X.SX32 R207, R207, R0, 0x2, P5 ;  /* 0x00000000cfcf7211 */ /* 0x000fe400028f16ff */
[----:B------:R-:W-:Y:S01]  /*7650*/  LEA R220, P5, R129, R124, 0x2 ;  /* 0x0000007c81dc7211 */ /* 0x000fe200078a10ff */
[----:B------:R2:W-:Y:S01]  /*7660*/  STL.64 [R1+0x18a8], R144 ;  /* 0x0018a89001007387 */ /* 0x0005e20000100a00 */
[-C--:B------:R-:W-:Y:S02]  /*7670*/  LEA.HI.X.SX32 R209, R209, R0.reuse, 0x2, P4 ;  /* 0x00000000d1d17211 */ /* 0x080fe400020f16ff */
[----:B------:R-:W-:Y:S02]  /*7680*/  LEA.HI.X.SX32 R211, R141, R0, 0x2, P3 ;  /* 0x000000008dd37211 */ /* 0x000fe400018f16ff */
[----:B------:R-:W-:-:S02]  /*7690*/  LEA R222, P4, R127, R124, 0x2 ;  /* 0x0000007c7fde7211 */ /* 0x000fc400078810ff */
[----:B------:R-:W-:Y:S02]  /*76a0*/  LEA R224, P3, R123, R124, 0x2 ;  /* 0x0000007c7be07211 */ /* 0x000fe400078610ff */
[----:B------:R-:W-:Y:S02]  /*76b0*/  LEA.HI.X.SX32 R215, R137, R0, 0x2, P1 ;  /* 0x0000000089d77211 */ /* 0x000fe400008f16ff */
[-C--:B------:R-:W-:Y:S02]  /*76c0*/  LEA R146, P0, R147, R124.reuse, 0x2 ;  /* 0x0000007c93927211 */ /* 0x080fe400078010ff */
[----:B-1----:R-:W-:Y:S02]  /*76d0*/  LEA R228, P1, R119, R124, 0x2 ;  /* 0x0000007c77e47211 */ /* 0x002fe400078210ff */
[-C--:B------:R-:W-:Y:S02]  /*76e0*/  LEA.HI.X.SX32 R219, R131, R0.reuse, 0x2, P6 ;  /* 0x0000000083db7211 */ /* 0x080fe400030f16ff */
[----:B------:R-:W-:-:S02]  /*76f0*/  LEA.HI.X.SX32 R157, R157, R0, 0x2, P2 ;  /* 0x000000009d9d7211 */ /* 0x000fc400010f16ff */
[-C--:B------:R-:W-:Y:S02]  /*7700*/  LEA R232, P6, R115, R124.reuse, 0x2 ;  /* 0x0000007c73e87211 */ /* 0x080fe400078c10ff */
[----:B------:R-:W-:Y:S02]  /*7710*/  LEA R170, P2, R171, R124, 0x2 ;  /* 0x0000007cabaa7211 */ /* 0x000fe400078410ff */
[----:B------:R-:W-:Y:S02]  /*7720*/  LEA.HI.X.SX32 R221, R129, R0, 0x2, P5 ;  /* 0x0000000081dd7211 */ /* 0x000fe400028f16ff */
[----:B------:R-:W-:Y:S02]  /*7730*/  LEA R234, P5, R113, R124, 0x2 ;  /* 0x0000007c71ea7211 */ /* 0x000fe400078a10ff */
[-C--:B------:R-:W-:Y:S02]  /*7740*/  LEA.HI.X.SX32 R223, R127, R0.reuse, 0x2, P4 ;  /* 0x000000007fdf7211 */ /* 0x080fe400020f16ff */
[----:B------:R-:W-:-:S02]  /*7750*/  LEA.HI.X.SX32 R225, R123, R0, 0x2, P3 ;  /* 0x000000007be17211 */ /* 0x000fc400018f16ff */
[----:B------:R-:W-:Y:S02]  /*7760*/  LEA.HI.X.SX32 R147, R147, R0, 0x2, P0 ;  /* 0x0000000093937211 */ /* 0x000fe400000f16ff */
[-C--:B------:R-:W-:Y:S02]  /*7770*/  LEA R236, P4, R111, R124.reuse, 0x2 ;  /* 0x0000007c6fec7211 */ /* 0x080fe400078810ff */
[----:B------:R-:W-:Y:S01]  /*7780*/  LEA R10, P3, R11, R124, 0x2 ;  /* 0x0000007c0b0a7211 */ /* 0x000fe200078610ff */
[----:B------:R-:W-:Y:S01]  /*7790*/  STL.64 [R1+0x18b0], R146 ;  /* 0x0018b09201007387 */ /* 0x000fe20000100a00 */
[----:B------:R-:W-:Y:S02]  /*77a0*/  LEA.HI.X.SX32 R229, R119, R0, 0x2, P1 ;  /* 0x0000000077e57211 */ /* 0x000fe400008f16ff */
[-C--:B------:R-:W-:Y:S01]  /*77b0*/  LEA R160, P0, R161, R124.reuse, 0x2 ;  /* 0x0000007ca1a07211 */ /* 0x080fe200078010ff */
[----:B------:R-:W-:Y:S01]  /*77c0*/  STL.64 [R1+0x18b8], R148 ;  /* 0x0018b89401007387 */ /* 0x000fe20000100a00 */
[----:B------:R-:W-:-:S02]  /*77d0*/  LEA R60, P1, R61, R124, 0x2 ;  /* 0x0000007c3d3c7211 */ /* 0x000fc400078210ff */
[-C--:B------:R-:W-:Y:S01]  /*77e0*/  LEA.HI.X.SX32 R233, R115, R0.reuse, 0x2, P6 ;  /* 0x0000000073e97211 */ /* 0x080fe200030f16ff */
[----:B------:R-:W-:Y:S01]  /*77f0*/  STL.64 [R1+0x18c0], R150 ;  /* 0x0018c09601007387 */ /* 0x000fe20000100a00 */
[----:B------:R-:W-:Y:S02]  /*7800*/  LEA.HI.X.SX32 R171, R171, R0, 0x2, P2 ;  /* 0x00000000abab7211 */ /* 0x000fe400010f16ff */
[-C--:B------:R-:W-:Y:S02]  /*7810*/  LEA R136, P6, R105, R124.reuse, 0x2 ;  /* 0x0000007c69887211 */ /* 0x080fe400078c10ff */
[----:B------:R-:W-:Y:S02]  /*7820*/  LEA R184, P2, R185, R124, 0x2 ;  /* 0x0000007cb9b87211 */ /* 0x000fe400078410ff */
[----:B------:R-:W-:Y:S02]  /*7830*/  LEA.HI.X.SX32 R235, R113, R0, 0x2, P5 ;  /* 0x0000000071eb7211 */ /* 0x000fe400028f16ff */
[----:B------:R-:W-:-:S02]  /*7840*/  LEA R62, P5, R63, R124, 0x2 ;  /* 0x0000007c3f3e7211 */ /* 0x000fc400078a10ff */
[-C--:B------:R-:W-:Y:S02]  /*7850*/  LEA.HI.X.SX32 R237, R111, R0.reuse, 0x2, P4 ;  /* 0x000000006fed7211 */ /* 0x080fe400020f16ff */
[-C--:B------:R-:W-:Y:S02]  /*7860*/  LEA.HI.X.SX32 R11, R11, R0.reuse, 0x2, P3 ;  /* 0x000000000b0b7211 */ /* 0x080fe400018f16ff */
[----:B------:R-:W-:Y:S02]  /*7870*/  LEA.HI.X.SX32 R161, R161, R0, 0x2, P0 ;  /* 0x00000000a1a17211 */ /* 0x000fe400000f16ff */
[-C--:B------:R-:W-:Y:S02]  /*7880*/  LEA R48, P4, R49, R124.reuse, 0x2 ;  /* 0x0000007c31307211 */ /* 0x080fe400078810ff */
[----:B------:R-:W-:Y:S02]  /*7890*/  LEA R12, P3, R13, R124, 0x2 ;  /* 0x0000007c0d0c7211 */ /* 0x000fe400078610ff */
[----:B------:R-:W-:-:S02]  /*78a0*/  LEA.HI.X.SX32 R61, R61, R0, 0x2, P1 ;  /* 0x000000003d3d7211 */ /* 0x000fc400008f16ff */
[-C--:B------:R-:W-:Y:S02]  /*78b0*/  LEA R174, P0, R175, R124.reuse, 0x2 ;  /* 0x0000007cafae7211 */ /* 0x080fe400078010ff */
[----:B------:R-:W-:Y:S02]  /*78c0*/  LEA R46, P1, R47, R124, 0x2 ;  /* 0x0000007c2f2e7211 */ /* 0x000fe400078210ff */
[-C--:B------:R-:W-:Y:S02]  /*78d0*/  LEA.HI.X.SX32 R137, R105, R0.reuse, 0x2, P6 ;  /* 0x0000000069897211 */ /* 0x080fe400030f16ff */
[----:B------:R-:W-:Y:S02]  /*78e0*/  LEA.HI.X.SX32 R185, R185, R0, 0x2, P2 ;  /* 0x00000000b9b97211 */ /* 0x000fe400010f16ff */
[-C--:B------:R-:W-:Y:S02]  /*78f0*/  LEA R70, P6, R71, R124.reuse, 0x2 ;  /* 0x0000007c47467211 */ /* 0x080fe400078c10ff */
[----:B------:R-:W-:-:S02]  /*7900*/  LEA R198, P2, R199, R124, 0x2 ;  /* 0x0000007cc7c67211 */ /* 0x000fc400078410ff */
[----:B------:R-:W-:Y:S02]  /*7910*/  LEA.HI.X.SX32 R63, R63, R0, 0x2, P5 ;  /* 0x000000003f3f7211 */ /* 0x000fe400028f16ff */
[----:B------:R-:W-:Y:S02]  /*7920*/  LEA R52, P5, R53, R124, 0x2 ;  /* 0x0000007c35347211 */ /* 0x000fe400078a10ff */
[-C--:B------:R-:W-:Y:S02]  /*7930*/  LEA.HI.X.SX32 R49, R49, R0.reuse, 0x2, P4 ;  /* 0x0000000031317211 */ /* 0x080fe400020f16ff */
[-C--:B------:R-:W-:Y:S02]  /*7940*/  LEA.HI.X.SX32 R13, R13, R0.reuse, 0x2, P3 ;  /* 0x000000000d0d7211 */ /* 0x080fe400018f16ff */
[----:B------:R-:W-:Y:S02]  /*7950*/  LEA.HI.X.SX32 R175, R175, R0, 0x2, P0 ;  /* 0x00000000afaf7211 */ /* 0x000fe400000f16ff */
[----:B------:R-:W-:-:S02]  /*7960*/  LEA R76, P4, R77, R124, 0x2 ;  /* 0x0000007c4d4c7211 */ /* 0x000fc400078810ff */
[----:B------:R-:W-:Y:S02]  /*7970*/  LEA R50, P3, R51, R124, 0x2 ;  /* 0x0000007c33327211 */ /* 0x000fe400078610ff */
[----:B------:R-:W-:Y:S02]  /*7980*/  LEA.HI.X.SX32 R47, R47, R0, 0x2, P1 ;  /* 0x000000002f2f7211 */ /* 0x000fe400008f16ff */
[-C--:B------:R-:W-:Y:S02]  /*7990*/  LEA R188, P0, R189, R124.reuse, 0x2 ;  /* 0x0000007cbdbc7211 */ /* 0x080fe400078010ff */
[----:B------:R-:W-:Y:S02]  /*79a0*/  LEA R58, P1, R59, R124, 0x2 ;  /* 0x0000007c3b3a7211 */ /* 0x000fe400078210ff */
        /* <DEDUP_REMOVED lines=10> */
[----:B------:R-:W-:Y:S02]  /*7a50*/  LEA R86, P3, R87, R124, 0x2 ;  /* 0x0000007c57567211 */ /* 0x000fe400078610ff */
[----:B------:R-:W-:Y:S02]  /*7a60*/  LEA.HI.X.SX32 R59, R59, R0, 0x2, P1 ;  /* 0x000000003b3b7211 */ /* 0x000fe400008f16ff */
[-C--:B------:R-:W-:Y:S02]  /*7a70*/  LEA R202, P0, R203, R124.reuse, 0x2 ;  /* 0x0000007ccbca7211 */ /* 0x080fe400078010ff */
[----:B------:R-:W-:-:S02]  /*7a80*/  LEA R92, P1, R93, R124, 0x2 ;  /* 0x0000007c5d5c7211 */ /* 0x000fc400078210ff */
[-C--:B------:R-:W-:Y:S02]  /*7a90*/  LEA.HI.X.SX32 R85, R85, R0.reuse, 0x2, P6 ;  /* 0x0000000055557211 */ /* 0x080fe400030f16ff */
        /* <DEDUP_REMOVED lines=29> */
[----:B------:R-:W-:Y:S02]  /*7c70*/  LEA R88, P6, R89, R124, 0x2 ;  /* 0x0000007c59587211 */ /* 0x000fe400078c10ff */
[----:B------:R-:W-:Y:S02]  /*7c80*/  LEA.HI.X.SX32 R109, R99, R0, 0x2, P5 ;  /* 0x00000000636d7211 */ /* 0x000fe400028f16ff */
[----:B------:R-:W-:Y:S02]  /*7c90*/  LEA R26, P5, R27, R124, 0x2 ;  /* 0x0000007c1b1a7211 */ /* 0x000fe400078a10ff */
[-C--:B------:R-:W-:Y:S02]  /*7ca0*/  LEA.HI.X.SX32 R81, R81, R0.reuse, 0x2, P4 ;  /* 0x0000000051517211 */ /* 0x080fe400020f16ff */
[-C--:B------:R-:W-:Y:S02]  /*7cb0*/  LEA.HI.X.SX32 R111, R91, R0.reuse, 0x2, P3 ;  /* 0x000000005b6f7211 */ /* 0x080fe400018f16ff */
[----:B------:R-:W-:-:S02]  /*7cc0*/  LEA.HI.X.SX32 R231, R117, R0, 0x2, P0 ;  /* 0x0000000075e77211 */ /* 0x000fc400000f16ff */
[-C--:B------:R-:W-:Y:S02]  /*7cd0*/  LEA R118, P4, R28, R124.reuse, 0x2 ;  /* 0x0000007c1c767211 */ /* 0x080fe400078810ff */
[----:B------:R-:W-:Y:S02]  /*7ce0*/  LEA R98, P3, R97, R124, 0x2 ;  /* 0x0000007c61627211 */ /* 0x000fe400078610ff */
[----:B------:R-:W-:Y:S02]  /*7cf0*/  LEA.HI.X.SX32 R25, R25, R0, 0x2, P1 ;  /* 0x0000000019197211 */ /* 0x000fe400008f16ff */
[-C--:B------:R-:W-:Y:S02]  /*7d00*/  LEA R140, P0, R107, R124.reuse, 0x2 ;  /* 0x0000007c6b8c7211 */ /* 0x080fe400078010ff */
        /* <DEDUP_REMOVED lines=8> */
[----:B------:R-:W-:Y:S02]  /*7d90*/  LEA.HI.X.SX32 R141, R107, R0, 0x2, P0 ;  /* 0x000000006b8d7211 */ /* 0x000fe400000f16ff */
[-C--:B------:R-:W-:Y:S02]  /*7da0*/  LEA R28, P4, R29, R124.reuse, 0x2 ;  /* 0x0000007c1d1c7211 */ /* 0x080fe400078810ff */
[----:B------:R-:W-:Y:S02]  /*7db0*/  LEA R130, P3, R38, R124, 0x2 ;  /* 0x0000007c26827211 */ /* 0x000fe400078610ff */
[----:B------:R-:W-:Y:S02]  /*7dc0*/  LEA.HI.X.SX32 R117, R104, R0, 0x2, P1 ;  /* 0x0000000068757211 */ /* 0x000fe400008f16ff */
[-C--:B------:R-:W-:Y:S02]  /*7dd0*/  LEA R14, P0, R15, R124.reuse, 0x2 ;  /* 0x0000007c0f0e7211 */ /* 0x080fe400078010ff */
[----:B------:R-:W-:-:S02]  /*7de0*/  LEA R104, P1, R32, R124, 0x2 ;  /* 0x0000007c20687211 */ /* 0x000fc400078210ff */
[----:B------:R-:W-:Y:S02]  /*7df0*/  LEA.HI.X.SX32 R127, R43, R0, 0x2, P6 ;  /* 0x000000002b7f7211 */ /* 0x000fe400030f16ff */
[----:B------:R-:W-:Y:S02]  /*7e00*/  LEA R114, P6, R36, R124, 0x2 ;  /* 0x0000007c24727211 */ /* 0x000fe400078c10ff */
[-C--:B------:R-:W-:Y:S02]  /*7e10*/  LEA.HI.X.SX32 R107, R42, R0.reuse, 0x2, P5 ;  /* 0x000000002a6b7211 */ /* 0x080fe400028f16ff */
[----:B------:R-:W-:Y:S02]  /*7e20*/  LEA.HI.X.SX32 R69, R69, R0, 0x2, P2 ;  /* 0x0000000045457211 */ /* 0x000fe400010f16ff */
[----:B------:R-:W-:Y:S02]  /*7e30*/  LEA R42, P5, R34, R124, 0x2 ;  /* 0x0000007c222a7211 */ /* 0x000fe400078a10ff */
[----:B------:R-:W-:-:S02]  /*7e40*/  LEA.HI.X.SX32 R29, R29, R0, 0x2, P4 ;  /* 0x000000001d1d7211 */ /* 0x000fc400020f16ff */
[----:B------:R-:W-:Y:S02]  /*7e50*/  LEA.HI.X.SX32 R131, R38, R0, 0x2, P3 ;  /* 0x0000000026837211 */ /* 0x000fe400018f16ff */
[----:B------:R-:W-:Y:S02]  /*7e60*/  LEA R78, P2, R79, R124, 0x2 ;  /* 0x0000007c4f4e7211 */ /* 0x000fe400078410ff */
[----:B------:R-:W-:Y:S02]  /*7e70*/  LEA.HI.X.SX32 R15, R15, R0, 0x2, P0 ;  /* 0x000000000f0f7211 */ /* 0x000fe400000f16ff */
[-C--:B------:R-:W-:Y:S02]  /*7e80*/  LEA R122, P4, R33, R124.reuse, 0x2 ;  /* 0x0000007c217a7211 */ /* 0x080fe400078810ff */
[----:B------:R-:W-:Y:S02]  /*7e90*/  LEA R132, P3, R5, R124, 0x2 ;  /* 0x0000007c05847211 */ /* 0x000fe400078610ff */
[----:B------:R-:W-:-:S02]  /*7ea0*/  LEA.HI.X.SX32 R105, R32, R0, 0x2, P1 ;  /* 0x0000000020697211 */ /* 0x000fc400008f16ff */
[-C--:B------:R-:W-:Y:S02]  /*7eb0*/  LEA R16, P0, R17, R124.reuse, 0x2 ;  /* 0x0000007c11107211 */ /* 0x080fe400078010ff */
[----:B------:R-:W-:Y:S02]  /*7ec0*/  LEA R32, P1, R9, R124, 0x2 ;  /* 0x0000007c09207211 */ /* 0x000fe400078210ff */
[----:B------:R-:W-:Y:S02]  /*7ed0*/  LEA.HI.X.SX32 R115, R36, R0, 0x2, P6 ;  /* 0x0000000024737211 */ /* 0x000fe400030f16ff */
[----:B------:R-:W-:Y:S02]  /*7ee0*/  LEA R128, P6, R37, R124, 0x2 ;  /* 0x0000007c25807211 */ /* 0x000fe400078c10ff */
[-C--:B------:R-:W-:Y:S02]  /*7ef0*/  LEA.HI.X.SX32 R43, R34, R0.reuse, 0x2, P5 ;  /* 0x00000000222b7211 */ /* 0x080fe400028f16ff */
[----:B------:R-:W-:-:S02]  /*7f00*/  LEA.HI.X.SX32 R79, R79, R0, 0x2, P2 ;  /* 0x000000004f4f7211 */ /* 0x000fc400010f16ff */
[----:B--2---:R-:W-:Y:S02]  /*7f10*/  LEA R144, P5, R40, R124, 0x2 ;  /* 0x0000007c28907211 */ /* 0x004fe400078a10ff */
[-C--:B------:R-:W-:Y:S02]  /*7f20*/  LEA.HI.X.SX32 R123, R33, R0.reuse, 0x2, P4 ;  /* 0x00000000217b7211 */ /* 0x080fe400020f16ff */
[----:B------:R-:W-:Y:S02]  /*7f30*/  LEA.HI.X.SX32 R133, R5, R0, 0x2, P3 ;  /* 0x0000000005857211 */ /* 0x000fe400018f16ff */
[----:B------:R-:W-:Y:S02]  /*7f40*/  LEA R66, P2, R67, R124, 0x2 ;  /* 0x0000007c43427211 */ /* 0x000fe400078410ff */
[----:B------:R-:W-:Y:S02]  /*7f50*/  LEA.HI.X.SX32 R17, R17, R0, 0x2, P0 ;  /* 0x0000000011117211 */ /* 0x000fe400000f16ff */
[----:B------:R-:W-:-:S02]  /*7f60*/  LEA R142, P3, R125, R124, 0x2 ;  /* 0x0000007c7d8e7211 */ /* 0x000fc400078610ff */
[----:B------:R-:W-:Y:S01]  /*7f70*/  LEA.HI.X.SX32 R33, R9, R0, 0x2, P1 ;  /* 0x0000000009217211 */ /* 0x000fe200008f16ff */
[----:B------:R-:W-:Y:S01]  /*7f80*/  VIADD R9, R2, 0xffffffff ;  /* 0xffffffff02097836 */ /* 0x000fe20000000000 */
[-C--:B------:R-:W-:Y:S02]  /*7f90*/  LEA R64, P0, R65, R124.reuse, 0x2 ;  /* 0x0000007c41407211 */ /* 0x080fe400078010ff */
[----:B------:R-:W-:Y:S02]  /*7fa0*/  LEA R250, P1, R246, R124, 0x2 ;  /* 0x0000007cf6fa7211 */ /* 0x000fe400078210ff */
[----:B------:R-:W-:Y:S02]  /*7fb0*/  LEA.HI.X.SX32 R129, R37, R0, 0x2, P6 ;  /* 0x0000000025817211 */ /* 0x000fe400030f16ff */
[----:B------:R-:W-:Y:S02]  /*7fc0*/  LEA R6, P6, R245, R124, 0x2 ;  /* 0x0000007cf5067211 */ /* 0x000fe400078c10ff */
[----:B------:R-:W-:-:S02]  /*7fd0*/  LEA.HI.X.SX32 R145, R40, R0, 0x2, P5 ;  /* 0x0000000028917211 */ /* 0x000fc400028f16ff */
[-C--:B------:R-:W-:Y:S02]  /*7fe0*/  LEA.HI.X.SX32 R67, R67, R0.reuse, 0x2, P2 ;  /* 0x0000000043437211 */ /* 0x080fe400010f16ff */
[----:B------:R-:W-:Y:S01]  /*7ff0*/  LEA.HI.X.SX32 R143, R125, R0, 0x2, P3 ;  /* 0x000000007d8f7211 */ /* 0x000fe200018f16ff */
[----:B------:R-:W-:Y:S01]  /*8000*/  STL.64 [R1+0x178], R144 ;  /* 0x0001789001007387 */ /* 0x000fe20000100a00 */
[----:B------:R-:W-:Y:S02]  /*8010*/  LEA R72, P2, R73, R124, 0x2 ;  /* 0x0000007c49487211 */ /* 0x000fe400078410ff */
[-C--:B------:R-:W-:Y:S01]  /*8020*/  LEA.HI.X.SX32 R65, R65, R0.reuse, 0x2, P0 ;  /* 0x0000000041417211 */ /* 0x080fe200000f16ff */
[----:B------:R-:W-:Y:S01]  /*8030*/  STL.64 [R1+0x188], R142 ;  /* 0x0001888e01007387 */ /* 0x000fe20000100a00 */
[----:B------:R-:W-:Y:S02]  /*8040*/  LEA.HI.X.SX32 R251, R246, R0, 0x2, P1 ;  /* 0x00000000f6fb7211 */ /* 0x000fe400008f16ff */
[----:B------:R-:W-:-:S02]  /*8050*/  LEA R102, P0, R103, R124, 0x2 ;  /* 0x0000007c67667211 */ /* 0x000fc400078010ff */
[-C--:B------:R-:W-:Y:S01]  /*8060*/  LEA.HI.X.SX32 R7, R245, R0.reuse, 0x2, P6 ;  /* 0x00000000f5077211 */ /* 0x080fe200030f16ff */
[----:B------:R-:W-:Y:S01]  /*8070*/  STL.64 [R1+0x1a8], R250 ;  /* 0x0001a8fa01007387 */ /* 0x000fe20000100a00 */
[----:B------:R-:W-:Y:S02]  /*8080*/  LEA.HI.X.SX32 R73, R73, R0, 0x2, P2 ;  /* 0x0000000049497211 */ /* 0x000fe400010f16ff */
[----:B------:R-:W-:Y:S01]  /*8090*/  LEA R90, P2, R55, R124, 0x2 ;  /* 0x0000007c375a7211 */ /* 0x000fe200078410ff */
[----:B------:R1:W-:Y:S01]  /*80a0*/  STL.64 [R1+0x1b8], R6 ;  /* 0x0001b80601007387 */ /* 0x0003e20000100a00 */
[----:B------:R-:W-:Y:S02]  /*80b0*/  LEA.HI.X.SX32 R103, R103, R0, 0x2, P0 ;  /* 0x0000000067677211 */ /* 0x000fe400000f16ff */
[----:B------:R-:W-:Y:S02]  /*80c0*/  LEA R54, P0, R44, R124, 0x2 ;  /* 0x0000007c2c367211 */ /* 0x000fe400078010ff */
[----:B------:R-:W-:-:S02]  /*80d0*/  LEA.HI.X.SX32 R91, R55, R0, 0x2, P2 ;  /* 0x00000000375b7211 */ /* 0x000fc400010f16ff */
[----:B------:R-:W-:Y:S02]  /*80e0*/  LEA.HI.X.SX32 R55, R44, R0, 0x2, P0 ;  /* 0x000000002c377211 */ /* 0x000fe400000f16ff */
[CC--:B------:R-:W-:Y:S02]  /*80f0*/  LEA R44, P0, R45.reuse, R124.reuse, 0x2 ;  /* 0x0000007c2d2c7211 */ /* 0x0c0fe400078010ff */
[C---:B------:R-:W-:Y:S01]  /*8100*/  LEA R96, P2, R30.reuse, R124, 0x2 ;  /* 0x0000007c1e607211 */ /* 0x040fe200078410ff */
[----:B-1----:R-:W1:Y:S01]  /*8110*/  S2R R7, SR_TID.X ;  /* 0x0000000000077919 */ /* 0x002e620000002100 */
[-C--:B------:R-:W-:Y:S02]  /*8120*/  LEA.HI.X.SX32 R45, R45, R0.reuse, 0x2, P0 ;  /* 0x000000002d2d7211 */ /* 0x080fe400000f16ff */
[----:B------:R-:W-:Y:S02]  /*8130*/  LEA.HI.X.SX32 R97, R30, R0, 0x2, P2 ;  /* 0x000000001e617211 */ /* 0x000fe400010f16ff */
[----:B------:R-:W-:-:S02]  /*8140*/  LEA R112, P0, R39, R124, 0x2 ;  /* 0x0000007c27707211 */ /* 0x000fc400078010ff */
[----:B------:R-:W-:Y:S02]  /*8150*/  LEA R30, P2, R31, R124, 0x2 ;  /* 0x0000007c1f1e7211 */ /* 0x000fe400078410ff */
[-C--:B------:R-:W-:Y:S02]  /*8160*/  LEA.HI.X.SX32 R113, R39, R0.reuse, 0x2, P0 ;  /* 0x0000000027717211 */ /* 0x080fe400000f16ff */
[----:B------:R-:W-:Y:S02]  /*8170*/  LEA.HI.X.SX32 R31, R31, R0, 0x2, P2 ;  /* 0x000000001f1f7211 */ /* 0x000fe400010f16ff */
[-C--:B------:R-:W-:Y:S02]  /*8180*/  LEA R120, P0, R35, R124.reuse, 0x2 ;  /* 0x0000007c23787211 */ /* 0x080fe400078010ff */
[-C--:B------:R-:W-:Y:S02]  /*8190*/  LEA R38, P2, R4, R124.reuse, 0x2 ;  /* 0x0000007c04267211 */ /* 0x080fe400078410ff */
[----:B------:R-:W-:-:S02]  /*81a0*/  LEA R34, P4, R41, R124, 0x2 ;  /* 0x0000007c29227211 */ /* 0x000fc400078810ff */
[-C--:B------:R-:W-:Y:S02]  /*81b0*/  LEA.HI.X.SX32 R121, R35, R0.reuse, 0x2, P0 ;  /* 0x0000000023797211 */ /* 0x080fe400000f16ff */
[-C--:B------:R-:W-:Y:S02]  /*81c0*/  LEA.HI.X.SX32 R39, R4, R0.reuse, 0x2, P2 ;  /* 0x0000000004277211 */ /* 0x080fe400010f16ff */
[----:B------:R-:W-:Y:S02]  /*81d0*/  LEA.HI.X.SX32 R35, R41, R0, 0x2, P4 ;  /* 0x0000000029237211 */ /* 0x000fe400020f16ff */
[-C--:B------:R-:W-:Y:S02]  /*81e0*/  LEA R36, P2, R247, R124.reuse, 0x2 ;  /* 0x0000007cf7247211 */ /* 0x080fe400078410ff */
[-C--:B------:R-:W-:Y:S02]  /*81f0*/  LEA R134, P0, R135, R124.reuse, 0x2 ;  /* 0x0000007c87867211 */ /* 0x080fe400078010ff */
[----:B------:R-:W-:-:S02]  /*8200*/  LEA R40, P5, R244, R124, 0x2 ;  /* 0x0000007cf4287211 */ /* 0x000fc400078a10ff */
[-C--:B------:R-:W-:Y:S01]  /*8210*/  LEA R4, P4, R243, R124.reuse, 0x2 ;  /* 0x0000007cf3047211 */ /* 0x080fe200078810ff */
[----:B-1----:R-:W-:Y:S01]  /*8220*/  IMAD.SHL.U32 R6, R7, 0x10, RZ ;  /* 0x0000001007067824 */ /* 0x002fe200078e00ff */
[----:B------:R-:W-:Y:S02]  /*8230*/  LEA R124, P3, R242, R124, 0x2 ;  /* 0x0000007cf27c7211 */ /* 0x000fe400078610ff */
[-C--:B------:R-:W-:Y:S02]  /*8240*/  LEA.HI.X.SX32 R37, R247, R0.reuse, 0x2, P2 ;  /* 0x00000000f7257211 */ /* 0x080fe400010f16ff */
[-C--:B------:R-:W-:Y:S02]  /*8250*/  LEA.HI.X.SX32 R135, R135, R0.reuse, 0x2, P0 ;  /* 0x0000000087877211 */ /* 0x080fe400000f16ff */
[-C--:B------:R-:W-:Y:S02]  /*8260*/  LEA.HI.X.SX32 R41, R244, R0.reuse, 0x2, P5 ;  /* 0x00000000f4297211 */ /* 0x080fe400028f16ff */
[----:B------:R-:W-:-:S02]  /*8270*/  LEA.HI.X.SX32 R5, R243, R0, 0x2, P4 ;  /* 0x00000000f3057211 */ /* 0x000fc400020f16ff */
[----:B------:R-:W-:Y:S01]  /*8280*/  LEA.HI.X.SX32 R125, R242, R0, 0x2, P3 ;  /* 0x00000000f27d7211 */ /* 0x000fe200018f16ff */
[----:B------:R-:W-:Y:S01]  /*8290*/  VIADD R0, R2, 0xfffffffc ;  /* 0xfffffffc02007836 */ /* 0x000fe20000000000 */
[----:B------:R-:W-:Y:S01]  /*82a0*/  ISETP.GE.U32.AND P6, PT, R9, 0x7fffffe0, PT ;  /* 0x7fffffe00900780c */ /* 0x000fe20003fc6070 */
[----:B------:R1:W-:Y:S01]  /*82b0*/  STL.64 [R1+0x1d8], R4 ;  /* 0x0001d80401007387 */ /* 0x0003e20000100a00 */
[----:B------:R-:W-:Y:S02]  /*82c0*/  LOP3.LUT R7, R7, 0x1f, RZ, 0xc0, !PT ;  /* 0x0000001f07077812 */ /* 0x000fe400078ec0ff */
[----:B------:R-:W-:Y:S01]  /*82d0*/  ISETP.GE.U32.AND P3, PT, R0, 0x7fffffdd, PT ;  /* 0x7fffffdd0000780c */ /* 0x000fe20003f66070 */
[-C--:B------:R-:W-:Y:S02]  /*82e0*/  IMAD R0, R240, R3.reuse, RZ ;  /* 0x00000003f0007224 */ /* 0x080fe400078e02ff */
[----:B------:R-:W-:-:S03]  /*82f0*/  IMAD R3, R241, R3, RZ ;  /* 0x00000003f1037224 */ /* 0x000fc600078e02ff */
[----:B------:R-:W-:Y:S01]  /*8300*/  LEA R240, P0, R0, UR6, 0x2 ;  /* 0x0000000600f07c11 */ /* 0x000fe2000f8010ff */
[----:B-1----:R-:W-:-:S03]  /*8310*/  VIADD R5, R2, 0xfffffffe ;  /* 0xfffffffe02057836 */ /* 0x002fc60000000000 */
[----:B------:R-:W-:Y:S01]  /*8320*/  LEA.HI.X.SX32 R241, R0, UR7, 0x2, P0 ;  /* 0x0000000700f17c11 */ /* 0x000fe200080f16ff */
[C---:B------:R-:W-:Y:S01]  /*8330*/  VIADD R0, R2.reuse, 0xfffffff9 ;  /* 0xfffffff902007836 */ /* 0x040fe20000000000 */
[----:B------:R-:W-:Y:S01]  /*8340*/  LEA R242, P0, R3, UR6, 0x2 ;  /* 0x0000000603f27c11 */ /* 0x000fe2000f8010ff */
[----:B------:R-:W-:Y:S01]  /*8350*/  VIADD R4, R2, 0xfffffffd ;  /* 0xfffffffd02047836 */ /* 0x000fe20000000000 */
[----:B------:R-:W-:Y:S01]  /*8360*/  ISETP.GE.U32.AND P1, PT, R5, 0x7fffffdf, PT ;  /* 0x7fffffdf0500780c */ /* 0x000fe20003f26070 */
[----:B------:R-:W-:Y:S01]  /*8370*/  IMAD.WIDE R148, R238, 0x4, R240 ;  /* 0x00000004ee947825 */ /* 0x000fe200078e02f0 */
[----:B------:R-:W-:Y:S02]  /*8380*/  LOP3.LUT R5, R6, 0x70, RZ, 0xc0, !PT ;  /* 0x0000007006057812 */ /* 0x000fe400078ec0ff */
[----:B------:R-:W-:Y:S01]  /*8390*/  LEA.HI.X.SX32 R243, R3, UR7, 0x2, P0 ;  /* 0x0000000703f37c11 */ /* 0x000fe200080f16ff */
[----:B------:R-:W-:Y:S01]  /*83a0*/  ULDC.64 UR6, c[0x0][0x208] ;  /* 0x0000820000067ab9 */ /* 0x000fe20000000a00 */
[----:B------:R-:W-:Y:S01]  /*83b0*/  ISETP.GE.U32.AND P5, PT, R0, 0x7fffffda, PT ;  /* 0x7fffffda0000780c */ /* 0x000fe20003fa6070 */
[----:B------:R-:W-:Y:S01]  /*83c0*/  IMAD R6, R248, 0x80, R5 ;  /* 0x00000080f8067824 */ /* 0x000fe200078e0205 */
[----:B------:R-:W-:Y:S01]  /*83d0*/  ISETP.GE.U32.AND P2, PT, R4, 0x7fffffde, PT ;  /* 0x7fffffde0400780c */ /* 0x000fe20003f46070 */
[----:B------:R-:W-:Y:S01]  /*83e0*/  VIADD R0, R2, 0xfffffff8 ;  /* 0xfffffff802007836 */ /* 0x000fe20000000000 */
[----:B------:R1:W-:Y:S01]  /*83f0*/  STL.64 [R1+0x250], R148 ;  /* 0x0002509401007387 */ /* 0x0003e20000100a00 */
[C---:B------:R-:W-:Y:S01]  /*8400*/  VIADD R249, R6.reuse, UR4 ;  /* 0x0000000406f97c36 */ /* 0x040fe20008000000 */
[----:B------:R-:W-:Y:S01]  /*8410*/  LOP3.LUT R5, R6, 0x10, RZ, 0x3c, !PT ;  /* 0x0000001006057812 */ /* 0x000fe200078e3cff */
[----:B------:R-:W-:Y:S01]  /*8420*/  VIADD R4, R2, 0xfffffffb ;  /* 0xfffffffb02047836 */ /* 0x000fe20000000000 */
[----:B------:R-:W-:Y:S01]  /*8430*/  LOP3.LUT R9, R6, 0x60, RZ, 0x3c, !PT ;  /* 0x0000006006097812 */ /* 0x000fe200078e3cff */
[----:B------:R-:W-:Y:S01]  /*8440*/  IMAD.WIDE R146, R238, 0x4, R242 ;  /* 0x00000004ee927825 */ /* 0x000fe200078e02f2 */
[----:B------:R-:W-:Y:S01]  /*8450*/  @!PT LDS RZ, [RZ] ;  /* 0x00000000fffff984 */ /* 0x000fe20000000800 */
[----:B------:R-:W-:Y:S01]  /*8460*/  @!PT LDS RZ, [RZ] ;  /* 0x00000000fffff984 */ /* 0x000fe20000000800 */
[----:B------:R-:W-:Y:S01]  /*8470*/  @!PT LDS RZ, [RZ] ;  /* 0x00000000fffff984 */ /* 0x000fe20000000800 */
[----:B------:R-:W-:Y:S02]  /*8480*/  LDGSTS.E [R249+0x50000], desc[UR6][R240.64], !P6 ;  /* 0x50000000f0f97fae */ /* 0x000fe4000f121846 */
[----:B------:R-:W-:Y:S01]  /*8490*/  ISETP.GE.U32.AND P4, PT, R4, 0x7fffffdc, PT ;  /* 0x7fffffdc0400780c */ /* 0x000fe20003f86070 */
[----:B------:R-:W-:Y:S01]  /*84a0*/  VIADD R3, R2, 0xfffffff6 ;  /* 0xfffffff602037836 */ /* 0x000fe20000000000 */
[----:B------:R-:W-:Y:S01]  /*84b0*/  LDGSTS.E [R249+0x54000], desc[UR6][R242.64], !P6 ;  /* 0x54000000f2f97fae */ /* 0x000fe2000f121846 */
[----:B------:R-:W-:Y:S01]  /*84c0*/  ISETP.GE.U32.AND P6, PT, R0, 0x7fffffd9, PT ;  /* 0x7fffffd90000780c */ /* 0x000fe20003fc6070 */
[----:B------:R-:W-:-:S02]  /*84d0*/  IMAD.SHL.U32 R0, R238, 0x2, RZ ;  /* 0x00000002ee007824 */ /* 0x000fc400078e00ff */
[----:B------:R1:W-:Y:S01]  /*84e0*/  LDGSTS.E [R249+0x50004], desc[UR6][R148.64], !P1 ;  /* 0x5000400094f97fae */ /* 0x0003e2000c921846 */
[----:B------:R-:W-:Y:S02]  /*84f0*/  VIADD R4, R2, 0xfffffffa ;  /* 0xfffffffa02047836 */ /* 0x000fe40000000000 */
[----:B------:R-:W-:Y:S01]  /*8500*/  IMAD.WIDE R144, R0, 0x4, R240 ;  /* 0x0000000400907825 */ /* 0x000fe200078e02f0 */
[----:B------:R2:W-:Y:S02]  /*8510*/  LDGSTS.E [R249+0x54004], desc[UR6][R146.64], !P1 ;  /* 0x5400400092f97fae */ /* 0x0005e4000c921846 */
[----:B------:R-:W-:Y:S01]  /*8520*/  ISETP.GE.U32.AND P0, PT, R4, 0x7fffffdb, PT ;  /* 0x7fffffdb0400780c */ /* 0x000fe20003f06070 */
[----:B------:R-:W-:Y:S01]  /*8530*/  IMAD.WIDE R142, R0, 0x4, R242 ;  /* 0x00000004008e7825 */ /* 0x000fe200078e02f2 */
[----:B------:R3:W-:Y:S03]  /*8540*/  LDGSTS.E [R249+0x50008], desc[UR6][R144.64], !P2 ;  /* 0x5000800090f97fae */ /* 0x0007e6000d121846 */
[C---:B------:R-:W-:Y:S01]  /*8550*/  IMAD R0, R238.reuse, 0x3, RZ ;  /* 0x00000003ee007824 */ /* 0x040fe200078e02ff */
[----:B------:R4:W-:Y:S01]  /*8560*/  LDGSTS.E [R249+0x54008], desc[UR6][R142.64], !P2 ;  /* 0x540080008ef97fae */ /* 0x0009e2000d121846 */
[----:B------:R-:W-:Y:S01]  /*8570*/  ISETP.GE.U32.AND P2, PT, R3, 0x7fffffd7, PT ;  /* 0x7fffffd70300780c */ /* 0x000fe20003f46070 */
[----:B------:R-:W-:-:S02]  /*8580*/  IMAD.SHL.U32 R3, R238, 0x4, RZ ;  /* 0x00000004ee037824 */ /* 0x000fc400078e00ff */
[----:B------:R2:W-:Y:S01]  /*8590*/  STL.64 [R1+0x248], R146 ;  /* 0x0002489201007387 */ /* 0x0005e20000100a00 */
[----:B-1----:R-:W-:-:S03]  /*85a0*/  IMAD.WIDE R148, R0, 0x4, R240 ;  /* 0x0000000400947825 */ /* 0x002fc600078e02f0 */
[----:B------:R3:W-:Y:S01]  /*85b0*/  STL.64 [R1+0x240], R144 ;  /* 0x0002409001007387 */ /* 0x0007e20000100a00 */
[----:B------:R-:W-:Y:S01]  /*85c0*/  VIADD R248, R5, UR4 ;  /* 0x0000000405f87c36 */ /* 0x000fe20008000000 */
[----:B------:R-:W-:Y:S01]  /*85d0*/  LOP3.LUT R5, R6, 0x20, RZ, 0x3c, !PT ;  /* 0x0000002006057812 */ /* 0x000fe200078e3cff */
[----:B------:R-:W-:Y:S01]  /*85e0*/  VIADD R4, R2, 0xfffffff7 ;  /* 0xfffffff702047836 */ /* 0x000fe20000000000 */
[----:B------:R4:W-:Y:S01]  /*85f0*/  STL.64 [R1+0x238], R142 ;  /* 0x0002388e01007387 */ /* 0x0009e20000100a00 */
[----:B------:R-:W-:Y:S02]  /*8600*/  VIADD R9, R9, UR4 ;  /* 0x0000000409097c36 */ /* 0x000fe40008000000 */
[----:B------:R-:W-:Y:S01]  /*8610*/  VIADD R247, R5, UR4 ;  /* 0x0000000405f77c36 */ /* 0x000fe20008000000 */
[----:B------:R1:W-:Y:S01]  /*8620*/  LDGSTS.E [R249+0x5000c], desc[UR6][R148.64], !P3 ;  /* 0x5000c00094f97fae */ /* 0x0003e2000d921846 */
[----:B--2---:R-:W-:Y:S01]  /*8630*/  IMAD.WIDE R146, R0, 0x4, R242 ;  /* 0x0000000400927825 */ /* 0x004fe200078e02f2 */
[----:B------:R-:W-:-:S02]  /*8640*/  ISETP.GE.U32.AND P1, PT, R4, 0x7fffffd8, PT ;  /* 0x7fffffd80400780c */ /* 0x000fc40003f26070 */
[----:B------:R1:W-:Y:S01]  /*8650*/  STL.64 [R1+0x230], R148 ;  /* 0x0002309401007387 */ /* 0x0003e20000100a00 */
[C---:B---3--:R-:W-:Y:S01]  /*8660*/  IMAD.WIDE R144, R3.reuse, 0x4, R240 ;  /* 0x0000000403907825 */ /* 0x048fe200078e02f0 */
[----:B------:R-:W-:Y:S02]  /*8670*/  LOP3.LUT R5, R6, 0x30, RZ, 0x3c, !PT ;  /* 0x0000003006057812 */ /* 0x000fe400078e3cff */
[----:B------:R2:W-:Y:S01]  /*8680*/  LDGSTS.E [R249+0x5400c], desc[UR6][R146.64], !P3 ;  /* 0x5400c00092f97fae */ /* 0x0005e2000d921846 */
[----:B----4-:R-:W-:-:S03]  /*8690*/  IMAD.WIDE R142, R3, 0x4, R242 ;  /* 0x00000004038e7825 */ /* 0x010fc600078e02f2 */
[----:B------:R3:W-:Y:S01]  /*86a0*/  LDGSTS.E [R248+0x50000], desc[UR6][R144.64], !P4 ;  /* 0x5000000090f87fae */ /* 0x0007e2000e121846 */
[----:B------:R-:W-:Y:S02]  /*86b0*/  VIADD R3, R2, 0xfffffff4 ;  /* 0xfffffff402037836 */ /* 0x000fe40000000000 */
[----:B------:R-:W-:Y:S01]  /*86c0*/  IMAD R0, R238, 0x5, RZ ;  /* 0x00000005ee007824 */ /* 0x000fe200078e02ff */
[----:B------:R4:W-:Y:S01]  /*86d0*/  LDGSTS.E [R248+0x54000], desc[UR6][R142.64], !P4 ;  /* 0x540000008ef87fae */ /* 0x0009e2000e121846 */
[----:B------:R-:W-:Y:S01]  /*86e0*/  VIADD R4, R2, 0xfffffff5 ;  /* 0xfffffff502047836 */ /* 0x000fe20000000000 */
[----:B------:R-:W-:Y:S01]  /*86f0*/  ISETP.GE.U32.AND P4, PT, R3, 0x7fffffd5, PT ;  /* 0x7fffffd50300780c */ /* 0x000fe20003f86070 */
[----:B------:R-:W-:Y:S01]  /*8700*/  IMAD R3, R238, 0x6, RZ ;  /* 0x00000006ee037824 */ /* 0x000fe200078e02ff */
[----:B------:R2:W-:Y:S01]  /*8710*/  STL.64 [R1+0x228], R146 ;  /* 0x0002289201007387 */ /* 0x0005e20000100a00 */
[----:B-1----:R-:W-:Y:S01]  /*8720*/  IMAD.WIDE R148, R0, 0x4, R240 ;  /* 0x0000000400947825 */ /* 0x002fe200078e02f0 */
[----:B------:R-:W-:-:S02]  /*8730*/  ISETP.GE.U32.AND P3, PT, R4, 0x7fffffd6, PT ;  /* 0x7fffffd60400780c */ /* 0x000fc40003f66070 */
[----:B------:R3:W-:Y:S01]  /*8740*/  STL.64 [R1+0x220], R144 ;  /* 0x0002209001007387 */ /* 0x0007e20000100a00 */
[----:B------:R-:W-:Y:S02]  /*8750*/  VIADD R4, R2, 0xfffffff3 ;  /* 0xfffffff302047836 */ /* 0x000fe40000000000 */
[----:B------:R-:W-:Y:S01]  /*8760*/  VIADD R246, R5, UR4 ;  /* 0x0000000405f67c36 */ /* 0x000fe20008000000 */
[----:B------:R4:W-:Y:S01]  /*8770*/  STL.64 [R1+0x218], R142 ;  /* 0x0002188e01007387 */ /* 0x0009e20000100a00 */
[----:B------:R-:W-:Y:S01]  /*8780*/  LOP3.LUT R5, R6, 0x40, RZ, 0x3c, !PT ;  /* 0x0000004006057812 */ /* 0x000fe200078e3cff */
[----:B--2---:R-:W-:Y:S02]  /*8790*/  IMAD.WIDE R146, R0, 0x4, R242 ;  /* 0x0000000400927825 */ /* 0x004fe400078e02f2 */
[----:B------:R1:W-:Y:S02]  /*87a0*/  LDGSTS.E [R248+0x50004], desc[UR6][R148.64], !P0 ;  /* 0x5000400094f87fae */ /* 0x0003e4000c121846 */
[----:B---3--:R-:W-:-:S02]  /*87b0*/  IMAD.WIDE R144, R3, 0x4, R240 ;  /* 0x0000000403907825 */ /* 0x008fc400078e02f0 */
[----:B------:R2:W-:Y:S01]  /*87c0*/  LDGSTS.E [R248+0x54004], desc[UR6][R146.64], !P0 ;  /* 0x5400400092f87fae */ /* 0x0005e2000c121846 */
[----:B------:R-:W-:Y:S01]  /*87d0*/  ISETP.GE.U32.AND P0, PT, R4, 0x7fffffd4, PT ;  /* 0x7fffffd40400780c */ /* 0x000fe20003f06070 */
[----:B----4-:R-:W-:Y:S02]  /*87e0*/  IMAD.WIDE R142, R3, 0x4, R242 ;  /* 0x00000004038e7825 */ /* 0x010fe400078e02f2 */
[----:B------:R3:W-:Y:S02]  /*87f0*/  LDGSTS.E [R248+0x50008], desc[UR6][R144.64], !P5 ;  /* 0x5000800090f87fae */ /* 0x0007e4000e921846 */
[----:B------:R-:W-:Y:S02]  /*8800*/  VIADD R0, R2, 0xfffffff2 ;  /* 0xfffffff202007836 */ /* 0x000fe40000000000 */
[----:B------:R4:W-:Y:S01]  /*8810*/  LDGSTS.E [R248+0x54008], desc[UR6][R142.64], !P5 ;  /* 0x540080008ef87fae */ /* 0x0009e2000e921846 */
[----:B------:R-:W-:Y:S02]  /*8820*/  IMAD.SHL.U32 R3, R238, 0x8, RZ ;  /* 0x00000008ee037824 */ /* 0x000fe400078e00ff */
[----:B------:R-:W-:Y:S01]  /*8830*/  VIADD R4, R2, 0xfffffff1 ;  /* 0xfffffff102047836 */ /* 0x000fe20000000000 */
[----:B------:R-:W-:Y:S01]  /*8840*/  ISETP.GE.U32.AND P5, PT, R0, 0x7fffffd3, PT ;  /* 0x7fffffd30000780c */ /* 0x000fe20003fa6070 */
[----:B------:R-:W-:Y:S01]  /*8850*/  IMAD R0, R238, 0x7, RZ ;  /* 0x00000007ee007824 */ /* 0x000fe200078e02ff */
[----:B------:R1:W-:Y:S01]  /*8860*/  STL.64 [R1+0x210], R148 ;  /* 0x0002109401007387 */ /* 0x0003e20000100a00 */
[----:B------:R-:W-:-:S03]  /*8870*/  VIADD R245, R5, UR4 ;  /* 0x0000000405f57c36 */ /* 0x000fc60008000000 */
[----:B------:R2:W-:Y:S04]  /*8880*/  STL.64 [R1+0x208], R146 ;  /* 0x0002089201007387 */ /* 0x0005e80000100a00 */
[----:B------:R3:W-:Y:S01]  /*8890*/  STL.64 [R1+0x200], R144 ;  /* 0x0002009001007387 */ /* 0x0007e20000100a00 */
[----:B-1----:R-:W-:-:S03]  /*88a0*/  IMAD.WIDE R148, R0, 0x4, R240 ;  /* 0x0000000400947825 */ /* 0x002fc600078e02f0 */
[----:B------:R4:W-:Y:S01]  /*88b0*/  STL.64 [R1+0x1f8], R142 ;  /* 0x0001f88e01007387 */ /* 0x0009e20000100a00 */
[----:B--2---:R-:W-:-:S03]  /*88c0*/  IMAD.WIDE R146, R0, 0x4, R242 ;  /* 0x0000000400927825 */ /* 0x004fc600078e02f2 */
[----:B------:R1:W-:Y:S01]  /*88d0*/  LDGSTS.E [R248+0x5000c], desc[UR6][R148.64], !P6 ;  /* 0x5000c00094f87fae */ /* 0x0003e2000f121846 */
[----:B---3--:R-:W-:-:S03]  /*88e0*/  IMAD.WIDE R144, R3, 0x4, R240 ;  /* 0x0000000403907825 */ /* 0x008fc600078e02f0 */
[----:B------:R2:W-:Y:S01]  /*88f0*/  LDGSTS.E [R248+0x5400c], desc[UR6][R146.64], !P6 ;  /* 0x5400c00092f87fae */ /* 0x0005e2000f121846 */
[----:B------:R-:W-:Y:S01]  /*8900*/  ISETP.GE.U32.AND P6, PT, R4, 0x7fffffd2, PT ;  /* 0x7fffffd20400780c */ /* 0x000fe20003fc6070 */
[----:B------:R-:W-:Y:S02]  /*8910*/  IMAD R0, R238, 0x9, RZ ;  /* 0x00000009ee007824 */ /* 0x000fe400078e02ff */
[----:B------:R3:W-:Y:S01]  /*8920*/  LDGSTS.E [R247+0x50000], desc[UR6][R144.64], !P1 ;  /* 0x5000000090f77fae */ /* 0x0007e2000c921846 */
[----:B----4-:R-:W-:-:S03]  /*8930*/  IMAD.WIDE R142, R3, 0x4, R242 ;  /* 0x00000004038e7825 */ /* 0x010fc600078e02f2 */
[----:B------:R1:W-:Y:S01]  /*8940*/  STL.64 [R1+0x1f0], R148 ;  /* 0x0001f09401007387 */ /* 0x0003e20000100a00 */
[C---:B------:R-:W-:Y:S02]  /*8950*/  VIADD R3, R2.reuse, 0xfffffff0 ;  /* 0xfffffff002037836 */ /* 0x040fe40000000000 */
[----:B------:R-:W-:Y:S01]  /*8960*/  VIADD R4, R2, 0xffffffef ;  /* 0xffffffef02047836 */ /* 0x000fe20000000000 */
[----:B------:R4:W-:Y:S02]  /*8970*/  LDGSTS.E [R247+0x54000], desc[UR6][R142.64], !P1 ;  /* 0x540000008ef77fae */ /* 0x0009e4000c921846 */
[----:B------:R-:W-:Y:S01]  /*8980*/  ISETP.GE.U32.AND P1, PT, R3, 0x7fffffd1, PT ;  /* 0x7fffffd10300780c */ /* 0x000fe20003f26070 */
[----:B------:R-:W-:Y:S01]  /*8990*/  IMAD R3, R238, 0xa, RZ ;  /* 0x0000000aee037824 */ /* 0x000fe200078e02ff */
[----:B------:R2:W-:Y:S01]  /*89a0*/  STL.64 [R1+0x1e0], R146 ;  /* 0x0001e09201007387 */ /* 0x0005e20000100a00 */
[----:B-1----:R-:W-:-:S03]  /*89b0*/  IMAD.WIDE R148, R0, 0x4, R240 ;  /* 0x0000000400947825 */ /* 0x002fc600078e02f0 */
[----:B------:R3:W-:Y:S04]  /*89c0*/  STL.64 [R1+0x1d0], R144 ;  /* 0x0001d09001007387 */ /* 0x0007e80000100a00 */
[----:B------:R4:W-:Y:S01]  /*89d0*/  STL.64 [R1+0x1c8], R142 ;  /* 0x0001c88e01007387 */ /* 0x0009e20000100a00 */
[----:B--2---:R-:W-:-:S03]  /*89e0*/  IMAD.WIDE R146, R0, 0x4, R242 ;  /* 0x0000000400927825 */ /* 0x004fc600078e02f2 */
[----:B------:R1:W-:Y:S01]  /*89f0*/  LDGSTS.E [R247+0x50004], desc[UR6][R148.64], !P2 ;  /* 0x5000400094f77fae */ /* 0x0003e2000d121846 */
[----:B------:R-:W-:-:S03]  /*8a00*/  VIADD R0, R2, 0xffffffee ;  /* 0xffffffee02007836 */ /* 0x000fc60000000000 */
[----:B------:R2:W-:Y:S01]  /*8a10*/  LDGSTS.E [R247+0x54004], desc[UR6][R146.64], !P2 ;  /* 0x5400400092f77fae */ /* 0x0005e2000d121846 */
[C---:B---3--:R-:W-:Y:S01]  /*8a20*/  IMAD.WIDE R144, R3.reuse, 0x4, R240 ;  /* 0x0000000403907825 */ /* 0x048fe200078e02f0 */
[----:B------:R-:W-:Y:S02]  /*8a30*/  ISETP.GE.U32.AND P2, PT, R4, 0x7fffffd0, PT ;  /* 0x7fffffd00400780c */ /* 0x000fe40003f46070 */
[----:B------:R1:W-:Y:S01]  /*8a40*/  STL.64 [R1+0x1c0], R148 ;  /* 0x0001c09401007387 */ /* 0x0003e20000100a00 */
[----:B----4-:R-:W-:-:S03]  /*8a50*/  IMAD.WIDE R142, R3, 0x4, R242 ;  /* 0x00000004038e7825 */ /* 0x010fc600078e02f2 */
[----:B------:R3:W-:Y:S01]  /*8a60*/  LDGSTS.E [R247+0x50008], desc[UR6][R144.64], !P3 ;  /* 0x5000800090f77fae */ /* 0x0007e2000d921846 */
[----:B------:R-:W-:Y:S02]  /*8a70*/  IMAD R3, R238, 0xc, RZ ;  /* 0x0000000cee037824 */ /* 0x000fe400078e02ff */
[----:B------:R-:W-:Y:S01]  /*8a80*/  VIADD R4, R2, 0xffffffed ;  /* 0xffffffed02047836 */ /* 0x000fe20000000000 */
[----:B------:R4:W-:Y:S01]  /*8a90*/  LDGSTS.E [R247+0x54008], desc[UR6][R142.64], !P3 ;  /* 0x540080008ef77fae */ /* 0x0009e2000d921846 */
[----:B------:R-:W-:Y:S01]  /*8aa0*/  ISETP.GE.U32.AND P3, PT, R0, 0x7fffffcf, PT ;  /* 0x7fffffcf0000780c */ /* 0x000fe20003f66070 */
[----:B------:R-:W-:Y:S02]  /*8ab0*/  IMAD R0, R238, 0xb, RZ ;  /* 0x0000000bee007824 */ /* 0x000fe400078e02ff */
[----:B------:R2:W-:Y:S02]  /*8ac0*/  STL.64 [R1+0x1b0], R146 ;  /* 0x0001b09201007387 */ /* 0x0005e40000100a00 */
[----:B-1----:R-:W-:-:S02]  /*8ad0*/  IMAD.WIDE R148, R0, 0x4, R240 ;  /* 0x0000000400947825 */ /* 0x002fc400078e02f0 */
[----:B------:R3:W-:Y:S04]  /*8ae0*/  STL.64 [R1+0x1a0], R144 ;  /* 0x0001a09001007387 */ /* 0x0007e80000100a00 */
[----:B------:R4:W-:Y:S01]  /*8af0*/  STL.64 [R1+0x198], R142 ;  /* 0x0001988e01007387 */ /* 0x0009e20000100a00 */
[----:B--2---:R-:W-:-:S03]  /*8b00*/  IMAD.WIDE R146, R0, 0x4, R242 ;  /* 0x0000000400927825 */ /* 0x004fc600078e02f2 */
[----:B------:R1:W-:Y:S01]  /*8b10*/  LDGSTS.E [R247+0x5000c], desc[UR6][R148.64], !P4 ;  /* 0x5000c00094f77fae */ /* 0x0003e2000e121846 */
[----:B---3--:R-:W-:-:S03]  /*8b20*/  IMAD.WIDE R144, R3, 0x4, R240 ;  /* 0x0000000403907825 */ /* 0x008fc600078e02f0 */
[----:B------:R2:W-:Y:S01]  /*8b30*/  LDGSTS.E [R247+0x5400c], desc[UR6][R146.64], !P4 ;  /* 0x5400c00092f77fae */ /* 0x0005e2000e121846 */
[----:B------:R-:W-:Y:S01]  /*8b40*/  ISETP.GE.U32.AND P4, PT, R4, 0x7fffffce, PT ;  /* 0x7fffffce0400780c */ /* 0x000fe20003f86070 */
[----:B----4-:R-:W-:Y:S02]  /*8b50*/  IMAD.WIDE R142, R3, 0x4, R242 ;  /* 0x00000004038e7825 */ /* 0x010fe400078e02f2 */
[----:B------:R3:W-:Y:S02]  /*8b60*/  LDGSTS.E [R246+0x50000], desc[UR6][R144.64], !P0 ;  /* 0x5000000090f67fae */ /* 0x0007e4000c121846 */
[----:B------:R-:W-:Y:S02]  /*8b70*/  VIADD R3, R2, 0xffffffec ;  /* 0xffffffec02037836 */ /* 0x000fe40000000000 */
[----:B------:R4:W-:Y:S01]  /*8b80*/  LDGSTS.E [R246+0x54000], desc[UR6][R142.64], !P0 ;  /* 0x540000008ef67fae */ /* 0x0009e2000c121846 */
[----:B------:R-:W-:Y:S02]  /*8b90*/  IMAD R0, R238, 0xd, RZ ;  /* 0x0000000dee007824 */ /* 0x000fe400078e02ff */
[----:B------:R-:W-:Y:S01]  /*8ba0*/  VIADD R4, R2, 0xffffffeb ;  /* 0xffffffeb02047836 */ /* 0x000fe20000000000 */
[----:B------:R-:W-:Y:S01]  /*8bb0*/  ISETP.GE.U32.AND P0, PT, R3, 0x7fffffcd, PT ;  /* 0x7fffffcd0300780c */ /* 0x000fe20003f06070 */
[----:B------:R-:W-:Y:S01]  /*8bc0*/  IMAD R3, R238, 0xe, RZ ;  /* 0x0000000eee037824 */ /* 0x000fe200078e02ff */
[----:B------:R1:W-:Y:S04]  /*8bd0*/  STL.64 [R1+0x190], R148 ;  /* 0x0001909401007387 */ /* 0x0003e80000100a00 */
        /* <DEDUP_REMOVED lines=9> */
[----:B------:R-:W-:Y:S02]  /*8c70*/  VIADD R0, R2, 0xffffffea ;  /* 0xffffffea02007836 */ /* 0x000fe40000000000 */
[----:B------:R3:W-:Y:S01]  /*8c80*/  LDGSTS.E [R246+0x50008], desc[UR6][R144.64], !P6 ;  /* 0x5000800090f67fae */ /* 0x0007e2000f121846 */
[----:B----4-:R-:W-:-:S03]  /*8c90*/  IMAD.WIDE R142, R3, 0x4, R242 ;  /* 0x00000004038e7825 */ /* 0x010fc600078e02f2 */
[----:B------:R1:W-:Y:S01]  /*8ca0*/  STL.64 [R1+0x160], R148 ;  /* 0x0001609401007387 */ /* 0x0003e20000100a00 */
[----:B------:R-:W-:Y:S02]  /*8cb0*/  IMAD.SHL.U32 R3, R238, 0x10, RZ ;  /* 0x00000010ee037824 */ /* 0x000fe400078e00ff */
        /* <DEDUP_REMOVED lines=9> */
[----:B------:R-:W-:Y:S01]  /*8d50*/  LDGSTS.E [R246+0x5000c], desc[UR6][R148.64], !P1 ;  /* 0x5000c00094f67fae */ /* 0x000fe2000c921846 */
[----:B------:R-:W-:-:S03]  /*8d60*/  IMAD R0, R238, 0x11, RZ ;  /* 0x00000011ee007824 */ /* 0x000fc600078e02ff */
[----:B------:R-:W-:Y:S01]  /*8d70*/  STL.64 [R1+0x140], R148 ;  /* 0x0001409401007387 */ /* 0x000fe20000100a00 */
[----:B---3--:R-:W-:-:S03]  /*8d80*/  IMAD.WIDE R144, R3, 0x4, R240 ;  /* 0x0000000403907825 */ /* 0x008fc600078e02f0 */
[----:B------:R1:W-:Y:S01]  /*8d90*/  LDGSTS.E [R246+0x5400c], desc[UR6][R146.64], !P1 ;  /* 0x5400c00092f67fae */ /* 0x0003e2000c921846 */
[----:B----4-:R-:W-:Y:S01]  /*8da0*/  IMAD.WIDE R142, R3, 0x4, R242 ;  /* 0x00000004038e7825 */ /* 0x010fe200078e02f2 */
[----:B------:R-:W-:Y:S02]  /*8db0*/  ISETP.GE.U32.AND P1, PT, R4, 0x7fffffca, PT ;  /* 0x7fffffca0400780c */ /* 0x000fe40003f26070 */
[----:B------:R1:W-:Y:S01]  /*8dc0*/  STL.64 [R1+0x138], R146 ;  /* 0x0001389201007387 */ /* 0x0003e20000100a00 */
[----:B------:R-:W-:-:S03]  /*8dd0*/  VIADD R3, R2, 0xffffffe8 ;  /* 0xffffffe802037836 */ /* 0x000fc60000000000 */
[----:B------:R2:W-:Y:S04]  /*8de0*/  LDGSTS.E [R245+0x50000], desc[UR6][R144.64], !P2 ;  /* 0x5000000090f57fae */ /* 0x0005e8000d121846 */
[----:B------:R2:W-:Y:S04]  /*8df0*/  STL.64 [R1+0x130], R144 ;  /* 0x0001309001007387 */ /* 0x0005e80000100a00 */
[----:B------:R3:W-:Y:S01]  /*8e00*/  LDGSTS.E [R245+0x54000], desc[UR6][R142.64], !P2 ;  /* 0x540000008ef57fae */ /* 0x0007e2000d121846 */
[----:B-1----:R-:W-:Y:S01]  /*8e10*/  IMAD.WIDE R146, R0, 0x4, R240 ;  /* 0x0000000400927825 */ /* 0x002fe200078e02f0 */
[----:B------:R-:W-:-:S02]  /*8e20*/  ISETP.GE.U32.AND P2, PT, R3, 0x7fffffc9, PT ;  /* 0x7fffffc90300780c */ /* 0x000fc40003f46070 */
[----:B------:R3:W-:Y:S01]  /*8e30*/  STL.64 [R1+0x128], R142 ;  /* 0x0001288e01007387 */ /* 0x0007e20000100a00 */
[----:B------:R-:W-:Y:S02]  /*8e40*/  IMAD R3, R238, 0x12, RZ ;  /* 0x00000012ee037824 */ /* 0x000fe400078e02ff */
[--C-:B--2---:R-:W-:Y:S01]  /*8e50*/  IMAD.WIDE R144, R0, 0x4, R242.reuse ;  /* 0x0000000400907825 */ /* 0x104fe200078e02f2 */
[----:B------:R-:W-:Y:S03]  /*8e60*/  LDGSTS.E [R245+0x50004], desc[UR6][R146.64], !P3 ;  /* 0x5000400092f57fae */ /* 0x000fe6000d921846 */
[----:B------:R-:W-:Y:S01]  /*8e70*/  VIADD R0, R2, 0xffffffe7 ;  /* 0xffffffe702007836 */ /* 0x000fe20000000000 */
[----:B------:R1:W-:Y:S01]  /*8e80*/  LDGSTS.E [R245+0x54004], desc[UR6][R144.64], !P3 ;  /* 0x5400400090f57fae */ /* 0x0003e2000d921846 */
[----:B------:R-:W-:-:S03]  /*8e90*/  IMAD.WIDE R4, R3, 0x4, R242 ;  /* 0x0000000403047825 */ /* 0x000fc600078e02f2 */
[----:B------:R-:W-:Y:S01]  /*8ea0*/  ISETP.GE.U32.AND P3, PT, R0, 0x7fffffc8, PT ;  /* 0x7fffffc80000780c */ /* 0x000fe20003f66070 */
[----:B---3--:R-:W-:Y:S01]  /*8eb0*/  IMAD.WIDE R142, R3, 0x4, R240 ;  /* 0x00000004038e7825 */ /* 0x008fe200078e02f0 */
[----:B------:R-:W-:Y:S03]  /*8ec0*/  STL.64 [R1+0x120], R146 ;  /* 0x0001209201007387 */ /* 0x000fe60000100a00 */
[----:B------:R-:W-:Y:S01]  /*8ed0*/  VIADD R3, R2, 0xffffffe6 ;  /* 0xffffffe602037836 */ /* 0x000fe20000000000 */
[----:B------:R1:W-:Y:S01]  /*8ee0*/  STL.64 [R1+0x118], R144 ;  /* 0x0001189001007387 */ /* 0x0003e20000100a00 */
[----:B------:R-:W-:-:S03]  /*8ef0*/  IMAD R0, R238, 0x13, RZ ;  /* 0x00000013ee007824 */ /* 0x000fc600078e02ff */
[----:B------:R2:W-:Y:S04]  /*8f00*/  LDGSTS.E [R245+0x50008], desc[UR6][R142.64], !P4 ;  /* 0x500080008ef57fae */ /* 0x0005e8000e121846 */
[----:B------:R2:W-:Y:S04]  /*8f10*/  STL.64 [R1+0x110], R142 ;  /* 0x0001108e01007387 */ /* 0x0005e80000100a00 */
[----:B------:R3:W-:Y:S01]  /*8f20*/  LDGSTS.E [R245+0x54008], desc[UR6][R4.64], !P4 ;  /* 0x5400800004f57fae */ /* 0x0007e2000e121846 */
[----:B-1----:R-:W-:Y:S01]  /*8f30*/  IMAD.WIDE R144, R0, 0x4, R240 ;  /* 0x0000000400907825 */ /* 0x002fe200078e02f0 */
[----:B------:R-:W-:-:S02]  /*8f40*/  ISETP.GE.U32.AND P4, PT, R3, 0x7fffffc7, PT ;  /* 0x7fffffc70300780c */ /* 0x000fc40003f86070 */
[----:B------:R3:W-:Y:S01]  /*8f50*/  STL.64 [R1+0x108], R4 ;  /* 0x0001080401007387 */ /* 0x0007e20000100a00 */
[----:B------:R-:W-:Y:S02]  /*8f60*/  VIADD R3, R2, 0xffffffe5 ;  /* 0xffffffe502037836 */ /* 0x000fe40000000000 */
[----:B--2---:R-:W-:Y:S01]  /*8f70*/  IMAD.WIDE R142, R0, 0x4, R242 ;  /* 0x00000004008e7825 */ /* 0x004fe200078e02f2 */
[----:B------:R1:W-:Y:S03]  /*8f80*/  LDGSTS.E [R245+0x5000c], desc[UR6][R144.64], !P0 ;  /* 0x5000c00090f57fae */ /* 0x0003e6000c121846 */
[C---:B------:R-:W-:Y:S01]  /*8f90*/  IMAD R0, R238.reuse, 0x14, RZ ;  /* 0x00000014ee007824 */ /* 0x040fe200078e02ff */
[----:B------:R2:W-:Y:S01]  /*8fa0*/  LDGSTS.E [R245+0x5400c], desc[UR6][R142.64], !P0 ;  /* 0x5400c0008ef57fae */ /* 0x0005e2000c121846 */
[----:B------:R-:W-:Y:S01]  /*8fb0*/  ISETP.GE.U32.AND P0, PT, R3, 0x7fffffc6, PT ;  /* 0x7fffffc60300780c */ /* 0x000fe20003f06070 */
[----:B------:R-:W-:Y:S01]  /*8fc0*/  IMAD R3, R238, 0x15, RZ ;  /* 0x00000015ee037824 */ /* 0x000fe200078e02ff */
[----:B---3--:R-:W-:Y:S01]  /*8fd0*/  LOP3.LUT R4, R6, 0x50, RZ, 0x3c, !PT ;  /* 0x0000005006047812 */ /* 0x008fe200078e3cff */
[----:B------:R1:W-:Y:S01]  /*8fe0*/  STL.64 [R1+0x100], R144 ;  /* 0x0001009001007387 */ /* 0x0003e20000100a00 */
[----:B------:R-:W-:-:S03]  /*8ff0*/  IMAD.WIDE R146, R0, 0x4, R240 ;  /* 0x0000000400927825 */ /* 0x000fc600078e02f0 */
[----:B------:R2:W-:Y:S01]  /*9000*/  STL.64 [R1+0xf8], R142 ;  /* 0x0000f88e01007387 */ /* 0x0005e20000100a00 */
[----:B------:R-:W-:Y:S02]  /*9010*/  VIADD R244, R4, UR4 ;  /* 0x0000000404f47c36 */ /* 0x000fe40008000000 */
[C-C-:B------:R-:W-:Y:S01]  /*9020*/  IMAD.WIDE R4, R3.reuse, 0x4, R242.reuse ;  /* 0x0000000403047825 */ /* 0x140fe200078e02f2 */
[----:B------:R3:W-:Y:S03]  /*9030*/  STL.64 [R1+0xf0], R146 ;  /* 0x0000f09201007387 */ /* 0x0007e60000100a00 */
[----:B-1----:R-:W-:Y:S01]  /*9040*/  IMAD.WIDE R144, R0, 0x4, R242 ;  /* 0x0000000400907825 */ /* 0x002fe200078e02f2 */
[----:B------:R3:W-:Y:S03]  /*9050*/  LDGSTS.E [R244+0x50000], desc[UR6][R146.64], !P5 ;  /* 0x5000000092f47fae */ /* 0x0007e6000e921846 */
[----:B------:R-:W-:Y:S01]  /*9060*/  VIADD R0, R2, 0xffffffe4 ;  /* 0xffffffe402007836 */ /* 0x000fe20000000000 */
[----:B------:R1:W-:Y:S01]  /*9070*/  LDGSTS.E [R244+0x54000], desc[UR6][R144.64], !P5 ;  /* 0x5400000090f47fae */ /* 0x0003e2000e921846 */
[----:B--2---:R-:W-:-:S03]  /*9080*/  IMAD.WIDE R142, R3, 0x4, R240 ;  /* 0x00000004038e7825 */ /* 0x004fc600078e02f0 */
[----:B------:R-:W-:Y:S01]  /*9090*/  ISETP.GE.U32.AND P5, PT, R0, 0x7fffffc5, PT ;  /* 0x7fffffc50000780c */ /* 0x000fe20003fa6070 */
[----:B------:R-:W-:Y:S01]  /*90a0*/  VIADD R3, R2, 0xffffffe3 ;  /* 0xffffffe302037836 */ /* 0x000fe20000000000 */
[----:B------:R2:W-:Y:S01]  /*90b0*/  LDGSTS.E [R244+0x50004], desc[UR6][R142.64], !P6 ;  /* 0x500040008ef47fae */ /* 0x0005e2000f121846 */
[----:B------:R-:W-:-:S03]  /*90c0*/  IMAD R0, R238, 0x16, RZ ;  /* 0x00000016ee007824 */ /* 0x000fc600078e02ff */
[----:B------:R4:W-:Y:S01]  /*90d0*/  LDGSTS.E [R244+0x54004], desc[UR6][R4.64], !P6 ;  /* 0x5400400004f47fae */ /* 0x0009e2000f121846 */
[----:B------:R-:W-:Y:S01]  /*90e0*/  ISETP.GE.U32.AND P6, PT, R3, 0x7fffffc4, PT ;  /* 0x7fffffc40300780c */ /* 0x000fe20003fc6070 */
[----:B------:R-:W-:Y:S02]  /*90f0*/  IMAD R3, R238, 0x17, RZ ;  /* 0x00000017ee037824 */ /* 0x000fe400078e02ff */
[----:B------:R1:W-:Y:S01]  /*9100*/  STL.64 [R1+0xe8], R144 ;  /* 0x0000e89001007387 */ /* 0x0003e20000100a00 */
[----:B------:R-:W-:-:S03]  /*9110*/  IMAD.WIDE R148, R0, 0x4, R240 ;  /* 0x0000000400947825 */ /* 0x000fc600078e02f0 */
[----:B------:R2:W-:Y:S01]  /*9120*/  STL.64 [R1+0xe0], R142 ;  /* 0x0000e08e01007387 */ /* 0x0005e20000100a00 */
[----:B---3--:R-:W-:-:S03]  /*9130*/  IMAD.WIDE R146, R0, 0x4, R242 ;  /* 0x0000000400927825 */ /* 0x008fc600078e02f2 */
[----:B------:R4:W-:Y:S01]  /*9140*/  STL.64 [R1+0xd8], R4 ;  /* 0x0000d80401007387 */ /* 0x0009e20000100a00 */
[C---:B------:R-:W-:Y:S02]  /*9150*/  VIADD R0, R2.reuse, 0xffffffe1 ;  /* 0xffffffe102007836 */ /* 0x040fe40000000000 */
[C---:B-1----:R-:W-:Y:S01]  /*9160*/  IMAD.WIDE R144, R3.reuse, 0x4, R240 ;  /* 0x0000000403907825 */ /* 0x042fe200078e02f0 */
[----:B------:R1:W-:Y:S03]  /*9170*/  LDGSTS.E [R244+0x50008], desc[UR6][R148.64], !P1 ;  /* 0x5000800094f47fae */ /* 0x0003e6000c921846 */
[----:B--2---:R-:W-:Y:S01]  /*9180*/  IMAD.WIDE R142, R3, 0x4, R242 ;  /* 0x00000004038e7825 */ /* 0x004fe200078e02f2 */
[----:B------:R2:W-:Y:S03]  /*9190*/  LDGSTS.E [R244+0x54008], desc[UR6][R146.64], !P1 ;  /* 0x5400800092f47fae */ /* 0x0005e6000c921846 */
[----:B----4-:R-:W-:Y:S01]  /*91a0*/  VIADD R4, R2, 0xffffffe2 ;  /* 0xffffffe202047836 */ /* 0x010fe20000000000 */
[----:B------:R1:W-:Y:S01]  /*91b0*/  STL.64 [R1+0xd0], R148 ;  /* 0x0000d09401007387 */ /* 0x0003e20000100a00 */
[----:B------:R-:W-:Y:S01]  /*91c0*/  IMAD R3, R238, 0x18, RZ ;  /* 0x00000018ee037824 */ /* 0x000fe200078e02ff */
[----:B------:R-:W3:Y:S02]  /*91d0*/  LDC R5, c[0x0][0x230] ;  /* 0x00008c00ff057b82 */ /* 0x000ee40000000800 */
[----:B------:R-:W-:Y:S01]  /*91e0*/  ISETP.GE.U32.AND P1, PT, R4, 0x7fffffc3, PT ;  /* 0x7fffffc30400780c */ /* 0x000fe20003f26070 */
[----:B------:R-:W-:Y:S01]  /*91f0*/  IMAD R4, R238, 0x19, RZ ;  /* 0x00000019ee047824 */ /* 0x000fe200078e02ff */
[----:B------:R4:W-:Y:S04]  /*9200*/  LDGSTS.E [R244+0x5000c], desc[UR6][R144.64], !P2 ;  /* 0x5000c00090f47fae */ /* 0x0009e8000d121846 */
[----:B------:R2:W-:Y:S01]  /*9210*/  STL.64 [R1+0xc8], R146 ;  /* 0x0000c89201007387 */ /* 0x0005e20000100a00 */
[----:B-1----:R-:W-:-:S03]  /*9220*/  IMAD.WIDE R148, R3, 0x4, R240 ;  /* 0x0000000403947825 */ /* 0x002fc600078e02f0 */
[----:B------:R1:W-:Y:S01]  /*9230*/  LDGSTS.E [R244+0x5400c], desc[UR6][R142.64], !P2 ;  /* 0x5400c0008ef47fae */ /* 0x0003e2000d121846 */
[----:B------:R-:W-:Y:S01]  /*9240*/  ISETP.GE.U32.AND P2, PT, R0, 0x7fffffc2, PT ;  /* 0x7fffffc20000780c */ /* 0x000fe20003f46070 */
[----:B------:R-:W-:Y:S02]  /*9250*/  VIADD R0, R2, 0xffffffe0 ;  /* 0xffffffe002007836 */ /* 0x000fe40000000000 */
[----:B------:R4:W-:Y:S01]  /*9260*/  STL.64 [R1+0xc0], R144 ;  /* 0x0000c09001007387 */ /* 0x0009e20000100a00 */
[----:B--2---:R-:W-:-:S03]  /*9270*/  IMAD.WIDE R146, R3, 0x4, R242 ;  /* 0x0000000403927825 */ /* 0x004fc600078e02f2 */
[----:B------:R1:W-:Y:S04]  /*9280*/  STL.64 [R1+0xb8], R142 ;  /* 0x0000b88e01007387 */ /* 0x0003e80000100a00 */
[----:B------:R2:W-:Y:S01]  /*9290*/  LDGSTS.E [R9+0x50000], desc[UR6][R148.64], !P3 ;  /* 0x5000000094097fae */ /* 0x0005e2000d921846 */
[----:B----4-:R-:W-:-:S03]  /*92a0*/  IMAD.WIDE R144, R4, 0x4, R240 ;  /* 0x0000000404907825 */ /* 0x010fc600078e02f0 */
[----:B------:R2:W-:Y:S01]  /*92b0*/  STL.64 [R1+0xb0], R148 ;  /* 0x0000b09401007387 */ /* 0x0005e20000100a00 */
[----:B-1----:R-:W-:-:S03]  /*92c0*/  IMAD.WIDE R142, R4, 0x4, R242 ;  /* 0x00000004048e7825 */ /* 0x002fc600078e02f2 */
[----:B------:R1:W-:Y:S01]  /*92d0*/  LDGSTS.E [R9+0x54000], desc[UR6][R146.64], !P3 ;  /* 0x5400000092097fae */ /* 0x0003e2000d921846 */
[C---:B------:R-:W-:Y:S01]  /*92e0*/  ISETP.GE.AND P3, PT, R7.reuse, R0, PT ;  /* 0x000000000700720c */ /* 0x040fe20003f66270 */
[----:B------:R-:W-:Y:S02]  /*92f0*/  IMAD R4, R238, 0x1a, RZ ;  /* 0x0000001aee047824 */ /* 0x000fe400078e02ff */
[----:B------:R1:W-:Y:S01]  /*9300*/  STL.64 [R1+0xa8], R146 ;  /* 0x0000a89201007387 */ /* 0x0003e20000100a00 */
[----:B------:R-:W-:Y:S02]  /*9310*/  SEL R3, RZ, 0x4, P3 ;  /* 0x00000004ff037807 */ /* 0x000fe40001800000 */
[----:B------:R-:W-:Y:S01]  /*9320*/  ISETP.GE.AND P3, PT, R7, R2, PT ;  /* 0x000000020700720c */ /* 0x000fe20003f66270 */
[----:B------:R4:W-:Y:S01]  /*9330*/  LDGSTS.E [R9+0x50004], desc[UR6][R144.64], !P4 ;  /* 0x5000400090097fae */ /* 0x0009e2000e121846 */
[----:B--2---:R-:W2:Y:S03]  /*9340*/  LDC R148, c[0x0][0x230] ;  /* 0x00008c00ff947b82 */ /* 0x004ea60000000800 */
[----:B------:R4:W-:Y:S01]  /*9350*/  LDGSTS.E [R9+0x54004], desc[UR6][R142.64], !P4 ;  /* 0x540040008e097fae */ /* 0x0009e2000e121846 */
[----:B------:R-:W-:-:S03]  /*9360*/  ISETP.GT.AND P4, PT, R252, 0x1f, PT ;  /* 0x0000001ffc00780c */ /* 0x000fc60003f84270 */
[----:B------:R4:W-:Y:S01]  /*9370*/  STL.64 [R1+0xa0], R144 ;  /* 0x0000a09001007387 */ /* 0x0009e20000100a00 */
[----:B-1----:R-:W1:Y:S01]  /*9380*/  LDC R146, c[0x0][0x230] ;  /* 0x00008c00ff927b82 */ /* 0x002e620000000800 */
[----:B------:R-:W-:Y:S02]  /*9390*/  SEL R2, RZ, 0x4, !P4 ;  /* 0x00000004ff027807 */ /* 0x000fe40006000000 */
[----:B------:R-:W-:Y:S01]  /*93a0*/  ISETP.GT.AND P4, PT, R252, 0x3f, PT ;  /* 0x0000003ffc00780c */ /* 0x000fe20003f84270 */
[----:B------:R4:W-:Y:S01]  /*93b0*/  STL.64 [R1+0x98], R142 ;  /* 0x0000988e01007387 */ /* 0x0009e20000100a00 */
[----:B------:R-:W-:Y:S02]  /*93c0*/  SEL R2, R2, RZ, !P3 ;  /* 0x000000ff02027207 */ /* 0x000fe40005800000 */
[----:B------:R-:W-:Y:S02]  /*93d0*/  ISETP.GE.U32.AND P3, PT, R0, 0x7fffffc1, PT ;  /* 0x7fffffc10000780c */ /* 0x000fe40003f66070 */
[----:B------:R-:W-:Y:S01]  /*93e0*/  SEL R0, R3, RZ, P4 ;  /* 0x000000ff03007207 */ /* 0x000fe20002000000 */
[----:B---3--:R-:W-:Y:S01]  /*93f0*/  VIADD R3, R5, 0xffffffdf ;  /* 0xffffffdf05037836 */ /* 0x008fe20000000000 */
[----:B------:R-:W-:Y:S01]  /*9400*/  ISETP.NE.U32.AND P4, PT, R2, RZ, PT ;  /* 0x000000ff0200720c */ /* 0x000fe20003f85070 */
[C---:B----4-:R-:W-:Y:S01]  /*9410*/  IMAD.WIDE R144, R4.reuse, 0x4, R240 ;  /* 0x0000000404907825 */ /* 0x050fe200078e02f0 */
[----:B------:R-:W3:Y:S03]  /*9420*/  LDC R5, c[0x0][0x230] ;  /* 0x00008c00ff057b82 */ /* 0x000ee60000000800 */
[----:B------:R-:W-:Y:S01]  /*9430*/  IMAD.WIDE R142, R4, 0x4, R242 ;  /* 0x00000004048e7825 */ /* 0x000fe200078e02f2 */
[----:B------:R-:W-:Y:S01]  /*9440*/  LDGSTS.E [R9+0x50008], desc[UR6][R144.64], !P0 ;  /* 0x5000800090097fae */ /* 0x000fe2000c121846 */
[----:B------:R-:W-:-:S02]  /*9450*/  LOP3.LUT R4, R6, 0x70, RZ, 0x3c, !PT ;  /* 0x0000007006047812 */ /* 0x000fc400078e3cff */
[----:B------:R-:W-:Y:S01]  /*9460*/  IMAD R2, R238, 0x1c, RZ ;  /* 0x0000001cee027824 */ /* 0x000fe200078e02ff */
[----:B------:R-:W-:Y:S02]  /*9470*/  STL.64 [R1+0x90], R144 ;  /* 0x0000909001007387 */ /* 0x000fe40000100a00 */
[----:B------:R-:W-:Y:S02]  /*9480*/  VIADD R4, R4, UR4 ;  /* 0x0000000404047c36 */ /* 0x000fe40008000000 */
[----:B------:R4:W-:Y:S01]  /*9490*/  LDGSTS.E [R9+0x54008], desc[UR6][R142.64], !P0 ;  /* 0x540080008e097fae */ /* 0x0009e2000c121846 */
[----:B------:R-:W-:Y:S01]  /*94a0*/  ISETP.NE.U32.AND P0, PT, R0, RZ, PT ;  /* 0x000000ff0000720c */ /* 0x000fe20003f05070 */
[----:B------:R-:W-:Y:S02]  /*94b0*/  IMAD R0, R238, 0x1b, RZ ;  /* 0x0000001bee007824 */ /* 0x000fe400078e02ff */
[----:B------:R4:W-:Y:S01]  /*94c0*/  STL.64 [R1+0x88], R142 ;  /* 0x0000888e01007387 */ /* 0x0009e20000100a00 */
[----:B------:R-:W-:-:S04]  /*94d0*/  IMAD.WIDE R6, R2, 0x4, R242 ;  /* 0x0000000402067825 */ /* 0x000fc800078e02f2 */
[----:B------:R-:W-:-:S04]  /*94e0*/  IMAD.WIDE R150, R0, 0x4, R240 ;  /* 0x0000000400967825 */ /* 0x000fc800078e02f0 */
[----:B------:R-:W-:Y:S01]  /*94f0*/  IMAD.WIDE R250, R0, 0x4, R242 ;  /* 0x0000000400fa7825 */ /* 0x000fe200078e02f2 */
[----:B------:R2:W-:Y:S01]  /*9500*/  STL.64 [R1+0x80], R150 ;  /* 0x0000809601007387 */ /* 0x0005e20000100a00 */
[----:B----4-:R-:W4:Y:S02]  /*9510*/  LDC R143, c[0x0][0x230] ;  /* 0x00008c00ff8f7b82 */ /* 0x010f240000000800 */
[----:B------:R-:W-:Y:S01]  /*9520*/  IMAD.WIDE R144, R2, 0x4, R240 ;  /* 0x0000000402907825 */ /* 0x000fe200078e02f0 */
[----:B------:R-:W-:Y:S05]  /*9530*/  LDGSTS.E [R9+0x5000c], desc[UR6][R150.64], !P5 ;  /* 0x5000c00096097fae */ /* 0x000fea000e921846 */
[----:B------:R-:W3:Y:S01]  /*9540*/  LDC R142, c[0x0][0x230] ;  /* 0x00008c00ff8e7b82 */ /* 0x000ee20000000800 */
[----:B-1----:R-:W-:Y:S01]  /*9550*/  VIADD R2, R146, 0xffffffde ;  /* 0xffffffde92027836 */ /* 0x002fe20000000000 */
[----:B------:R-:W-:Y:S01]  /*9560*/  STL.64 [R1+0x78], R250 ;  /* 0x000078fa01007387 */ /* 0x000fe20000100a00 */
[----:B------:R-:W-:-:S03]  /*9570*/  IMAD R0, R238, 0x1d, RZ ;  /* 0x0000001dee007824 */ /* 0x000fc600078e02ff */
[----:B------:R-:W-:Y:S01]  /*9580*/  LDGSTS.E [R9+0x5400c], desc[UR6][R250.64], !P5 ;  /* 0x5400c000fa097fae */ /* 0x000fe2000e921846 */
[----:B------:R-:W-:-:S03]  /*9590*/  IMAD.WIDE R146, R0, 0x4, R240 ;  /* 0x0000000400927825 */ /* 0x000fc600078e02f0 */
[----:B--2---:R-:W2:Y:S01]  /*95a0*/  LDL.LU.64 R150, [R1+0x18c0] ;  /* 0x0018c00001967983 */ /* 0x004ea20000300a00 */
[----:B------:R-:W-:-:S03]  /*95b0*/  ISETP.GE.U32.AND P5, PT, R3, 0x7fffffc0, PT ;  /* 0x7fffffc00300780c */ /* 0x000fc60003fa6070 */
[----:B------:R1:W-:Y:S04]  /*95c0*/  LDGSTS.E [R4+0x50000], desc[UR6][R144.64], !P6 ;  /* 0x5000000090047fae */ /* 0x0003e8000f121846 */
[----:B------:R1:W-:Y:S04]  /*95d0*/  STL.64 [R1+0x70], R144 ;  /* 0x0000709001007387 */ /* 0x0003e80000100a00 */
[----:B------:R-:W-:Y:S01]  /*95e0*/  LDGSTS.E [R4+0x54000], desc[UR6][R6.64], !P6 ;  /* 0x5400000006047fae */ /* 0x000fe2000f121846 */
[----:B------:R-:W-:Y:S01]  /*95f0*/  ISETP.GE.U32.AND P6, PT, R2, 0x7fffffbf, PT ;  /* 0x7fffffbf0200780c */ /* 0x000fe20003fc6070 */
[----:B------:R-:W-:-:S02]  /*9600*/  VIADD R2, R148, 0xffffffdd ;  /* 0xffffffdd94027836 */ /* 0x000fc40000000000 */
[----:B------:R-:W-:Y:S01]  /*9610*/  STL.64 [R1+0x1868], R8 ;  /* 0x0018680801007387 */ /* 0x000fe20000100a00 */
[----:B-1----:R-:W-:-:S03]  /*9620*/  IMAD.WIDE R144, R0, 0x4, R242 ;  /* 0x0000000400907825 */ /* 0x002fc600078e02f2 */
[----:B------:R1:W-:Y:S01]  /*9630*/  LDGSTS.E [R4+0x50004], desc[UR6][R146.64], !P1 ;  /* 0x5000400092047fae */ /* 0x0003e2000c921846 */
[----:B------:R-:W-:-:S03]  /*9640*/  IMAD R0, R238, 0x1e, RZ ;  /* 0x0000001eee007824 */ /* 0x000fc600078e02ff */
[----:B------:R4:W-:Y:S04]  /*9650*/  STL.64 [R1+0x68], R6 ;  /* 0x0000680601007387 */ /* 0x0009e80000100a00 */
[----:B------:R3:W-:Y:S01]  /*9660*/  LDGSTS.E [R4+0x54004], desc[UR6][R144.64], !P1 ;  /* 0x5400400090047fae */ /* 0x0007e2000c921846 */
[----:B------:R-:W-:Y:S01]  /*9670*/  ISETP.GE.U32.AND P1, PT, R2, 0x7fffffbe, PT ;  /* 0x7fffffbe0200780c */ /* 0x000fe20003f26070 */
[----:B------:R-:W-:Y:S02]  /*9680*/  IMAD R2, R238, 0x1f, RZ ;  /* 0x0000001fee027824 */ /* 0x000fe400078e02ff */
[----:B------:R-:W2:Y:S01]  /*9690*/  LDL.64 R250, [R1+0x30] ;  /* 0x0000300001fa7983 */ /* 0x000ea20000100a00 */
[----:B------:R-:W-:-:S03]  /*96a0*/  IMAD.WIDE R148, R0, 0x4, R240 ;  /* 0x0000000400947825 */ /* 0x000fc600078e02f0 */
[----:B----4-:R-:W4:Y:S04]  /*96b0*/  LDL.64 R6, [R1+0x20] ;  /* 0x0000200001067983 */ /* 0x010f280000100a00 */
[----:B------:R-:W4:Y:S01]  /*96c0*/  LDL.64 R8, [R1+0x10] ;  /* 0x0000100001087983 */ /* 0x000f220000100a00 */
[----:B------:R-:W-:-:S03]  /*96d0*/  VIADD R3, R143, 0xffffffdc ;  /* 0xffffffdc8f037836 */ /* 0x000fc60000000000 */
[----:B------:R1:W-:Y:S04]  /*96e0*/  STL.64 [R1+0x60], R146 ;  /* 0x0000609201007387 */ /* 0x0003e80000100a00 */
[----:B------:R3:W-:Y:S04]  /*96f0*/  STL.64 [R1+0x58], R144 ;  /* 0x0000589001007387 */ /* 0x0007e80000100a00 */
[----:B------:R3:W-:Y:S01]  /*9700*/  STL.64 [R1+0x50], R148 ;  /* 0x0000509401007387 */ /* 0x0007e20000100a00 */
[----:B-1----:R-:W-:-:S03]  /*9710*/  IMAD.WIDE R146, R0, 0x4, R242 ;  /* 0x0000000400927825 */ /* 0x002fc600078e02f2 */
[----:B------:R-:W-:Y:S01]  /*9720*/  LDGSTS.E [R4+0x50008], desc[UR6][R148.64], !P2 ;  /* 0x5000800094047fae */ /* 0x000fe2000d121846 */
[----:B---3--:R-:W-:-:S03]  /*9730*/  VIADD R0, R142, 0xffffffdb ;  /* 0xffffffdb8e007836 */ /* 0x008fc60000000000 */
[----:B------:R1:W-:Y:S01]  /*9740*/  STL.64 [R1+0x48], R146 ;  /* 0x0000489201007387 */ /* 0x0003e20000100a00 */
[----:B------:R-:W-:-:S03]  /*9750*/  IMAD.WIDE R144, R2, 0x4, R240 ;  /* 0x0000000402907825 */ /* 0x000fc600078e02f0 */
[----:B------:R-:W-:Y:S01]  /*9760*/  LDGSTS.E [R4+0x54008], desc[UR6][R146.64], !P2 ;  /* 0x5400800092047fae */ /* 0x000fe2000d121846 */
[----:B------:R-:W-:-:S03]  /*9770*/  IMAD.WIDE R142, R2, 0x4, R242 ;  /* 0x00000004028e7825 */ /* 0x000fc600078e02f2 */
[----:B------:R-:W3:Y:S01]  /*9780*/  LDL.LU.64 R148, [R1+0x18b8] ;  /* 0x0018b80001947983 */ /* 0x000ee20000300a00 */
[----:B------:R-:W-:-:S03]  /*9790*/  ISETP.GE.U32.AND P2, PT, R3, 0x7fffffbd, PT ;  /* 0x7fffffbd0300780c */ /* 0x000fc60003f46070 */
[----:B------:R-:W-:Y:S04]  /*97a0*/  LDGSTS.E [R4+0x5000c], desc[UR6][R144.64], !P3 ;  /* 0x5000c00090047fae */ /* 0x000fe8000d921846 */
[----:B-1----:R-:W3:Y:S04]  /*97b0*/  LDL.LU.64 R146, [R1+0x18b0] ;  /* 0x0018b00001927983 */ /* 0x002ee80000300a00 */
[----:B------:R1:W-:Y:S04]  /*97c0*/  STL.64 [R1+0x40], R144 ;  /* 0x0000409001007387 */ /* 0x0003e80000100a00 */
[----:B------:R1:W-:Y:S04]  /*97d0*/  STL.64 [R1+0x38], R142 ;  /* 0x0000388e01007387 */ /* 0x0003e80000100a00 */
[----:B------:R-:W2:Y:S04]  /*97e0*/  LDL R3, [R1+0x12b8] ;  /* 0x0012b80001037983 */ /* 0x000ea80000100800 */
[----:B------:R-:W-:Y:S01]  /*97f0*/  LDGSTS.E [R4+0x5400c], desc[UR6][R142.64], !P3 ;  /* 0x5400c0008e047fae */ /* 0x000fe2000d921846 */
[----:B------:R-:W-:-:S03]  /*9800*/  ISETP.GE.U32.AND P3, PT, R0, 0x7fffffbc, PT ;  /* 0x7fffffbc0000780c */ /* 0x000fc60003f66070 */
[----:B-1----:R-:W3:Y:S04]  /*9810*/  LDL.LU.64 R144, [R1+0x18a8] ;  /* 0x0018a80001907983 */ /* 0x002ee80000300a00 */
[----:B------:R-:W0:Y:S04]  /*9820*/  LDGDEPBAR ;  /* 0x00000000000079af */ /* 0x000e280000000000 */
[----:B------:R-:W3:Y:S01]  /*9830*/  LDL.LU.64 R142, [R1+0x18a0] ;  /* 0x0018a000018e7983 */ /* 0x000ee20000300a00 */
[----:B------:R-:W-:Y:S01]  /*9840*/  VIADD R2, R5, 0xffffffda ;  /* 0xffffffda05027836 */ /* 0x000fe20000000000 */
[C---:B--2---:R-:W-:Y:S01]  /*9850*/  LOP3.LUT R0, R3.reuse, 0x40, RZ, 0x3c, !PT ;  /* 0x0000004003007812 */ /* 0x044fe200078e3cff */
[----:B------:R-:W-:-:S04]  /*9860*/  VIADD R3, R3, UR4 ;  /* 0x0000000403037c36 */ /* 0x000fc80008000000 */
[----:B------:R-:W-:Y:S01]  /*9870*/  VIADD R0, R0, UR4 ;  /* 0x0000000400007c36 */ /* 0x000fe20008000000 */
[----:B------:R-:W-:Y:S04]  /*9880*/  LDGSTS.E [R3], desc[UR6][R250.64], P4 ;  /* 0x00000000fa037fae */ /* 0x000fe8000a121846 */
[----:B----4-:R-:W-:Y:S04]  /*9890*/  LDGSTS.E [R3+0x400], desc[UR6][R6.64], P4 ;  /* 0x0040000006037fae */ /* 0x010fe8000a121846 */
[----:B------:R-:W-:Y:S04]  /*98a0*/  LDGSTS.E [R3+0x800], desc[UR6][R8.64], P4 ;  /* 0x0080000008037fae */ /* 0x000fe8000a121846 */
[----:B------:R-:W2:Y:S04]  /*98b0*/  LDL.LU.64 R250, [R1+0x1898] ;  /* 0x0018980001fa7983 */ /* 0x000ea80000300a00 */
[----:B------:R-:W4:Y:S04]  /*98c0*/  LDL.LU.64 R6, [R1+0x1890] ;  /* 0x0018900001067983 */ /* 0x000f280000300a00 */
[----:B------:R-:W2:Y:S04]  /*98d0*/  LDL.64 R8, [R1+0x8] ;  /* 0x0000080001087983 */ /* 0x000ea80000100a00 */
[----:B----4-:R-:W-:Y:S04]  /*98e0*/  LDGSTS.E [R3+0xc00], desc[UR6][R6.64], P4 ;  /* 0x00c0000006037fae */ /* 0x010fe8000a121846 */
[----:B------:R1:W-:Y:S04]  /*98f0*/  STL.64 [R1+0x1830], R6 ;  /* 0x0018300601007387 */ /* 0x0003e80000100a00 */
[----:B---3--:R-:W-:Y:S04]  /*9900*/  LDGSTS.E [R3+0x1000], desc[UR6][R142.64], P4 ;  /* 0x010000008e037fae */ /* 0x008fe8000a121846 */
[----:B------:R-:W-:Y:S04]  /*9910*/  LDGSTS.E [R3+0x1400], desc[UR6][R146.64], P4 ;  /* 0x0140000092037fae */ /* 0x000fe8000a121846 */
[----:B-1----:R-:W3:Y:S04]  /*9920*/  LDL.64 R6, [R1+0x18] ;  /* 0x0000180001067983 */ /* 0x002ee80000100a00 */
[----:B------:R1:W-:Y:S04]  /*9930*/  STL.64 [R1+0x1838], R142 ;  /* 0x0018388e01007387 */ /* 0x0003e80000100a00 */
[----:B------:R-:W-:Y:S04]  /*9940*/  LDGSTS.E [R3+0x1800], desc[UR6][R150.64], P4 ;  /* 0x0180000096037fae */ /* 0x000fe8000a121846 */
[----:B------:R-:W-:Y:S04]  /*9950*/  LDGSTS.E [R3+0x1c00], desc[UR6][R154.64], P4 ;  /* 0x01c000009a037fae */ /* 0x000fe8000a121846 */
[----:B-1----:R-:W4:Y:S04]  /*9960*/  LDL.64 R142, [R1+0x28] ;  /* 0x00002800018e7983 */ /* 0x002f280000100a00 */
[----:B------:R-:W-:Y:S04]  /*9970*/  LDGSTS.E [R3+0x2000], desc[UR6][R158.64], P4 ;  /* 0x020000009e037fae */ /* 0x000fe8000a121846 */
        /* <DEDUP_REMOVED lines=42> */
[----:B------:R-:W-:Y:S04]  /*9c20*/  STL.64 [R1+0x1840], R146 ;  /* 0x0018409201007387 */ /* 0x000fe80000100a00 */
[----:B------:R-:W-:Y:S04]  /*9c30*/  LDGSTS.E [R3+0xcc00], desc[UR6][R126.64], P4 ;  /* 0x0cc000007e037fae */ /* 0x000fe8000a121846 */
[----:B------:R-:W-:Y:S04]  /*9c40*/  STL.64 [R1+0x1848], R150 ;  /* 0x0018489601007387 */ /* 0x000fe80000100a00 */
[----:B------:R-:W-:Y:S04]  /*9c50*/  LDGSTS.E [R3+0xd000], desc[UR6][R28.64], P4 ;  /* 0x0d0000001c037fae */ /* 0x000fe8000a121846 */
[----:B------:R-:W-:Y:S04]  /*9c60*/  STL.64 [R1+0x1850], R154 ;  /* 0x0018509a01007387 */ /* 0x000fe80000100a00 */
[----:B------:R-:W-:Y:S04]  /*9c70*/  LDGSTS.E [R3+0xd400], desc[UR6][R30.64], P4 ;  /* 0x0d4000001e037fae */ /* 0x000fe8000a121846 */
[----:B------:R-:W-:Y:S04]  /*9c80*/  STL.64 [R1+0x1858], R158 ;  /* 0x0018589e01007387 */ /* 0x000fe80000100a00 */
[----:B------:R-:W-:Y:S04]  /*9c90*/  LDGSTS.E [R3+0xd800], desc[UR6][R112.64], P4 ;  /* 0x0d80000070037fae */ /* 0x000fe8000a121846 */
[----:B------:R1:W-:Y:S04]  /*9ca0*/  STL.64 [R1+0x1860], R162 ;  /* 0x001860a201007387 */ /* 0x0003e80000100a00 */
[----:B------:R-:W-:Y:S04]  /*9cb0*/  LDGSTS.E [R3+0xdc00], desc[UR6][R42.64], P4 ;  /* 0x0dc000002a037fae */ /* 0x000fe8000a121846 */
[----:B------:R2:W-:Y:S04]  /*9cc0*/  STL.64 [R1+0x1870], R166 ;  /* 0x001870a601007387 */ /* 0x0005e80000100a00 */
[----:B------:R-:W-:Y:S04]  /*9cd0*/  LDGSTS.E [R3+0xe000], desc[UR6][R132.64], P4 ;  /* 0x0e00000084037fae */ /* 0x000fe8000a121846 */
[----:B------:R-:W-:Y:S04]  /*9ce0*/  STL.64 [R1+0x1878], R170 ;  /* 0x001878aa01007387 */ /* 0x000fe80000100a00 */
[----:B------:R-:W-:Y:S04]  /*9cf0*/  LDGSTS.E [R3+0xe400], desc[UR6][R32.64], P4 ;  /* 0x0e40000020037fae */ /* 0x000fe8000a121846 */
[----:B------:R2:W-:Y:S04]  /*9d00*/  STL.64 [R1+0x1880], R174 ;  /* 0x001880ae01007387 */ /* 0x0005e80000100a00 */
[----:B------:R-:W-:Y:S04]  /*9d10*/  LDGSTS.E [R3+0xe800], desc[UR6][R128.64], P4 ;  /* 0x0e80000080037fae */ /* 0x000fe8000a121846 */
[----:B------:R-:W-:Y:S04]  /*9d20*/  STL.64 [R1+0x1888], R178 ;  /* 0x001888b201007387 */ /* 0x000fe80000100a00 */
[----:B------:R-:W-:Y:S04]  /*9d30*/  LDGSTS.E [R3+0xec00], desc[UR6][R34.64], P4 ;  /* 0x0ec0000022037fae */ /* 0x000fe8000a121846 */
[----:B------:R-:W-:Y:S04]  /*9d40*/  LDGSTS.E [R3+0xf000], desc[UR6][R36.64], P4 ;  /* 0x0f00000024037fae */ /* 0x000fe8000a121846 */
[----:B-1----:R-:W2:Y:S04]  /*9d50*/  LDL.64 R162, [R1+0x178] ;  /* 0x0001780001a27983 */ /* 0x002ea80000100a00 */
[----:B------:R-:W-:Y:S04]  /*9d60*/  LDGSTS.E [R3+0xf400], desc[UR6][R134.64], P4 ;  /* 0x0f40000086037fae */ /* 0x000fe8000a121846 */
[----:B------:R-:W2:Y:S04]  /*9d70*/  LDL.64 R158, [R1+0x188] ;  /* 0x00018800019e7983 */ /* 0x000ea80000100a00 */
[----:B------:R-:W-:Y:S04]  /*9d80*/  LDGSTS.E [R3+0xf800], desc[UR6][R40.64], P4 ;  /* 0x0f80000028037fae */ /* 0x000fe8000a121846 */
[----:B------:R-:W2:Y:S04]  /*9d90*/  LDL.64 R154, [R1+0x1a8] ;  /* 0x0001a800019a7983 */ /* 0x000ea80000100a00 */
[----:B------:R-:W-:Y:S04]  /*9da0*/  LDGSTS.E [R3+0xfc00], desc[UR6][R124.64], P4 ;  /* 0x0fc000007c037fae */ /* 0x000fe8000a121846 */
[----:B------:R-:W2:Y:S04]  /*9db0*/  LDL.64 R150, [R1+0x1b8] ;  /* 0x0001b80001967983 */ /* 0x000ea80000100a00 */
[----:B------:R-:W2:Y:S04]  /*9dc0*/  LDL.64 R146, [R1+0x1d8] ;  /* 0x0001d80001927983 */ /* 0x000ea80000100a00 */
[----:B----4-:R-:W-:Y:S04]  /*9dd0*/  LDGSTS.E [R0+0x200], desc[UR6][R142.64], P4 ;  /* 0x002000008e007fae */ /* 0x010fe8000a121846 */
[----:B---3--:R-:W-:Y:S04]  /*9de0*/  LDGSTS.E [R0+0x600], desc[UR6][R6.64], P4 ;  /* 0x0060000006007fae */ /* 0x008fe8000a121846 */
[----:B--2---:R-:W-:Y:S04]  /*9df0*/  LDGSTS.E [R0+0xa00], desc[UR6][R8.64], P4 ;  /* 0x00a0000008007fae */ /* 0x004fe8000a121846 */
[----:B------:R-:W-:Y:S04]  /*9e00*/  LDGSTS.E [R0+0xe00], desc[UR6][R250.64], P4 ;  /* 0x00e00000fa007fae */ /* 0x000fe8000a121846 */
[----:B------:R-:W2:Y:S04]  /*9e10*/  LDL.64 R6, [R1+0x1e8] ;  /* 0x0001e80001067983 */ /* 0x000ea80000100a00 */
        /* <DEDUP_REMOVED lines=8> */
[----:B------:R-:W3:Y:S04]  /*9ea0*/  LDL.LU.64 R142, [R1+0x250] ;  /* 0x00025000018e7983 */ /* 0x000ee80000300a00 */
[----:B------:R-:W-:Y:S04]  /*9eb0*/  LDGSTS.E [R0+0x3200], desc[UR6][R176.64], P4 ;  /* 0x03200000b0007fae */ /* 0x000fe8000a121846 */
[----:B------:R-:W-:Y:S04]  /*9ec0*/  LDGSTS.E [R0+0x3600], desc[UR6][R180.64], P4 ;  /* 0x03600000b4007fae */ /* 0x000fe8000a121846 */
[----:B------:R-:W-:Y:S04]  /*9ed0*/  LDGSTS.E [R0+0x3a00], desc[UR6][R184.64], P4 ;  /* 0x03a00000b8007fae */ /* 0x000fe8000a121846 */
[----:B------:R-:W4:Y:S04]  /*9ee0*/  LDL.LU.64 R8, [R1+0x248] ;  /* 0x0002480001087983 */ /* 0x000f280000300a00 */
        /* <DEDUP_REMOVED lines=43> */
[----:B------:R-:W4:Y:S04]  /*a1a0*/  LDL.LU.64 R166, [R1+0x240] ;  /* 0x0002400001a67983 */ /* 0x000f280000300a00 */
[----:B------:R-:W-:Y:S04]  /*a1b0*/  LDGSTS.E [R0+0xea00], desc[UR6][R162.64], P4 ;  /* 0x0ea00000a2007fae */ /* 0x000fe8000a121846 */
[----:B------:R1:W-:Y:S04]  /*a1c0*/  LDGSTS.E [R0+0xee00], desc[UR6][R158.64], P4 ;  /* 0x0ee000009e007fae */ /* 0x0003e8000a121846 */
[----:B------:R-:W-:Y:S01]  /*a1d0*/  LDGSTS.E [R0+0xf200], desc[UR6][R154.64], P4 ;  /* 0x0f2000009a007fae */ /* 0x000fe2000a121846 */
[----:B------:R-:W-:Y:S01]  /*a1e0*/  IMAD.SHL.U32 R5, R238, 0x20, RZ ;  /* 0x00000020ee057824 */ /* 0x000fe200078e00ff */
[----:B-1----:R-:W1:Y:S02]  /*a1f0*/  LDC R159, c[0x0][0x230] ;  /* 0x00008c00ff9f7b82 */ /* 0x002e640000000800 */
[----:B------:R-:W-:Y:S04]  /*a200*/  LDGSTS.E [R0+0xf600], desc[UR6][R150.64], P4 ;  /* 0x0f60000096007fae */ /* 0x000fe8000a121846 */
[----:B------:R-:W4:Y:S02]  /*a210*/  LDL.LU.64 R154, [R1+0x238] ;  /* 0x00023800019a7983 */ /* 0x000f240000300a00 */
[----:B------:R-:W1:Y:S02]  /*a220*/  LDC R158, c[0x0][0x230] ;  /* 0x00008c00ff9e7b82 */ /* 0x000e640000000800 */
[----:B------:R2:W-:Y:S04]  /*a230*/  LDGSTS.E [R0+0xfa00], desc[UR6][R146.64], P4 ;  /* 0x0fa0000092007fae */ /* 0x0005e8000a121846 */
[----:B------:R-:W4:Y:S02]  /*a240*/  LDL.LU.64 R162, [R1+0x230] ;  /* 0x0002300001a27983 */ /* 0x000f240000300a00 */
[----:B--2---:R-:W2:Y:S08]  /*a250*/  LDC R146, c[0x0][0x230] ;  /* 0x00008c00ff927b82 */ /* 0x004eb00000000800 */
[----:B------:R-:W1:Y:S01]  /*a260*/  LDC R147, c[0x0][0x230] ;  /* 0x00008c00ff937b82 */ /* 0x000e620000000800 */
[----:B------:R-:W-:Y:S04]  /*a270*/  LDGSTS.E [R0+0xfe00], desc[UR6][R6.64], P4 ;  /* 0x0fe0000006007fae */ /* 0x000fe8000a121846 */
[----:B------:R-:W0:Y:S04]  /*a280*/  LDGDEPBAR ;  /* 0x00000000000079af */ /* 0x000e280000000000 */
[----:B------:R-:W4:Y:S01]  /*a290*/  LDL.LU.64 R6, [R1+0x228] ;  /* 0x0002280001067983 */ /* 0x000f220000300a00 */
[----:B------:R-:W-:Y:S01]  /*a2a0*/  IMAD.WIDE R150, R5, 0x4, R240 ;  /* 0x0000000405967825 */ /* 0x000fe200078e02f0 */
[----:B------:R-:W-:Y:S01]  /*a2b0*/  ISETP.GE.U32.AND P4, PT, R2, 0x7fffffbb, PT ;  /* 0x7fffffbb0200780c */ /* 0x000fe20003f86070 */
[----:B------:R-:W4:Y:S08]  /*a2c0*/  LDC R241, c[0x0][0x230] ;  /* 0x00008c00fff17b82 */ /* 0x000f300000000800 */
[----:B------:R-:W-:Y:S01]  /*a2d0*/  BAR.SYNC.DEFER_BLOCKING 0x0 ;  /* 0x0000000000007b1d */ /* 0x000fe20000010000 */
[----:B--2---:R-:W-:-:S02]  /*a2e0*/  VIADD R238, R146, 0xffffffd9 ;  /* 0xffffffd992ee7836 */ /* 0x004fc40000000000 */
[----:B-1----:R-:W-:-:S05]  /*a2f0*/  VIADD R2, R147, 0xffffffd8 ;  /* 0xffffffd893027836 */ /* 0x002fca0000000000 */
[----:B------:R-:W1:Y:S01]  /*a300*/  LDC R240, c[0x0][0x230] ;  /* 0x00008c00fff07b82 */ /* 0x000e620000000800 */
[----:B------:R2:W-:Y:S04]  /*a310*/  STL.64 [R1+0x3e8], R150 ;  /* 0x0003e89601007387 */ /* 0x0005e80000100a00 */
[----:B------:R-:W2:Y:S01]  /*a320*/  LDL.LU.64 R146, [R1+0x220] ;  /* 0x0002200001927983 */ /* 0x000ea20000300a00 */
[----:B---3--:R-:W-:-:S04]  /*a330*/  IMAD.WIDE R174, R5, 0x4, R142 ;  /* 0x0000000405ae7825 */ /* 0x008fc800078e028e */
[C---:B------:R-:W-:Y:S01]  /*a340*/  IMAD.WIDE R142, R5.reuse, 0x4, R242 ;  /* 0x00000004058e7825 */ /* 0x040fe200078e02f2 */
[----:B------:R-:W-:Y:S01]  /*a350*/  STL.64 [R1+0x3f0], R174 ;  /* 0x0003f0ae01007387 */ /* 0x000fe20000100a00 */
[----:B------:R-:W3:Y:S03]  /*a360*/  LDC R243, c[0x0][0x230] ;  /* 0x00008c00fff37b82 */ /* 0x000ee60000000800 */
[----:B------:R2:W-:Y:S04]  /*a370*/  STL.64 [R1+0x250], R142 ;  /* 0x0002508e01007387 */ /* 0x0005e80000100a00 */
[----:B------:R-:W-:Y:S01]  /*a380*/  @!PT LDS RZ, [RZ] ;  /* 0x00000000fffff984 */ /* 0x000fe20000000800 */
[----:B------:R-:W-:Y:S01]  /*a390*/  @!PT LDS RZ, [RZ] ;  /* 0x00000000fffff984 */ /* 0x000fe20000000800 */
[----:B------:R-:W-:Y:S01]  /*a3a0*/  @!PT LDS RZ, [RZ] ;  /* 0x00000000fffff984 */ /* 0x000fe20000000800 */
[----:B------:R-:W-:Y:S01]  /*a3b0*/  LDGSTS.E [R249+0x58000], desc[UR6][R150.64], !P5 ;  /* 0x5800000096f97fae */ /* 0x000fe2000e921846 */
[----:B------:R-:W1:Y:S01]  /*a3c0*/  LDC R242, c[0x0][0x230] ;  /* 0x00008c00fff27b82 */ /* 0x000e620000000800 */
[----:B----4-:R-:W-:-:S02]  /*a3d0*/  IMAD.WIDE R170, R5, 0x4, R8 ;  /* 0x0000000405aa7825 */ /* 0x010fc400078e0208 */
[----:B------:R-:W-:Y:S04]  /*a3e0*/  LDGSTS.E [R249+0x5c000], desc[UR6][R142.64], !P5 ;  /* 0x5c0000008ef97fae */ /* 0x000fe8000e921846 */
[----:B------:R-:W4:Y:S04]  /*a3f0*/  LDL.LU.64 R8, [R1+0x218] ;  /* 0x0002180001087983 */ /* 0x000f280000300a00 */
[----:B------:R3:W-:Y:S04]  /*a400*/  STL.64 [R1+0x3e0], R170 ;  /* 0x0003e0aa01007387 */ /* 0x0007e80000100a00 */
[----:B--2---:R-:W2:Y:S04]  /*a410*/  LDL.LU.64 R150, [R1+0x210] ;  /* 0x0002100001967983 */ /* 0x004ea80000300a00 */
[----:B------:R-:W2:Y:S04]  /*a420*/  LDL.LU.64 R142, [R1+0x208] ;  /* 0x00020800018e7983 */ /* 0x000ea80000300a00 */
[----:B------:R-:W-:Y:S04]  /*a430*/  LDGSTS.E [R249+0x58004], desc[UR6][R174.64], !P6 ;  /* 0x58004000aef97fae */ /* 0x000fe8000f121846 */
[----:B------:R3:W-:Y:S02]  /*a440*/  LDGSTS.E [R249+0x5c004], desc[UR6][R170.64], !P6 ;  /* 0x5c004000aaf97fae */ /* 0x0007e4000f121846 */
[----:B---3--:R-:W3:Y:S08]  /*a450*/  LDC R170, c[0x0][0x230] ;  /* 0x00008c00ffaa7b82 */ /* 0x008ef00000000800 */
[----:B------:R-:W1:Y:S01]  /*a460*/  LDC R171, c[0x0][0x230] ;  /* 0x00008c00ffab7b82 */ /* 0x000e620000000800 */
[----:B------:R-:W-:-:S02]  /*a470*/  ISETP.GE.U32.AND P5, PT, R238, 0x7fffffba, PT ;  /* 0x7fffffbaee00780c */ /* 0x000fc40003fa6070 */
[----:B------:R-:W-:Y:S01]  /*a480*/  ISETP.GE.U32.AND P6, PT, R2, 0x7fffffb9, PT ;  /* 0x7fffffb90200780c */ /* 0x000fe20003fc6070 */
[----:B---3--:R-:W-:Y:S02]  /*a490*/  VIADD R238, R170, 0xffffffd7 ;  /* 0xffffffd7aaee7836 */ /* 0x008fe40000000000 */
[----:B-1----:R-:W-:Y:S02]  /*a4a0*/  VIADD R2, R171, 0xffffffd6 ;  /* 0xffffffd6ab027836 */ /* 0x002fe40000000000 */
[----:B------:R-:W-:-:S05]  /*a4b0*/  IMAD.WIDE R166, R5, 0x4, R166 ;  /* 0x0000000405a67825 */ /* 0x000fca00078e02a6 */
[----:B------:R1:W-:Y:S04]  /*a4c0*/  STL.64 [R1+0x3d8], R166 ;  /* 0x0003d8a601007387 */ /* 0x0003e80000100a00 */
[----:B------:R-:W-:Y:S01]  /*a4d0*/  LDGSTS.E [R249+0x58008], desc[UR6][R166.64], !P1 ;  /* 0x58008000a6f97fae */ /* 0x000fe2000c921846 */
[----:B------:R-:W-:-:S05]  /*a4e0*/  IMAD.WIDE R154, R5, 0x4, R154 ;  /* 0x00000004059a7825 */ /* 0x000fca00078e029a */
[----:B------:R3:W-:Y:S01]  /*a4f0*/  STL.64 [R1+0x3d0], R154 ;  /* 0x0003d09a01007387 */ /* 0x0007e20000100a00 */
[----:B------:R-:W-:-:S03]  /*a500*/  IMAD.WIDE R174, R5, 0x4, R162 ;  /* 0x0000000405ae7825 */ /* 0x000fc600078e02a2 */
[----:B------:R-:W-:Y:S01]  /*a510*/  LDGSTS.E [R249+0x5c008], desc[UR6][R154.64], !P1 ;  /* 0x5c0080009af97fae */ /* 0x000fe2000c921846 */
[----:B------:R-:W-:-:S03]  /*a520*/  IMAD.WIDE R170, R5, 0x4, R6 ;  /* 0x0000000405aa7825 */ /* 0x000fc600078e0206 */
[----:B------:R-:W-:Y:S04]  /*a530*/  LDGSTS.E [R249+0x5800c], desc[UR6][R174.64], !P2 ;  /* 0x5800c000aef97fae */ /* 0x000fe8000d121846 */
[----:B------:R-:W2:Y:S04]  /*a540*/  LDL.LU.64 R6, [R1+0x200] ;  /* 0x0002000001067983 */ /* 0x000ea80000300a00 */
[----:B------:R-:W2:Y:S04]  /*a550*/  LDL.LU.64 R162, [R1+0x1f8] ;  /* 0x0001f80001a27983 */ /* 0x000ea80000300a00 */
[----:B------:R-:W-:Y:S04]  /*a560*/  STL.64 [R1+0x3c8], R174 ;  /* 0x0003c8ae01007387 */ /* 0x000fe80000100a00 */
[----:B------:R3:W-:Y:S04]  /*a570*/  STL.64 [R1+0x3c0], R170 ;  /* 0x0003c0aa01007387 */ /* 0x0007e80000100a00 */
[----:B-1----:R-:W2:Y:S04]  /*a580*/  LDL.LU.64 R166, [R1+0x1f0] ;  /* 0x0001f00001a67983 */ /* 0x002ea80000300a00 */
[----:B---3--:R-:W3:Y:S01]  /*a590*/  LDL.LU.64 R154, [R1+0x1e0] ;  /* 0x0001e000019a7983 */ /* 0x008ee20000300a00 */
[----:B------:R-:W-:Y:S01]  /*a5a0*/  IMAD.WIDE R146, R5, 0x4, R146 ;  /* 0x0000000405927825 */ /* 0x000fe200078e0292 */
[----:B------:R-:W-:-:S02]  /*a5b0*/  ISETP.GE.U32.AND P1, PT, R238, 0x7fffffb8, PT ;  /* 0x7fffffb8ee00780c */ /* 0x000fc40003f26070 */
[----:B------:R1:W-:Y:S01]  /*a5c0*/  LDGSTS.E [R249+0x5c00c], desc[UR6][R170.64], !P2 ;  /* 0x5c00c000aaf97fae */ /* 0x0003e2000d121846 */
[----:B------:R-:W-:Y:S01]  /*a5d0*/  ISETP.GE.U32.AND P2, PT, R2, 0x7fffffb7, PT ;  /* 0x7fffffb70200780c */ /* 0x000fe20003f46070 */
[----:B------:R-:W-:Y:S02]  /*a5e0*/  VIADD R238, R159, 0xffffffd5 ;  /* 0xffffffd59fee7836 */ /* 0x000fe40000000000 */
[----:B------:R2:W-:Y:S01]  /*a5f0*/  STL.64 [R1+0x3b8], R146 ;  /* 0x0003b89201007387 */ /* 0x0005e20000100a00 */
[----:B------:R-:W-:-:S03]  /*a600*/  VIADD R2, R158, 0xffffffd4 ;  /* 0xffffffd49e027836 */ /* 0x000fc60000000000 */
[----:B------:R3:W-:Y:S01]  /*a610*/  LDGSTS.E [R248+0x58000], desc[UR6][R146.64], !P3 ;  /* 0x5800000092f87fae */ /* 0x0007e2000d921846 */
[----:B-1----:R-:W1:Y:S01]  /*a620*/  LDC R170, c[0x0][0x230] ;  /* 0x00008c00ffaa7b82 */ /* 0x002e620000000800 */
[----:B----4-:R-:W-:-:S05]  /*a630*/  IMAD.WIDE R8, R5, 0x4, R8 ;  /* 0x0000000405087825 */ /* 0x010fca00078e0208 */
[----:B------:R4:W-:Y:S01]  /*a640*/  STL.64 [R1+0x3b0], R8 ;  /* 0x0003b00801007387 */ /* 0x0009e20000100a00 */
[----:B--2---:R-:W-:-:S03]  /*a650*/  IMAD.WIDE R174, R5, 0x4, R150 ;  /* 0x0000000405ae7825 */ /* 0x004fc600078e0296 */
[----:B------:R-:W2:Y:S01]  /*a660*/  LDL.LU.64 R158, [R1+0x1d0] ;  /* 0x0001d000019e7983 */ /* 0x000ea20000300a00 */
[----:B------:R-:W-:-:S03]  /*a670*/  IMAD.WIDE R142, R5, 0x4, R142 ;  /* 0x00000004058e7825 */ /* 0x000fc600078e028e */
[----:B------:R3:W-:Y:S04]  /*a680*/  STL.64 [R1+0x3a8], R174 ;  /* 0x0003a8ae01007387 */ /* 0x0007e80000100a00 */
[----:B------:R-:W3:Y:S04]  /*a690*/  LDL.LU.64 R146, [R1+0x1c8] ;  /* 0x0001c80001927983 */ /* 0x000ee80000300a00 */
[----:B------:R1:W-:Y:S04]  /*a6a0*/  STL.64 [R1+0x3a0], R142 ;  /* 0x0003a08e01007387 */ /* 0x0003e80000100a00 */
[----:B------:R-:W-:Y:S04]  /*a6b0*/  LDGSTS.E [R248+0x5c000], desc[UR6][R8.64], !P3 ;  /* 0x5c00000008f87fae */ /* 0x000fe8000d921846 */
[----:B------:R-:W3:Y:S04]  /*a6c0*/  LDL.LU.64 R150, [R1+0x1c0] ;  /* 0x0001c00001967983 */ /* 0x000ee80000300a00 */
[----:B------:R1:W-:Y:S04]  /*a6d0*/  LDGSTS.E [R248+0x58004], desc[UR6][R174.64], !P4 ;  /* 0x58004000aef87fae */ /* 0x0003e8000e121846 */
[----:B----4-:R-:W4:Y:S04]  /*a6e0*/  LDL.LU.64 R8, [R1+0x1b0] ;  /* 0x0001b00001087983 */ /* 0x010f280000300a00 */
[----:B------:R1:W-:Y:S01]  /*a6f0*/  LDGSTS.E [R248+0x5c004], desc[UR6][R142.64], !P4 ;  /* 0x5c0040008ef87fae */ /* 0x0003e2000e121846 */
[----:B------:R-:W-:-:S04]  /*a700*/  IMAD.WIDE R6, R5, 0x4, R6 ;  /* 0x0000000405067825 */ /* 0x000fc800078e0206 */
[C---:B------:R-:W-:Y:S01]  /*a710*/  IMAD.WIDE R162, R5.reuse, 0x4, R162 ;  /* 0x0000000405a27825 */ /* 0x040fe200078e02a2 */
[----:B------:R1:W-:Y:S03]  /*a720*/  STL.64 [R1+0x398], R6 ;  /* 0x0003980601007387 */ /* 0x0003e60000100a00 */
[C---:B------:R-:W-:Y:S01]  /*a730*/  IMAD.WIDE R178, R5.reuse, 0x4, R166 ;  /* 0x0000000405b27825 */ /* 0x040fe200078e02a6 */
[----:B------:R1:W-:Y:S03]  /*a740*/  STL.64 [R1+0x390], R162 ;  /* 0x000390a201007387 */ /* 0x0003e60000100a00 */
[C---:B--2---:R-:W-:Y:S01]  /*a750*/  IMAD.WIDE R158, R5.reuse, 0x4, R158 ;  /* 0x00000004059e7825 */ /* 0x044fe200078e029e */
[----:B------:R-:W-:Y:S03]  /*a760*/  LDGSTS.E [R248+0x58008], desc[UR6][R6.64], !P5 ;  /* 0x5800800006f87fae */ /* 0x000fe6000e921846 */
[C---:B---3--:R-:W-:Y:S01]  /*a770*/  IMAD.WIDE R146, R5.reuse, 0x4, R146 ;  /* 0x0000000405927825 */ /* 0x048fe200078e0292 */
[----:B------:R-:W-:Y:S03]  /*a780*/  LDGSTS.E [R248+0x5c008], desc[UR6][R162.64], !P5 ;  /* 0x5c008000a2f87fae */ /* 0x000fe6000e921846 */
[----:B-1----:R-:W-:Y:S01]  /*a790*/  IMAD.WIDE R174, R5, 0x4, R154 ;  /* 0x0000000405ae7825 */ /* 0x002fe200078e029a */
[----:B------:R-:W-:Y:S01]  /*a7a0*/  ISETP.GE.U32.AND P4, PT, R2, 0x7fffffb5, PT ;  /* 0x7fffffb50200780c */ /* 0x000fe20003f86070 */
[----:B------:R-:W2:Y:S01]  /*a7b0*/  LDL.LU.64 R154, [R1+0x1a0] ;  /* 0x0001a000019a7983 */ /* 0x000ea20000300a00 */
[----:B------:R-:W-:Y:S01]  /*a7c0*/  ISETP.GE.U32.AND P3, PT, R238, 0x7fffffb6, PT ;  /* 0x7fffffb6ee00780c */ /* 0x000fe20003f66070 */
[----:B------:R-:W1:Y:S02]  /*a7d0*/  LDC R143, c[0x0][0x230] ;  /* 0x00008c00ff8f7b82 */ /* 0x000e640000000800 */
[----:B------:R-:W-:Y:S04]  /*a7e0*/  STL.64 [R1+0x388], R178 ;  /* 0x000388b201007387 */ /* 0x000fe80000100a00 */
[----:B------:R-:W3:Y:S02]  /*a7f0*/  LDL.LU.64 R6, [R1+0x198] ;  /* 0x0001980001067983 */ /* 0x000ee40000300a00 */
[----:B------:R-:W1:Y:S02]  /*a800*/  LDC R142, c[0x0][0x230] ;  /* 0x00008c00ff8e7b82 */ /* 0x000e640000000800 */
[----:B------:R4:W-:Y:S04]  /*a810*/  STL.64 [R1+0x380], R174 ;  /* 0x000380ae01007387 */ /* 0x0009e80000100a00 */
[----:B------:R-:W3:Y:S04]  /*a820*/  LDL.LU.64 R166, [R1+0x190] ;  /* 0x0001900001a67983 */ /* 0x000ee80000300a00 */
[----:B------:R-:W3:Y:S01]  /*a830*/  LDL.LU.64 R162, [R1+0x180] ;  /* 0x0001800001a27983 */ /* 0x000ee20000300a00 */
[----:B------:R-:W-:-:S03]  /*a840*/  VIADD R2, R243, 0xffffffd2 ;  /* 0xffffffd2f3027836 */ /* 0x000fc60000000000 */
[----:B------:R-:W-:Y:S01]  /*a850*/  LDGSTS.E [R248+0x5800c], desc[UR6][R178.64], !P6 ;  /* 0x5800c000b2f87fae */ /* 0x000fe2000f121846 */
[----:B------:R-:W-:Y:S01]  /*a860*/  VIADD R238, R241, 0xffffffd3 ;  /* 0xffffffd3f1ee7836 */ /* 0x000fe20000000000 */
[----:B------:R-:W1:Y:S02]  /*a870*/  LDC R243, c[0x0][0x230] ;  /* 0x00008c00fff37b82 */ /* 0x000e640000000800 */
[----:B------:R4:W-:Y:S01]  /*a880*/  LDGSTS.E [R248+0x5c00c], desc[UR6][R174.64], !P6 ;  /* 0x5c00c000aef87fae */ /* 0x0009e2000f121846 */
[----:B------:R-:W-:Y:S01]  /*a890*/  ISETP.GE.U32.AND P6, PT, R2, 0x7fffffb3, PT ;  /* 0x7fffffb30200780c */ /* 0x000fe20003fc6070 */
[----:B------:R-:W-:Y:S02]  /*a8a0*/  VIADD R2, R170, 0xffffffd0 ;  /* 0xffffffd0aa027836 */ /* 0x000fe40000000000 */
[----:B------:R-:W-:Y:S01]  /*a8b0*/  STL.64 [R1+0x17e8], R248 ;  /* 0x0017e8f801007387 */ /* 0x000fe20000100a00 */
[C---:B----4-:R-:W-:Y:S01]  /*a8c0*/  IMAD.WIDE R170, R5.reuse, 0x4, R8 ;  /* 0x0000000405aa7825 */ /* 0x050fe200078e0208 */
[----:B------:R-:W4:Y:S02]  /*a8d0*/  LDC R241, c[0x0][0x230] ;  /* 0x00008c00fff17b82 */ /* 0x000f240000000800 */
[----:B------:R1:W-:Y:S01]  /*a8e0*/  STL.64 [R1+0x378], R158 ;  /* 0x0003789e01007387 */ /* 0x0003e20000100a00 */
[----:B------:R-:W-:-:S03]  /*a8f0*/  IMAD.WIDE R174, R5, 0x4, R150 ;  /* 0x0000000405ae7825 */ /* 0x000fc600078e0296 */
[----:B------:R1:W-:Y:S04]  /*a900*/  STL.64 [R1+0x370], R146 ;  /* 0x0003709201007387 */ /* 0x0003e80000100a00 */
[----:B------:R-:W4:Y:S04]  /*a910*/  LDL.LU.64 R8, [R1+0x170] ;  /* 0x0001700001087983 */ /* 0x000f280000300a00 */
[----:B------:R-:W4:Y:S04]  /*a920*/  LDL.LU.64 R150, [R1+0x168] ;  /* 0x0001680001967983 */ /* 0x000f280000300a00 */
[----:B------:R-:W-:Y:S04]  /*a930*/  STL.64 [R1+0x368], R174 ;  /* 0x000368ae01007387 */ /* 0x000fe80000100a00 */
[----:B------:R-:W-:Y:S04]  /*a940*/  LDGSTS.E [R247+0x58000], desc[UR6][R158.64], !P1 ;  /* 0x580000009ef77fae */ /* 0x000fe8000c921846 */
[----:B------:R3:W-:Y:S04]  /*a950*/  STL.64 [R1+0x360], R170 ;  /* 0x000360aa01007387 */ /* 0x0007e80000100a00 */
[----:B------:R-:W-:Y:S04]  /*a960*/  LDGSTS.E [R247+0x5c000], desc[UR6][R146.64], !P1 ;  /* 0x5c00000092f77fae */ /* 0x000fe8000c921846 */
[----:B-1----:R-:W4:Y:S04]  /*a970*/  LDL.LU.64 R158, [R1+0x160] ;  /* 0x00016000019e7983 */ /* 0x002f280000300a00 */
[----:B------:R-:W-:Y:S04]  /*a980*/  LDGSTS.E [R247+0x58004], desc[UR6][R174.64], !P2 ;  /* 0x58004000aef77fae */ /* 0x000fe8000d121846 */
[----:B------:R-:W4:Y:S04]  /*a990*/  LDL.LU.64 R146, [R1+0x158] ;  /* 0x0001580001927983 */ /* 0x000f280000300a00 */
[----:B------:R1:W-:Y:S01]  /*a9a0*/  LDGSTS.E [R247+0x5c004], desc[UR6][R170.64], !P2 ;  /* 0x5c004000aaf77fae */ /* 0x0003e2000d121846 */
[----:B--2---:R-:W-:-:S04]  /*a9b0*/  IMAD.WIDE R154, R5, 0x4, R154 ;  /* 0x00000004059a7825 */ /* 0x004fc800078e029a */
[C---:B---3--:R-:W-:Y:S01]  /*a9c0*/  IMAD.WIDE R6, R5.reuse, 0x4, R6 ;  /* 0x0000000405067825 */ /* 0x048fe200078e0206 */
[----:B------:R2:W-:Y:S03]  /*a9d0*/  STL.64 [R1+0x358], R154 ;  /* 0x0003589a01007387 */ /* 0x0005e60000100a00 */
[C---:B------:R-:W-:Y:S01]  /*a9e0*/  IMAD.WIDE R178, R5.reuse, 0x4, R166 ;  /* 0x0000000405b27825 */ /* 0x040fe200078e02a6 */
[----:B------:R3:W-:Y:S01]  /*a9f0*/  STL.64 [R1+0x350], R6 ;  /* 0x0003500601007387 */ /* 0x0007e20000100a00 */
[----:B------:R-:W-:Y:S01]  /*aa00*/  ISETP.GE.U32.AND P5, PT, R238, 0x7fffffb4, PT ;  /* 0x7fffffb4ee00780c */ /* 0x000fe20003fa6070 */
[----:B-1----:R-:W1:Y:S01]  /*aa10*/  LDC R170, c[0x0][0x230] ;  /* 0x00008c00ffaa7b82 */ /* 0x002e620000000800 */
[C---:B------:R-:W-:Y:S01]  /*aa20*/  IMAD.WIDE R174, R5.reuse, 0x4, R162 ;  /* 0x0000000405ae7825 */ /* 0x040fe200078e02a2 */
[----:B------:R-:W-:Y:S04]  /*aa30*/  LDGSTS.E [R247+0x58008], desc[UR6][R154.64], !P3 ;  /* 0x580080009af77fae */ /* 0x000fe8000d921846 */
[----:B------:R-:W3:Y:S04]  /*aa40*/  LDL.LU.64 R162, [R1+0x150] ;  /* 0x0001500001a27983 */ /* 0x000ee80000300a00 */
[----:B------:R-:W3:Y:S04]  /*aa50*/  LDL.LU.64 R166, [R1+0x148] ;  /* 0x0001480001a67983 */ /* 0x000ee80000300a00 */
[----:B------:R3:W-:Y:S04]  /*aa60*/  STL.64 [R1+0x348], R178 ;  /* 0x000348b201007387 */ /* 0x0007e80000100a00 */
[----:B------:R1:W-:Y:S04]  /*aa70*/  STL.64 [R1+0x340], R174 ;  /* 0x000340ae01007387 */ /* 0x0003e80000100a00 */
[----:B--2---:R-:W2:Y:S04]  /*aa80*/  LDL.LU.64 R154, [R1+0x140] ;  /* 0x00014000019a7983 */ /* 0x004ea80000300a00 */
[----:B------:R-:W-:Y:S01]  /*aa90*/  LDGSTS.E [R247+0x5c008], desc[UR6][R6.64], !P3 ;  /* 0x5c00800006f77fae */ /* 0x000fe2000d921846 */
[----:B----4-:R-:W-:-:S03]  /*aaa0*/  IMAD.WIDE R8, R5, 0x4, R8 ;  /* 0x0000000405087825 */ /* 0x010fc600078e0208 */
[----:B------:R4:W-:Y:S01]  /*aab0*/  LDGSTS.E [R247+0x5800c], desc[UR6][R178.64], !P4 ;  /* 0x5800c000b2f77fae */ /* 0x0009e2000e121846 */
[----:B------:R-:W-:-:S03]  /*aac0*/  IMAD.WIDE R150, R5, 0x4, R150 ;  /* 0x0000000405967825 */ /* 0x000fc600078e0296 */
[----:B------:R1:W-:Y:S04]  /*aad0*/  LDGSTS.E [R247+0x5c00c], desc[UR6][R174.64], !P4 ;  /* 0x5c00c000aef77fae */ /* 0x0003e8000e121846 */
[----:B---3--:R-:W3:Y:S04]  /*aae0*/  LDL.LU.64 R6, [R1+0x138] ;  /* 0x0001380001067983 */ /* 0x008ee80000300a00 */
[----:B------:R1:W-:Y:S04]  /*aaf0*/  STL.64 [R1+0x338], R8 ;  /* 0x0003380801007387 */ /* 0x0003e80000100a00 */
[----:B------:R1:W-:Y:S01]  /*ab00*/  STL.64 [R1+0x330], R150 ;  /* 0x0003309601007387 */ /* 0x0003e20000100a00 */
[----:B----4-:R-:W-:-:S03]  /*ab10*/  IMAD.WIDE R178, R5, 0x4, R158 ;  /* 0x0000000405b27825 */ /* 0x010fc600078e029e */
[----:B------:R-:W-:Y:S04]  /*ab20*/  LDGSTS.E [R246+0x58000], desc[UR6][R8.64], !P5 ;  /* 0x5800000008f67fae */ /* 0x000fe8000e921846 */
[----:B------:R-:W-:Y:S01]  /*ab30*/  LDGSTS.E [R246+0x5c000], desc[UR6][R150.64], !P5 ;  /* 0x5c00000096f67fae */ /* 0x000fe2000e921846 */
[----:B-1----:R-:W-:Y:S01]  /*ab40*/  IMAD.WIDE R174, R5, 0x4, R146 ;  /* 0x0000000405ae7825 */ /* 0x002fe200078e0292 */
[----:B------:R-:W-:Y:S02]  /*ab50*/  ISETP.GE.U32.AND P2, PT, R2, 0x7fffffb1, PT ;  /* 0x7fffffb10200780c */ /* 0x000fe40003f46070 */
[----:B------:R-:W4:Y:S04]  /*ab60*/  LDL.LU.64 R146, [R1+0x130] ;  /* 0x0001300001927983 */ /* 0x000f280000300a00 */
[----:B------:R-:W-:Y:S04]  /*ab70*/  STL.64 [R1+0x328], R178 ;  /* 0x000328b201007387 */ /* 0x000fe80000100a00 */
[----:B------:R-:W4:Y:S04]  /*ab80*/  LDL.LU.64 R8, [R1+0x128] ;  /* 0x0001280001087983 */ /* 0x000f280000300a00 */
[----:B------:R-:W-:Y:S04]  /*ab90*/  STL.64 [R1+0x320], R174 ;  /* 0x000320ae01007387 */ /* 0x000fe80000100a00 */
[----:B------:R-:W4:Y:S04]  /*aba0*/  LDL.LU.64 R158, [R1+0x120] ;  /* 0x00012000019e7983 */ /* 0x000f280000300a00 */
[----:B------:R-:W4:Y:S01]  /*abb0*/  LDL.LU.64 R150, [R1+0x118] ;  /* 0x0001180001967983 */ /* 0x000f220000300a00 */
[----:B------:R-:W-:-:S02]  /*abc0*/  VIADD R238, R240, 0xffffffd1 ;  /* 0xffffffd1f0ee7836 */ /* 0x000fc40000000000 */
[----:B------:R-:W-:Y:S01]  /*abd0*/  VIADD R2, R143, 0xffffffce ;  /* 0xffffffce8f027836 */ /* 0x000fe20000000000 */
[----:B------:R-:W-:Y:S01]  /*abe0*/  LDGSTS.E [R246+0x58004], desc[UR6][R178.64], !P6 ;  /* 0x58004000b2f67fae */ /* 0x000fe2000f121846 */
[----:B------:R-:W1:Y:S01]  /*abf0*/  LDC R143, c[0x0][0x230] ;  /* 0x00008c00ff8f7b82 */ /* 0x000e620000000800 */
[----:B------:R-:W-:Y:S02]  /*ac00*/  ISETP.GE.U32.AND P1, PT, R238, 0x7fffffb2, PT ;  /* 0x7fffffb2ee00780c */ /* 0x000fe40003f26070 */
[----:B------:R-:W-:Y:S01]  /*ac10*/  ISETP.GE.U32.AND P4, PT, R2, 0x7fffffaf, PT ;  /* 0x7fffffaf0200780c */ /* 0x000fe20003f86070 */
[----:B------:R-:W-:Y:S01]  /*ac20*/  VIADD R2, R142, 0xffffffcc ;  /* 0xffffffcc8e027836 */ /* 0x000fe20000000000 */
[----:B------:R-:W-:Y:S01]  /*ac30*/  LDGSTS.E [R246+0x5c004], desc[UR6][R174.64], !P6 ;  /* 0x5c004000aef67fae */ /* 0x000fe2000f121846 */
[----:B------:R-:W-:-:S04]  /*ac40*/  IMAD.WIDE R162, R5, 0x4, R162 ;  /* 0x0000000405a27825 */ /* 0x000fc800078e02a2 */
[C---:B------:R-:W-:Y:S01]  /*ac50*/  IMAD.WIDE R166, R5.reuse, 0x4, R166 ;  /* 0x0000000405a67825 */ /* 0x040fe200078e02a6 */
[----:B------:R-:W-:Y:S01]  /*ac60*/  ISETP.GE.U32.AND P6, PT, R2, 0x7fffffad, PT ;  /* 0x7fffffad0200780c */ /* 0x000fe20003fc6070 */
[----:B------:R1:W-:Y:S01]  /*ac70*/  STL.64 [R1+0x318], R162 ;  /* 0x000318a201007387 */ /* 0x0003e20000100a00 */
[----:B------:R-:W4:Y:S01]  /*ac80*/  LDC R142, c[0x0][0x230] ;  /* 0x00008c00ff8e7b82 */ /* 0x000f220000000800 */
[----:B------:R-:W-:Y:S02]  /*ac90*/  VIADD R2, R170, 0xffffffca ;  /* 0xffffffcaaa027836 */ /* 0x000fe40000000000 */
[----:B------:R-:W-:Y:S04]  /*aca0*/  STL.64 [R1+0x310], R166 ;  /* 0x000310a601007387 */ /* 0x000fe80000100a00 */
[----:B------:R-:W4:Y:S01]  /*acb0*/  LDL.LU.64 R170, [R1+0x110] ;  /* 0x0001100001aa7983 */ /* 0x000f220000300a00 */
[----:B------:R-:W4:Y:S01]  /*acc0*/  LDC R240, c[0x0][0x230] ;  /* 0x00008c00fff07b82 */ /* 0x000f220000000800 */
[----:B--2---:R-:W-:-:S02]  /*acd0*/  IMAD.WIDE R154, R5, 0x4, R154 ;  /* 0x00000004059a7825 */ /* 0x004fc400078e029a */
[----:B------:R-:W-:Y:S04]  /*ace0*/  LDGSTS.E [R246+0x58008], desc[UR6][R162.64], !P1 ;  /* 0x58008000a2f67fae */ /* 0x000fe8000c921846 */
[----:B------:R-:W-:Y:S04]  /*acf0*/  STL.64 [R1+0x308], R154 ;  /* 0x0003089a01007387 */ /* 0x000fe80000100a00 */
[----:B------:R-:W-:Y:S04]  /*ad00*/  LDGSTS.E [R246+0x5c008], desc[UR6][R166.64], !P1 ;  /* 0x5c008000a6f67fae */ /* 0x000fe8000c921846 */
[----:B-1----:R-:W2:Y:S01]  /*ad10*/  LDL.LU.64 R162, [R1+0x108] ;  /* 0x0001080001a27983 */ /* 0x002ea20000300a00 */
[----:B---3--:R-:W-:-:S03]  /*ad20*/  IMAD.WIDE R6, R5, 0x4, R6 ;  /* 0x0000000405067825 */ /* 0x008fc600078e0206 */
[----:B------:R1:W-:Y:S04]  /*ad30*/  LDGSTS.E [R246+0x5800c], desc[UR6][R154.64], !P2 ;  /* 0x5800c0009af67fae */ /* 0x0003e8000d121846 */
[----:B------:R3:W-:Y:S04]  /*ad40*/  STL.64 [R1+0x300], R6 ;  /* 0x0003000601007387 */ /* 0x0007e80000100a00 */
[----:B------:R1:W-:Y:S01]  /*ad50*/  LDGSTS.E [R246+0x5c00c], desc[UR6][R6.64], !P2 ;  /* 0x5c00c00006f67fae */ /* 0x0003e2000d121846 */
[----:B----4-:R-:W-:-:S03]  /*ad60*/  IMAD.WIDE R146, R5, 0x4, R146 ;  /* 0x0000000405927825 */ /* 0x010fc600078e0292 */
[----:B---3--:R-:W3:Y:S01]  /*ad70*/  LDL.LU.64 R6, [R1+0x100] ;  /* 0x0001000001067983 */ /* 0x008ee20000300a00 */
[----:B-1----:R-:W1:Y:S03]  /*ad80*/  LDC R154, c[0x0][0x230] ;  /* 0x00008c00ff9a7b82 */ /* 0x002e660000000800 */
[----:B------:R-:W4:Y:S01]  /*ad90*/  LDL.LU.64 R166, [R1+0xf8] ;  /* 0x0000f80001a67983 */ /* 0x000f220000300a00 */
[----:B------:R-:W-:-:S03]  /*ada0*/  IMAD.WIDE R8, R5, 0x4, R8 ;  /* 0x0000000405087825 */ /* 0x000fc600078e0208 */
[----:B------:R1:W-:Y:S04]  /*adb0*/  STL.64 [R1+0x17f0], R246 ;  /* 0x0017f0f601007387 */ /* 0x0003e80000100a00 */
[----:B------:R1:W-:Y:S01]  /*adc0*/  STL.64 [R1+0x2f8], R146 ;  /* 0x0002f89201007387 */ /* 0x0003e20000100a00 */
[----:B------:R-:W-:-:S03]  /*add0*/  IMAD.WIDE R178, R5, 0x4, R158 ;  /* 0x0000000405b27825 */ /* 0x000fc600078e029e */
[----:B------:R1:W-:Y:S01]  /*ade0*/  STL.64 [R1+0x2f0], R8 ;  /* 0x0002f00801007387 */ /* 0x0003e20000100a00 */
[----:B------:R-:W-:-:S04]  /*adf0*/  IMAD.WIDE R174, R5, 0x4, R150 ;  /* 0x0000000405ae7825 */ /* 0x000fc800078e0296 */
[----:B------:R-:W-:Y:S01]  /*ae00*/  VIADD R238, R242, 0xffffffcf ;  /* 0xffffffcff2ee7836 */ /* 0x000fe20000000000 */
[----:B------:R-:W4:Y:S01]  /*ae10*/  LDL.LU.64 R150, [R1+0xf0] ;  /* 0x0000f00001967983 */ /* 0x000f220000300a00 */
[----:B------:R-:W-:Y:S01]  /*ae20*/  ISETP.GE.U32.AND P2, PT, R2, 0x7fffffab, PT ;  /* 0x7fffffab0200780c */ /* 0x000fe20003f46070 */
[----:B-1----:R-:W1:Y:S02]  /*ae30*/  LDC R246, c[0x0][0x230] ;  /* 0x00008c00fff67b82 */ /* 0x002e640000000800 */
[----:B------:R-:W4:Y:S01]  /*ae40*/  LDL.LU.64 R158, [R1+0xe8] ;  /* 0x0000e800019e7983 */ /* 0x000f220000300a00 */
[----:B------:R-:W-:-:S03]  /*ae50*/  ISETP.GE.U32.AND P3, PT, R238, 0x7fffffb0, PT ;  /* 0x7fffffb0ee00780c */ /* 0x000fc60003f66070 */
[----:B------:R1:W-:Y:S02]  /*ae60*/  STL.64 [R1+0x2e8], R178 ;  /* 0x0002e8b201007387 */ /* 0x0003e40000100a00 */
[----:B------:R-:W4:Y:S02]  /*ae70*/  LDC R242, c[0x0][0x230] ;  /* 0x00008c00fff27b82 */ /* 0x000f240000000800 */
[----:B------:R2:W-:Y:S06]  /*ae80*/  STL.64 [R1+0x2e0], R174 ;  /* 0x0002e0ae01007387 */ /* 0x0005ec0000100a00 */
[----:B------:R-:W-:Y:S04]  /*ae90*/  LDGSTS.E [R245+0x58000], desc[UR6][R146.64], !P3 ;  /* 0x5800000092f57fae */ /* 0x000fe8000d921846 */
[----:B------:R-:W-:Y:S01]  /*aea0*/  LDGSTS.E [R245+0x5c000], desc[UR6][R8.64], !P3 ;  /* 0x5c00000008f57fae */ /* 0x000fe2000d921846 */
[----:B------:R-:W-:-:S03]  /*aeb0*/  VIADD R2, R143, 0xffffffc8 ;  /* 0xffffffc88f027836 */ /* 0x000fc60000000000 */
[----:B------:R1:W-:Y:S04]  /*aec0*/  LDGSTS.E [R245+0x58004], desc[UR6][R178.64], !P4 ;  /* 0x58004000b2f57fae */ /* 0x0003e8000e121846 */
[----:B------:R-:W4:Y:S04]  /*aed0*/  LDL.LU.64 R146, [R1+0xe0] ;  /* 0x0000e00001927983 */ /* 0x000f280000300a00 */
[----:B------:R-:W4:Y:S04]  /*aee0*/  LDL.LU.64 R8, [R1+0xd8] ;  /* 0x0000d80001087983 */ /* 0x000f280000300a00 */
[----:B------:R2:W-:Y:S01]  /*aef0*/  LDGSTS.E [R245+0x5c004], desc[UR6][R174.64], !P4 ;  /* 0x5c004000aef57fae */ /* 0x0005e2000e121846 */
[----:B------:R-:W-:Y:S01]  /*af00*/  ISETP.GE.U32.AND P4, PT, R2, 0x7fffffa9, PT ;  /* 0x7fffffa90200780c */ /* 0x000fe20003f86070 */
[----:B------:R-:W-:-:S02]  /*af10*/  VIADD R2, R142, 0xffffffc6 ;  /* 0xffffffc68e027836 */ /* 0x000fc40000000000 */
[----:B-1----:R-:W-:-:S04]  /*af20*/  IMAD.WIDE R178, R5, 0x4, R170 ;  /* 0x0000000405b27825 */ /* 0x002fc800078e02aa */
[C---:B--2---:R-:W-:Y:S02]  /*af30*/  IMAD.WIDE R174, R5.reuse, 0x4, R162 ;  /* 0x0000000405ae7825 */ /* 0x044fe400078e02a2 */
[----:B------:R-:W2:Y:S04]  /*af40*/  LDL.LU.64 R162, [R1+0xd0] ;  /* 0x0000d00001a27983 */ /* 0x000ea80000300a00 */
[----:B------:R1:W-:Y:S04]  /*af50*/  STL.64 [R1+0x2d8], R178 ;  /* 0x0002d8b201007387 */ /* 0x0003e80000100a00 */
[----:B------:R-:W2:Y:S04]  /*af60*/  LDL.LU.64 R142, [R1+0xc8] ;  /* 0x0000c800018e7983 */ /* 0x000ea80000300a00 */
[----:B------:R1:W-:Y:S01]  /*af70*/  STL.64 [R1+0x2d0], R174 ;  /* 0x0002d0ae01007387 */ /* 0x0003e20000100a00 */
[----:B---3--:R-:W-:-:S03]  /*af80*/  IMAD.WIDE R170, R5, 0x4, R6 ;  /* 0x0000000405aa7825 */ /* 0x008fc600078e0206 */
[----:B------:R-:W3:Y:S04]  /*af90*/  LDL.LU.64 R6, [R1+0xc0] ;  /* 0x0000c00001067983 */ /* 0x000ee80000300a00 */
[----:B------:R-:W3:Y:S01]  /*afa0*/  LDL.LU.64 R248, [R1+0xb8] ;  /* 0x0000b80001f87983 */ /* 0x000ee20000300a00 */
[----:B------:R-:W-:Y:S02]  /*afb0*/  VIADD R238, R243, 0xffffffcd ;  /* 0xffffffcdf3ee7836 */ /* 0x000fe40000000000 */
[----:B----4-:R-:W-:Y:S01]  /*afc0*/  IMAD.WIDE R166, R5, 0x4, R166 ;  /* 0x0000000405a67825 */ /* 0x010fe200078e02a6 */
[----:B------:R4:W-:Y:S01]  /*afd0*/  STL.64 [R1+0x2c8], R170 ;  /* 0x0002c8aa01007387 */ /* 0x0009e20000100a00 */
[----:B------:R-:W3:Y:S01]  /*afe0*/  LDC R243, c[0x0][0x230] ;  /* 0x00008c00fff37b82 */ /* 0x000ee20000000800 */
[----:B------:R-:W-:-:S13]  /*aff0*/  ISETP.GE.U32.AND P5, PT, R238, 0x7fffffae, PT ;  /* 0x7fffffaeee00780c */ /* 0x000fda0003fa6070 */
[----:B------:R-:W-:Y:S01]  /*b000*/  LDGSTS.E [R245+0x58008], desc[UR6][R178.64], !P5 ;  /* 0x58008000b2f57fae */ /* 0x000fe2000e921846 */
[----:B------:R-:W-:-:S03]  /*b010*/  IMAD.WIDE R150, R5, 0x4, R150 ;  /* 0x0000000405967825 */ /* 0x000fc600078e0296 */
[----:B------:R-:W-:Y:S04]  /*b020*/  LDGSTS.E [R245+0x5c008], desc[UR6][R174.64], !P5 ;  /* 0x5c008000aef57fae */ /* 0x000fe8000e921846 */
[----:B------:R-:W-:Y:S04]  /*b030*/  LDGSTS.E [R245+0x5800c], desc[UR6][R170.64], !P6 ;  /* 0x5800c000aaf57fae */ /* 0x000fe8000f121846 */
[----:B-1----:R-:W3:Y:S04]  /*b040*/  LDL.LU.64 R178, [R1+0x1888] ;  /* 0x0018880001b27983 */ /* 0x002ee80000300a00 */
[----:B------:R-:W3:Y:S04]  /*b050*/  LDL.LU.64 R174, [R1+0x1880] ;  /* 0x0018800001ae7983 */ /* 0x000ee80000300a00 */
[----:B------:R1:W-:Y:S04]  /*b060*/  STL.64 [R1+0x2c0], R166 ;  /* 0x0002c0a601007387 */ /* 0x0003e80000100a00 */
[----:B------:R1:W-:Y:S01]  /*b070*/  LDGSTS.E [R245+0x5c00c], desc[UR6][R166.64], !P6 ;  /* 0x5c00c000a6f57fae */ /* 0x0003e2000f121846 */
[----:B------:R-:W-:-:S03]  /*b080*/  ISETP.GE.U32.AND P6, PT, R2, 0x7fffffa7, PT ;  /* 0x7fffffa70200780c */ /* 0x000fc60003fc6070 */
[----:B----4-:R-:W4:Y:S01]  /*b090*/  LDL.LU.64 R170, [R1+0x1878] ;  /* 0x0018780001aa7983 */ /* 0x010f220000300a00 */
[----:B------:R-:W-:-:S03]  /*b0a0*/  VIADD R2, R154, 0xffffffc4 ;  /* 0xffffffc49a027836 */ /* 0x000fc60000000000 */
[----:B------:R1:W-:Y:S02]  /*b0b0*/  STL.64 [R1+0x2b8], R150 ;  /* 0x0002b89601007387 */ /* 0x0003e40000100a00 */
[----:B-1----:R-:W-:-:S05]  /*b0c0*/  IMAD.WIDE R166, R5, 0x4, R158 ;  /* 0x0000000405a67825 */ /* 0x002fca00078e029e */
[----:B------:R1:W-:Y:S04]  /*b0d0*/  STL.64 [R1+0x2b0], R166 ;  /* 0x0002b0a601007387 */ /* 0x0003e80000100a00 */
[----:B------:R-:W4:Y:S04]  /*b0e0*/  LDL.LU.64 R158, [R1+0xb0] ;  /* 0x0000b000019e7983 */ /* 0x000f280000300a00 */
[----:B------:R-:W4:Y:S01]  /*b0f0*/  LDL.LU.64 R154, [R1+0xa8] ;  /* 0x0000a800019a7983 */ /* 0x000f220000300a00 */
[----:B------:R-:W-:Y:S02]  /*b100*/  VIADD R238, R241, 0xffffffcb ;  /* 0xffffffcbf1ee7836 */ /* 0x000fe40000000000 */
[C---:B------:R-:W-:Y:S01]  /*b110*/  IMAD.WIDE R146, R5.reuse, 0x4, R146 ;  /* 0x0000000405927825 */ /* 0x040fe200078e0292 */
[----:B------:R-:W4:Y:S02]  /*b120*/  LDC R241, c[0x0][0x230] ;  /* 0x00008c00fff17b82 */ /* 0x000f240000000800 */
[----:B------:R-:W-:Y:S01]  /*b130*/  ISETP.GE.U32.AND P1, PT, R238, 0x7fffffac, PT ;  /* 0x7fffffacee00780c */ /* 0x000fe20003f26070 */
[----:B------:R-:W-:Y:S01]  /*b140*/  IMAD.WIDE R8, R5, 0x4, R8 ;  /* 0x0000000405087825 */ /* 0x000fe200078e0208 */
[----:B------:R1:W-:Y:S03]  /*b150*/  STL.64 [R1+0x2a8], R146 ;  /* 0x0002a89201007387 */ /* 0x0003e60000100a00 */
[----:B------:R-:W-:Y:S01]  /*b160*/  VIADD R238, R240, 0xffffffc9 ;  /* 0xffffffc9f0ee7836 */ /* 0x000fe20000000000 */
[----:B------:R1:W-:Y:S01]  /*b170*/  STL.64 [R1+0x2a0], R8 ;  /* 0x0002a00801007387 */ /* 0x0003e20000100a00 */
[----:B------:R-:W4:Y:S06]  /*b180*/  LDC R240, c[0x0][0x230] ;  /* 0x00008c00fff07b82 */ /* 0x000f2c0000000800 */
[----:B------:R-:W-:Y:S01]  /*b190*/  LDGSTS.E [R244+0x58000], desc[UR6][R150.64], !P1 ;  /* 0x5800000096f47fae */ /* 0x000fe2000c921846 */
[----:B------:R-:W-:-:S03]  /*b1a0*/  ISETP.GE.U32.AND P3, PT, R238, 0x7fffffaa, PT ;  /* 0x7fffffaaee00780c */ /* 0x000fc60003f66070 */
[----:B------:R-:W-:Y:S04]  /*b1b0*/  LDGSTS.E [R244+0x5c000], desc[UR6][R166.64], !P1 ;  /* 0x5c000000a6f47fae */ /* 0x000fe8000c921846 */
[----:B------:R-:W-:Y:S04]  /*b1c0*/  LDGSTS.E [R244+0x58004], desc[UR6][R146.64], !P2 ;  /* 0x5800400092f47fae */ /* 0x000fe8000d121846 */
[----:B------:R-:W4:Y:S04]  /*b1d0*/  LDL.LU.64 R150, [R1+0xa0] ;  /* 0x0000a00001967983 */ /* 0x000f280000300a00 */
[----:B-1----:R-:W4:Y:S04]  /*b1e0*/  LDL.LU.64 R166, [R1+0x1870] ;  /* 0x0018700001a67983 */ /* 0x002f280000300a00 */
[----:B------:R-:W4:Y:S04]  /*b1f0*/  LDL.LU.64 R146, [R1+0x98] ;  /* 0x0000980001927983 */ /* 0x000f280000300a00 */
[----:B------:R-:W-:Y:S01]  /*b200*/  LDGSTS.E [R244+0x5c004], desc[UR6][R8.64], !P2 ;  /* 0x5c00400008f47fae */ /* 0x000fe2000d121846 */
[----:B------:R-:W-:Y:S01]  /*b210*/  ISETP.GE.U32.AND P2, PT, R2, 0x7fffffa5, PT ;  /* 0x7fffffa50200780c */ /* 0x000fe20003f46070 */
[----:B------:R-:W-:-:S02]  /*b220*/  VIADD R2, R246, 0xffffffc2 ;  /* 0xffffffc2f6027836 */ /* 0x000fc40000000000 */
[----:B------:R-:W4:Y:S01]  /*b230*/  LDL.LU.64 R8, [R1+0x1868] ;  /* 0x0018680001087983 */ /* 0x000f220000300a00 */
[----:B--2---:R-:W-:-:S04]  /*b240*/  IMAD.WIDE R162, R5, 0x4, R162 ;  /* 0x0000000405a27825 */ /* 0x004fc800078e02a2 */
[C---:B------:R-:W-:Y:S01]  /*b250*/  IMAD.WIDE R142, R5.reuse, 0x4, R142 ;  /* 0x00000004058e7825 */ /* 0x040fe200078e028e */
[----:B------:R1:W-:Y:S04]  /*b260*/  STL.64 [R1+0x298], R162 ;  /* 0x000298a201007387 */ /* 0x0003e80000100a00 */
[----:B------:R2:W-:Y:S04]  /*b270*/  STL.64 [R1+0x290], R142 ;  /* 0x0002908e01007387 */ /* 0x0005e80000100a00 */
[----:B------:R-:W-:Y:S04]  /*b280*/  LDGSTS.E [R244+0x58008], desc[UR6][R162.64], !P3 ;  /* 0x58008000a2f47fae */ /* 0x000fe8000d921846 */
[----:B------:R-:W-:Y:S01]  /*b290*/  LDGSTS.E [R244+0x5c008], desc[UR6][R142.64], !P3 ;  /* 0x5c0080008ef47fae */ /* 0x000fe2000d921846 */
[----:B---3--:R-:W-:-:S04]  /*b2a0*/  IMAD.WIDE R6, R5, 0x4, R6 ;  /* 0x0000000405067825 */ /* 0x008fc800078e0206 */
[----:B------:R-:W-:Y:S01]  /*b2b0*/  IMAD.WIDE R246, R5, 0x4, R248 ;  /* 0x0000000405f67825 */ /* 0x000fe200078e02f8 */
[----:B------:R3:W-:Y:S04]  /*b2c0*/  STL.64 [R1+0x288], R6 ;  /* 0x0002880601007387 */ /* 0x0007e80000100a00 */
[----:B-1----:R-:W4:Y:S04]  /*b2d0*/  LDL.LU.64 R162, [R1+0x90] ;  /* 0x0000900001a27983 */ /* 0x002f280000300a00 */
[----:B------:R4:W-:Y:S04]  /*b2e0*/  STL.64 [R1+0x280], R246 ;  /* 0x000280f601007387 */ /* 0x0009e80000100a00 */
[----:B--2---:R-:W2:Y:S04]  /*b2f0*/  LDL.LU.64 R142, [R1+0x88] ;  /* 0x00008800018e7983 */ /* 0x004ea80000300a00 */
[----:B------:R-:W-:Y:S04]  /*b300*/  LDGSTS.E [R244+0x5800c], desc[UR6][R6.64], !P4 ;  /* 0x5800c00006f47fae */ /* 0x000fe8000e121846 */
[----:B------:R4:W-:Y:S04]  /*b310*/  LDGSTS.E [R244+0x5c00c], desc[UR6][R246.64], !P4 ;  /* 0x5c00c000f6f47fae */ /* 0x0009e8000e121846 */
[----:B---3--:R-:W3:Y:S01]  /*b320*/  LDL.LU.64 R6, [R1+0x80] ;  /* 0x0000800001067983 */ /* 0x008ee20000300a00 */
[----:B------:R-:W-:-:S02]  /*b330*/  VIADD R238, R243, 0xffffffc7 ;  /* 0xffffffc7f3ee7836 */ /* 0x000fc40000000000 */
[----:B------:R-:W1:Y:S03]  /*b340*/  LDC R243, c[0x0][0x230] ;  /* 0x00008c00fff37b82 */ /* 0x000e660000000800 */
[----:B------:R-:W-:Y:S01]  /*b350*/  ISETP.GE.U32.AND P5, PT, R238, 0x7fffffa8, PT ;  /* 0x7fffffa8ee00780c */ /* 0x000fe20003fa6070 */
[----:B------:R-:W-:Y:S02]  /*b360*/  VIADD R238, R242, 0xffffffc5 ;  /* 0xffffffc5f2ee7836 */ /* 0x000fe40000000000 */
[C---:B----4-:R-:W-:Y:S01]  /*b370*/  IMAD.WIDE R246, R5.reuse, 0x4, R158 ;  /* 0x0000000405f67825 */ /* 0x050fe200078e029e */
[----:B------:R4:W-:Y:S01]  /*b380*/  STL.64 [R1+0x17f8], R244 ;  /* 0x0017f8f401007387 */ /* 0x0009e20000100a00 */
[----:B------:R-:W3:Y:S02]  /*b390*/  LDC R242, c[0x0][0x230] ;  /* 0x00008c00fff27b82 */ /* 0x000ee40000000800 */
[----:B------:R-:W-:-:S02]  /*b3a0*/  IMAD.WIDE R158, R5, 0x4, R154 ;  /* 0x00000004059e7825 */ /* 0x000fc400078e029a */
[----:B------:R-:W1:Y:S01]  /*b3b0*/  S2R R155, SR_TID.X ;  /* 0x00000000009b7919 */ /* 0x000e620000002100 */
[----:B------:R-:W-:Y:S01]  /*b3c0*/  ISETP.GE.U32.AND P1, PT, R238, 0x7fffffa6, PT ;  /* 0x7fffffa6ee00780c */ /* 0x000fe20003f26070 */
[----:B------:R-:W-:Y:S02]  /*b3d0*/  VIADD R238, R240, 0xffffffc3 ;  /* 0xffffffc3f0ee7836 */ /* 0x000fe40000000000 */
[----:B------:R-:W3:Y:S03]  /*b3e0*/  LDC R240, c[0x0][0x230] ;  /* 0x00008c00fff07b82 */ /* 0x000ee60000000800 */
[----:B------:R-:W-:Y:S01]  /*b3f0*/  ISETP.GE.U32.AND P3, PT, R238, 0x7fffffa4, PT ;  /* 0x7fffffa4ee00780c */ /* 0x000fe20003f66070 */
[----:B----4-:R-:W4:Y:S01]  /*b400*/  LDL.LU.64 R244, [R1+0x78] ;  /* 0x0000780001f47983 */ /* 0x010f220000300a00 */
[----:B-1----:R-:W-:-:S03]  /*b410*/  VIADD R238, R243, 0xffffffc0 ;  /* 0xffffffc0f3ee7836 */ /* 0x002fc60000000000 */
[----:B------:R-:W-:Y:S01]  /*b420*/  STL.64 [R1+0x278], R246 ;  /* 0x000278f601007387 */ /* 0x000fe20000100a00 */
[----:B------:R-:W-:-:S03]  /*b430*/  IMAD.WIDE R150, R5, 0x4, R150 ;  /* 0x0000000405967825 */ /* 0x000fc600078e0296 */
[----:B------:R1:W-:Y:S01]  /*b440*/  STL.64 [R1+0x270], R158 ;  /* 0x0002709e01007387 */ /* 0x0003e20000100a00 */
[----:B------:R-:W-:Y:S01]  /*b450*/  IMAD.WIDE R146, R5, 0x4, R146 ;  /* 0x0000000405927825 */ /* 0x000fe200078e0292 */
[----:B------:R-:W-:Y:S02]  /*b460*/  LOP3.LUT R155, R155, 0x1f, RZ, 0xc0, !PT ;  /* 0x0000001f9b9b7812 */ /* 0x000fe400078ec0ff */
[----:B------:R1:W-:Y:S01]  /*b470*/  STL.64 [R1+0x268], R150 ;  /* 0x0002689601007387 */ /* 0x0003e20000100a00 */
[----:B------:R-:W-:-:S03]  /*b480*/  IMAD.WIDE R162, R5, 0x4, R162 ;  /* 0x0000000405a27825 */ /* 0x000fc600078e02a2 */
[----:B------:R3:W-:Y:S01]  /*b490*/  LDGSTS.E [R9+0x58000], desc[UR6][R246.64], !P5 ;  /* 0x58000000f6097fae */ /* 0x0007e2000e921846 */
[----:B--2---:R-:W-:-:S03]  /*b4a0*/  IMAD.WIDE R248, R5, 0x4, R142 ;  /* 0x0000000405f87825 */ /* 0x004fc600078e028e */
[----:B------:R2:W-:Y:S01]  /*b4b0*/  LDGSTS.E [R9+0x5c000], desc[UR6][R158.64], !P5 ;  /* 0x5c0000009e097fae */ /* 0x0005e2000e921846 */
[----:B------:R-:W-:Y:S01]  /*b4c0*/  ISETP.GE.AND P5, PT, R155, R238, PT ;  /* 0x000000ee9b00720c */ /* 0x000fe20003fa6270 */
[----:B------:R-:W2:Y:S02]  /*b4d0*/  LDC R243, c[0x0][0x230] ;  /* 0x00008c00fff37b82 */ /* 0x000ea40000000800 */
[----:B------:R2:W-:Y:S04]  /*b4e0*/  LDGSTS.E [R9+0x58004], desc[UR6][R150.64], !P6 ;  /* 0x5800400096097fae */ /* 0x0005e8000f121846 */
[----:B------:R2:W-:Y:S04]  /*b4f0*/  LDGSTS.E [R9+0x5c004], desc[UR6][R146.64], !P6 ;  /* 0x5c00400092097fae */ /* 0x0005e8000f121846 */
[----:B-1----:R-:W2:Y:S04]  /*b500*/  LDL.LU.64 R158, [R1+0x70] ;  /* 0x00007000019e7983 */ /* 0x002ea80000300a00 */
[----:B------:R1:W-:Y:S04]  /*b510*/  STL.64 [R1+0x260], R146 ;  /* 0x0002609201007387 */ /* 0x0003e80000100a00 */
[----:B------:R-:W2:Y:S04]  /*b520*/  LDL.LU.64 R154, [R1+0x68] ;  /* 0x00006800019a7983 */ /* 0x000ea80000300a00 */
[----:B------:R-:W2:Y:S04]  /*b530*/  LDL.LU.64 R150, [R1+0x60] ;  /* 0x0000600001967983 */ /* 0x000ea80000300a00 */
[----:B-1----:R-:W2:Y:S01]  /*b540*/  LDL.LU.64 R146, [R1+0x58] ;  /* 0x0000580001927983 */ /* 0x002ea20000300a00 */
[----:B---3--:R-:W-:-:S03]  /*b550*/  IMAD.WIDE R246, R5, 0x4, R6 ;  /* 0x0000000405f67825 */ /* 0x008fc600078e0206 */
[----:B------:R1:W-:Y:S04]  /*b560*/  STL.64 [R1+0x258], R162 ;  /* 0x000258a201007387 */ /* 0x0003e80000100a00 */
[----:B------:R-:W3:Y:S04]  /*b570*/  LDL.LU.64 R142, [R1+0x50] ;  /* 0x00005000018e7983 */ /* 0x000ee80000300a00 */
[----:B------:R-:W-:Y:S04]  /*b580*/  STL.64 [R1+0x248], R248 ;  /* 0x000248f801007387 */ /* 0x000fe80000100a00 */
[----:B------:R-:W3:Y:S01]  /*b590*/  LDL.LU.64 R6, [R1+0x48] ;  /* 0x0000480001067983 */ /* 0x000ee20000300a00 */
[----:B------:R-:W-:Y:S01]  /*b5a0*/  ISETP.GE.U32.AND P4, PT, R2, 0x7fffffa3, PT ;  /* 0x7fffffa30200780c */ /* 0x000fe20003f86070 */
[----:B------:R-:W-:-:S02]  /*b5b0*/  VIADD R2, R241, 0xffffffc1 ;  /* 0xffffffc1f1027836 */ /* 0x000fc40000000000 */
[----:B------:R-:W2:Y:S01]  /*b5c0*/  LDC R241, c[0x0][0x230] ;  /* 0x00008c00fff17b82 */ /* 0x000ea20000000800 */
[----:B------:R-:W-:Y:S04]  /*b5d0*/  STL.64 [R1+0x240], R246 ;  /* 0x000240f601007387 */ /* 0x000fe80000100a00 */
[----:B------:R-:W-:Y:S04]  /*b5e0*/  LDGSTS.E [R9+0x58008], desc[UR6][R162.64], !P1 ;  /* 0x58008000a2097fae */ /* 0x000fe8000c921846 */
[----:B------:R-:W-:Y:S01]  /*b5f0*/  LDGSTS.E [R9+0x5c008], desc[UR6][R248.64], !P1 ;  /* 0x5c008000f8097fae */ /* 0x000fe2000c921846 */
[----:B------:R-:W-:Y:S01]  /*b600*/  ISETP.GE.U32.AND P1, PT, R238, 0x7fffffa1, PT ;  /* 0x7fffffa1ee00780c */ /* 0x000fe20003f26070 */
[----:B----4-:R-:W-:-:S02]  /*b610*/  IMAD.WIDE R244, R5, 0x4, R244 ;  /* 0x0000000405f47825 */ /* 0x010fc400078e02f4 */
[----:B-1----:R-:W4:Y:S02]  /*b620*/  LDL.LU.64 R162, [R1+0x1860] ;  /* 0x0018600001a27983 */ /* 0x002f240000300a00 */
[----:B------:R-:W-:Y:S02]  /*b630*/  VIADD R238, R240, 0xffffffbf ;  /* 0xffffffbff0ee7836 */ /* 0x000fe40000000000 */
[----:B------:R-:W-:Y:S04]  /*b640*/  STL.64 [R1+0x238], R244 ;  /* 0x000238f401007387 */ /* 0x000fe80000100a00 */
[----:B------:R-:W-:Y:S04]  /*b650*/  LDGSTS.E [R9+0x5800c], desc[UR6][R246.64], !P2 ;  /* 0x5800c000f6097fae */ /* 0x000fe8000d121846 */
[----:B------:R1:W-:Y:S04]  /*b660*/  LDGSTS.E [R9+0x5c00c], desc[UR6][R244.64], !P2 ;  /* 0x5c00c000f4097fae */ /* 0x0003e8000d121846 */
[----:B------:R1:W-:Y:S01]  /*b670*/  STL.64 [R1+0x1800], R8 ;  /* 0x0018000801007387 */ /* 0x0003e20000100a00 */
[----:B------:R-:W-:Y:S01]  /*b680*/  ISETP.GE.U32.AND P2, PT, R238, 0x7fffffa0, PT ;  /* 0x7fffffa0ee00780c */ /* 0x000fe20003f46070 */
[----:B------:R-:W-:Y:S01]  /*b690*/  VIADD R238, R242, 0xffffffbe ;  /* 0xffffffbef2ee7836 */ /* 0x000fe20000000000 */
[----:B------:R-:W-:Y:S01]  /*b6a0*/  ISETP.GE.U32.AND P6, PT, R2, 0x7fffffa2, PT ;  /* 0x7fffffa20200780c */ /* 0x000fe20003fc6070 */
[----:B-1----:R-:W4:Y:S04]  /*b6b0*/  LDL.LU.64 R8, [R1+0x38] ;  /* 0x0000380001087983 */ /* 0x002f280000300a00 */
[----:B------:R-:W4:Y:S04]  /*b6c0*/  LDL.LU.64 R244, [R1+0x30] ;  /* 0x0000300001f47983 */ /* 0x000f280000300a00 */
[----:B------:R-:W4:Y:S04]  /*b6d0*/  LDL.LU.64 R246, [R1+0x20] ;  /* 0x0000200001f67983 */ /* 0x000f280000300a00 */
[----:B------:R-:W4:Y:S01]  /*b6e0*/  LDL.LU.64 R248, [R1+0x10] ;  /* 0x0000100001f87983 */ /* 0x000f220000300a00 */
[----:B--2---:R-:W-:-:S04]  /*b6f0*/  IMAD.WIDE R158, R5, 0x4, R158 ;  /* 0x00000004059e7825 */ /* 0x004fc800078e029e */
[C---:B------:R-:W-:Y:S01]  /*b700*/  IMAD.WIDE R154, R5.reuse, 0x4, R154 ;  /* 0x00000004059a7825 */ /* 0x040fe200078e029a */
[----:B------:R1:W-:Y:S03]  /*b710*/  STL.64 [R1+0x230], R158 ;  /* 0x0002309e01007387 */ /* 0x0003e60000100a00 */
[C---:B------:R-:W-:Y:S01]  /*b720*/  IMAD.WIDE R150, R5.reuse, 0x4, R150 ;  /* 0x0000000405967825 */ /* 0x040fe200078e0296 */
[----:B------:R2:W-:Y:S03]  /*b730*/  STL.64 [R1+0x228], R154 ;  /* 0x0002289a01007387 */ /* 0x0005e60000100a00 */
[----:B------:R-:W-:Y:S01]  /*b740*/  IMAD.WIDE R146, R5, 0x4, R146 ;  /* 0x0000000405927825 */ /* 0x000fe200078e0292 */
[----:B------:R-:W-:Y:S04]  /*b750*/  LDGSTS.E [R4+0x58000], desc[UR6][R158.64], !P3 ;  /* 0x580000009e047fae */ /* 0x000fe8000d921846 */
[----:B------:R-:W-:Y:S01]  /*b760*/  LDGSTS.E [R4+0x5c000], desc[UR6][R154.64], !P3 ;  /* 0x5c0000009a047fae */ /* 0x000fe2000d921846 */
[----:B------:R-:W-:Y:S01]  /*b770*/  ISETP.GE.U32.AND P3, PT, R238, 0x7fffff9f, PT ;  /* 0x7fffff9fee00780c */ /* 0x000fe20003f66070 */
[----:B------:R-:W-:-:S02]  /*b780*/  VIADD R238, R241, 0xffffffbc ;  /* 0xffffffbcf1ee7836 */ /* 0x000fc40000000000 */
[----:B------:R-:W-:Y:S04]  /*b790*/  LDGSTS.E [R4+0x58004], desc[UR6][R150.64], !P4 ;  /* 0x5800400096047fae */ /* 0x000fe8000e121846 */
[----:B-1----:R-:W4:Y:S04]  /*b7a0*/  LDL.LU.64 R158, [R1+0x1858] ;  /* 0x00185800019e7983 */ /* 0x002f280000300a00 */
[----:B--2---:R-:W2:Y:S04]  /*b7b0*/  LDL.LU.64 R154, [R1+0x1850] ;  /* 0x00185000019a7983 */ /* 0x004ea80000300a00 */
[----:B------:R1:W-:Y:S04]  /*b7c0*/  STL.64 [R1+0x68], R150 ;  /* 0x0000689601007387 */ /* 0x0003e80000100a00 */
[----:B------:R3:W-:Y:S04]  /*b7d0*/  STL.64 [R1+0x58], R146 ;  /* 0x0000589201007387 */ /* 0x0007e80000100a00 */
[----:B------:R-:W-:Y:S04]  /*b7e0*/  LDGSTS.E [R4+0x5c004], desc[UR6][R146.64], !P4 ;  /* 0x5c00400092047fae */ /* 0x000fe8000e121846 */
[----:B-1----:R-:W2:Y:S01]  /*b7f0*/  LDL.LU.64 R150, [R1+0x1848] ;  /* 0x0018480001967983 */ /* 0x002ea20000300a00 */
[----:B---3--:R-:W-:-:S04]  /*b800*/  IMAD.WIDE R142, R5, 0x4, R142 ;  /* 0x00000004058e7825 */ /* 0x008fc800078e028e */
[----:B------:R-:W-:Y:S01]  /*b810*/  IMAD.WIDE R6, R5, 0x4, R6 ;  /* 0x0000000405067825 */ /* 0x000fe200078e0206 */
[----:B------:R-:W-:Y:S04]  /*b820*/  LDGSTS.E [R4+0x58008], desc[UR6][R142.64], !P6 ;  /* 0x580080008e047fae */ /* 0x000fe8000f121846 */
[----:B------:R-:W3:Y:S04]  /*b830*/  LDL.LU.64 R146, [R1+0x1840] ;  /* 0x0018400001927983 */ /* 0x000ee80000300a00 */
[----:B------:R-:W2:Y:S04]  /*b840*/  LDL.LU.64 R240, [R1+0x40] ;  /* 0x0000400001f07983 */ /* 0x000ea80000300a00 */
[----:B------:R1:W-:Y:S04]  /*b850*/  STL.64 [R1+0x50], R142 ;  /* 0x0000508e01007387 */ /* 0x0003e80000100a00 */
[----:B------:R1:W-:Y:S04]  /*b860*/  STL.64 [R1+0x48], R6 ;  /* 0x0000480601007387 */ /* 0x0003e80000100a00 */
[----:B------:R-:W-:Y:S04]  /*b870*/  LDGSTS.E [R4+0x5c008], desc[UR6][R6.64], !P6 ;  /* 0x5c00800006047fae */ /* 0x000fe8000f121846 */
[----:B-1----:R-:W3:Y:S04]  /*b880*/  LDL.LU.64 R142, [R1+0x1838] ;  /* 0x00183800018e7983 */ /* 0x002ee80000300a00 */
[----:B------:R-:W3:Y:S01]  /*b890*/  LDL.LU.64 R6, [R1+0x1830] ;  /* 0x0018300001067983 */ /* 0x000ee20000300a00 */
[----:B------:R-:W-:-:S02]  /*b8a0*/  SEL R2, RZ, 0x4, P5 ;  /* 0x00000004ff027807 */ /* 0x000fc40002800000 */
[----:B------:R-:W-:-:S04]  /*b8b0*/  ISETP.GT.AND P5, PT, R252, 0x5f, PT ;  /* 0x0000005ffc00780c */ /* 0x000fc80003fa4270 */
[----:B------:R-:W-:-:S04]  /*b8c0*/  SEL R2, R2, RZ, P5 ;  /* 0x000000ff02027207 */ /* 0x000fc80002800000 */
[----:B------:R-:W-:Y:S02]  /*b8d0*/  ISETP.NE.U32.AND P5, PT, R2, RZ, PT ;  /* 0x000000ff0200720c */ /* 0x000fe40003fa5070 */
[----:B------:R-:W1:Y:S01]  /*b8e0*/  LDC R2, c[0x0][0x230] ;  /* 0x00008c00ff027b82 */ /* 0x000e620000000800 */
[----:B----4-:R-:W-:-:S04]  /*b8f0*/  IMAD.WIDE R8, R5, 0x4, R8 ;  /* 0x0000000405087825 */ /* 0x010fc800078e0208 */
[----:B-1----:R-:W-:-:S05]  /*b900*/  VIADD R2, R2, 0xffffffbd ;  /* 0xffffffbd02027836 */ /* 0x002fca0000000000 */
[----:B------:R-:W-:Y:S01]  /*b910*/  ISETP.GE.U32.AND P4, PT, R2, 0x7fffff9e, PT ;  /* 0x7fffff9e0200780c */ /* 0x000fe20003f86070 */
[----:B------:R-:W-:Y:S02]  /*b920*/  VIADD R2, R243, 0xffffffbb ;  /* 0xffffffbbf3027836 */ /* 0x000fe40000000000 */
[----:B--2---:R-:W-:-:S05]  /*b930*/  IMAD.WIDE R240, R5, 0x4, R240 ;  /* 0x0000000405f07825 */ /* 0x004fca00078e02f0 */
[----:B------:R-:W-:Y:S04]  /*b940*/  LDGSTS.E [R4+0x5800c], desc[UR6][R240.64], !P1 ;  /* 0x5800c000f0047fae */ /* 0x000fe8000c921846 */
[----:B------:R3:W-:Y:S01]  /*b950*/  LDGSTS.E [R4+0x5c00c], desc[UR6][R8.64], !P1 ;  /* 0x5c00c00008047fae */ /* 0x0007e2000c921846 */
[----:B------:R-:W-:Y:S01]  /*b960*/  ISETP.GE.U32.AND P1, PT, R2, 0x7fffff9c, PT ;  /* 0x7fffff9c0200780c */ /* 0x000fe20003f26070 */
[----:B------:R-:W-:Y:S02]  /*b970*/  IMAD.SHL.U32 R2, R239, 0x20, RZ ;  /* 0x00000020ef027824 */ /* 0x000fe400078e00ff */
[----:B------:R-:W-:Y:S04]  /*b980*/  STL.64 [R1+0x538], R240 ;  /* 0x000538f001007387 */ /* 0x000fe80000100a00 */
[----:B------:R-:W-:Y:S04]  /*b990*/  STL.64 [R1+0x530], R8 ;  /* 0x0005300801007387 */ /* 0x000fe80000100a00 */
[----:B------:R3:W-:Y:S01]  /*b9a0*/  STL.64 [R1+0x1808], R4 ;  /* 0x0018080401007387 */ /* 0x0007e20000100a00 */
[----:B------:R-:W-:-:S03]  /*b9b0*/  ISETP.GE.U32.AND P6, PT, R238, 0x7fffff9d, PT ;  /* 0x7fffff9dee00780c */ /* 0x000fc60003fc6070 */
[----:B------:R-:W0:Y:S01]  /*b9c0*/  LDGDEPBAR ;  /* 0x00000000000079af */ /* 0x000e220000000000 */
[----:B---3--:R-:W-:-:S05]  /*b9d0*/  IMAD.WIDE R4, R2, 0x4, R6 ;  /* 0x0000000402047825 */ /* 0x008fca00078e0206 */
[----:B------:R1:W-:Y:S01]  /*b9e0*/  STL.64 [R1], R4 ;  /* 0x0000000401007387 */ /* 0x0003e20000100a00 */
[----:B------:R-:W-:-:S04]  /*b9f0*/  IMAD.WIDE R8, R2, 0x4, R226 ;  /* 0x0000000402087825 */ /* 0x000fc800078e02e2 */
[----:B------:R-:W-:-:S04]  /*ba00*/  IMAD.WIDE R10, R2, 0x4, R10 ;  /* 0x00000004020a7825 */ /* 0x000fc800078e020a */
[----:B-1----:R-:W-:-:S05]  /*ba10*/  IMAD.WIDE R4, R2, 0x4, R214 ;  /* 0x0000000402047825 */ /* 0x002fca00078e02d6 */
[----:B------:R1:W-:Y:S04]  /*ba20*/  STL.64 [R1+0x3f8], R4 ;  /* 0x0003f80401007387 */ /* 0x0003e80000100a00 */
[----:B------:R2:W-:Y:S01]  /*ba30*/  STL.64 [R1+0x400], R8 ;  /* 0x0004000801007387 */ /* 0x0005e20000100a00 */
[----:B-1----:R-:W-:-:S04]  /*ba40*/  IMAD.WIDE R4, R2, 0x4, R234 ;  /* 0x0000000402047825 */ /* 0x002fc800078e02ea */
[C---:B--2---:R-:W-:Y:S01]  /*ba50*/  IMAD.WIDE R8, R2.reuse, 0x4, R60 ;  /* 0x0000000402087825 */ /* 0x044fe200078e023c */
[----:B------:R1:W-:Y:S04]  /*ba60*/  STL.64 [R1+0x408], R4 ;  /* 0x0004080401007387 */ /* 0x0003e80000100a00 */
[----:B------:R2:W-:Y:S04]  /*ba70*/  STL.64 [R1+0x410], R10 ;  /* 0x0004100a01007387 */ /* 0x0005e80000100a00 */
[----:B------:R3:W-:Y:S01]  /*ba80*/  STL.64 [R1+0x418], R8 ;  /* 0x0004180801007387 */ /* 0x0007e20000100a00 */
[----:B-1----:R-:W-:-:S04]  /*ba90*/  IMAD.WIDE R4, R2, 0x4, R136 ;  /* 0x0000000402047825 */ /* 0x002fc800078e0288 */
[C---:B--2---:R-:W-:Y:S01]  /*baa0*/  IMAD.WIDE R10, R2.reuse, 0x4, R48 ;  /* 0x00000004020a7825 */ /* 0x044fe200078e0230 */
[----:B------:R1:W-:Y:S03]  /*bab0*/  STL.64 [R1+0x420], R4 ;  /* 0x0004200401007387 */ /* 0x0003e60000100a00 */
[C---:B---3--:R-:W-:Y:S01]  /*bac0*/  IMAD.WIDE R8, R2.reuse, 0x4, R68 ;  /* 0x0000000402087825 */ /* 0x048fe200078e0244 */
        /* <DEDUP_REMOVED lines=10> */
[----:B------:R1:W-:Y:S04]  /*bb70*/  STL.64 [R1+0x450], R4 ;  /* 0x0004500401007387 */ /* 0x0003e80000100a00 */
[----:B------:R2:W-:Y:S01]  /*bb80*/  STL.64 [R1+0x458], R10 ;  /* 0x0004580a01007387 */ /* 0x0005e20000100a00 */
[----:B---3--:R-:W-:-:S03]  /*bb90*/  IMAD.WIDE R8, R2, 0x4, R18 ;  /* 0x0000000402087825 */ /* 0x008fc600078e0212 */
[----:B------:R-:W3:Y:S01]  /*bba0*/  LDL.LU.64 R226, [R1+0x28] ;  /* 0x0000280001e27983 */ /* 0x000ee20000300a00 */
[----:B-1----:R-:W-:-:S03]  /*bbb0*/  IMAD.WIDE R4, R2, 0x4, R66 ;  /* 0x0000000402047825 */ /* 0x002fc600078e0242 */
[----:B------:R1:W-:Y:S01]  /*bbc0*/  STL.64 [R1+0x460], R8 ;  /* 0x0004600801007387 */ /* 0x0003e20000100a00 */
[----:B--2---:R-:W-:-:S03]  /*bbd0*/  IMAD.WIDE R10, R2, 0x4, R64 ;  /* 0x00000004020a7825 */ /* 0x004fc600078e0240 */
[----:B------:R2:W-:Y:S04]  /*bbe0*/  STL.64 [R1+0x468], R4 ;  /* 0x0004680401007387 */ /* 0x0005e80000100a00 */
[----:B------:R-:W-:Y:S04]  /*bbf0*/  STL.64 [R1+0x470], R10 ;  /* 0x0004700a01007387 */ /* 0x000fe80000100a00 */
[----:B------:R-:W4:Y:S01]  /*bc00*/  LDL.LU.64 R214, [R1+0x18] ;  /* 0x0000180001d67983 */ /* 0x000f220000300a00 */
[----:B-1----:R-:W-:-:S04]  /*bc10*/  IMAD.WIDE R8, R2, 0x4, R74 ;  /* 0x0000000402087825 */ /* 0x002fc800078e024a */
[C---:B--2---:R-:W-:Y:S01]  /*bc20*/  IMAD.WIDE R4, R2.reuse, 0x4, R100 ;  /* 0x0000000402047825 */ /* 0x044fe200078e0264 */
[----:B------:R1:W-:Y:S03]  /*bc30*/  STL.64 [R1+0x478], R8 ;  /* 0x0004780801007387 */ /* 0x0003e60000100a00 */
[C---:B------:R-:W-:Y:S01]  /*bc40*/  IMAD.WIDE R6, R2.reuse, 0x4, R142 ;  /* 0x0000000402067825 */ /* 0x040fe200078e028e */
[----:B------:R2:W-:Y:S04]  /*bc50*/  STL.64 [R1+0x480], R4 ;  /* 0x0004800401007387 */ /* 0x0005e80000100a00 */
[----:B------:R-:W4:Y:S01]  /*bc60*/  LDL.LU.64 R142, [R1+0x8] ;  /* 0x00000800018e7983 */ /* 0x000f220000300a00 */
[----:B-1----:R-:W-:-:S04]  /*bc70*/  IMAD.WIDE R8, R2, 0x4, R22 ;  /* 0x0000000402087825 */ /* 0x002fc800078e0216 */
[C---:B--2---:R-:W-:Y:S01]  /*bc80*/  IMAD.WIDE R4, R2.reuse, 0x4, R82 ;  /* 0x0000000402047825 */ /* 0x044fe200078e0252 */
[----:B------:R1:W-:Y:S03]  /*bc90*/  STL.64 [R1+0x488], R8 ;  /* 0x0004880801007387 */ /* 0x0003e60000100a00 */
[C---:B------:R-:W-:Y:S01]  /*bca0*/  IMAD.WIDE R10, R2.reuse, 0x4, R90 ;  /* 0x00000004020a7825 */ /* 0x040fe200078e025a */
[----:B------:R2:W-:Y:S03]  /*bcb0*/  STL.64 [R1+0x490], R4 ;  /* 0x0004900401007387 */ /* 0x0005e60000100a00 */
        /* <DEDUP_REMOVED lines=8> */
[C---:B------:R-:W-:Y:S01]  /*bd40*/  IMAD.WIDE R4, R2.reuse, 0x4, R116 ;  /* 0x0000000402047825 */ /* 0x040fe200078e0274 */
        /* <DEDUP_REMOVED lines=18> */
[----:B------:R3:W-:Y:S03]  /*be70*/  STL.64 [R1+0x500], R10 ;  /* 0x0005000a01007387 */ /* 0x0007e60000100a00 */
[C---:B------:R-:W-:Y:S01]  /*be80*/  IMAD.WIDE R240, R2.reuse, 0x4, R244 ;  /* 0x0000000402f07825 */ /* 0x040fe200078e02f4 */
[----:B------:R-:W-:Y:S03]  /*be90*/  STL.64 [R1+0x508], R4 ;  /* 0x0005080401007387 */ /* 0x000fe60000100a00 */
[C---:B-1----:R-:W-:Y:S01]  /*bea0*/  IMAD.WIDE R8, R2.reuse, 0x4, R36 ;  /* 0x0000000402087825 */ /* 0x042fe200078e0224 */
[----:B------:R-:W-:Y:S03]  /*beb0*/  STL.64 [R1+0x1810], R4 ;  /* 0x0018100401007387 */ /* 0x000fe60000100a00 */
[C---:B------:R-:W-:Y:S01]  /*bec0*/  IMAD.WIDE R244, R2.reuse, 0x4, R134 ;  /* 0x0000000402f47825 */ /* 0x040fe200078e0286 */
[----:B------:R-:W-:Y:S03]  /*bed0*/  STL.64 [R1+0x510], R8 ;  /* 0x0005100801007387 */ /* 0x000fe60000100a00 */
[C---:B------:R-:W-:Y:S01]  /*bee0*/  IMAD.WIDE R238, R2.reuse, 0x4, R246 ;  /* 0x0000000402ee7825 */ /* 0x040fe200078e02f6 */
[----:B------:R-:W-:Y:S03]  /*bef0*/  STL.64 [R1+0x1818], R8 ;  /* 0x0018180801007387 */ /* 0x000fe60000100a00 */
[C---:B------:R-:W-:Y:S01]  /*bf00*/  IMAD.WIDE R246, R2.reuse, 0x4, R40 ;  /* 0x0000000402f67825 */ /* 0x040fe200078e0228 */
[----:B------:R-:W-:Y:S03]  /*bf10*/  LDGSTS.E [R3+0x10000], desc[UR6][R240.64], P0 ;  /* 0x10000000f0037fae */ /* 0x000fe60008121846 */
[C---:B---3--:R-:W-:Y:S01]  /*bf20*/  IMAD.WIDE R10, R2.reuse, 0x4, R226 ;  /* 0x00000004020a7825 */ /* 0x048fe200078e02e2 */
[----:B------:R-:W-:Y:S04]  /*bf30*/  LDGSTS.E [R3+0x10400], desc[UR6][R238.64], P0 ;  /* 0x10400000ee037fae */ /* 0x000fe80008121846 */
[----:B------:R-:W-:Y:S04]  /*bf40*/  STL.64 [R1+0x1820], R10 ;  /* 0x0018200a01007387 */ /* 0x000fe80000100a00 */
[----:B------:R-:W-:Y:S04]  /*bf50*/  STL.64 [R1+0x518], R244 ;  /* 0x000518f401007387 */ /* 0x000fe80000100a00 */
[----:B------:R1:W-:Y:S04]  /*bf60*/  STL.64 [R1+0x1828], R244 ;  /* 0x001828f401007387 */ /* 0x0003e80000100a00 */
[----:B------:R2:W-:Y:S01]  /*bf70*/  STL.64 [R1+0x520], R246 ;  /* 0x000520f601007387 */ /* 0x0005e20000100a00 */
[----:B----4-:R-:W-:-:S03]  /*bf80*/  IMAD.WIDE R14, R2, 0x4, R214 ;  /* 0x00000004020e7825 */ /* 0x010fc600078e02d6 */
[----:B-1----:R-:W3:Y:S04]  /*bf90*/  LDL.LU.64 R244, [R1+0x178] ;  /* 0x0001780001f47983 */ /* 0x002ee80000300a00 */
[----:B------:R-:W4:Y:S04]  /*bfa0*/  LDL.LU.64 R10, [R1+0x188] ;  /* 0x00018800010a7983 */ /* 0x000f280000300a00 */
[----:B------:R-:W2:Y:S04]  /*bfb0*/  LDL.LU.64 R214, [R1+0x1a8] ;  /* 0x0001a80001d67983 */ /* 0x000ea80000300a00 */
[----:B------:R-:W2:Y:S04]  /*bfc0*/  LDL.LU.64 R8, [R1+0x1b8] ;  /* 0x0001b80001087983 */ /* 0x000ea80000300a00 */
[----:B------:R-:W2:Y:S04]  /*bfd0*/  LDL.LU.64 R4, [R1+0x1d8] ;  /* 0x0001d80001047983 */ /* 0x000ea80000300a00 */
[----:B------:R-:W2:Y:S01]  /*bfe0*/  LDL.LU.64 R82, [R1+0x1e8] ;  /* 0x0001e80001527983 */ /* 0x000ea20000300a00 */
[----:B------:R-:W-:-:S04]  /*bff0*/  IMAD.WIDE R242, R2, 0x4, R248 ;  /* 0x0000000402f27825 */ /* 0x000fc800078e02f8 */
[C---:B------:R-:W-:Y:S01]  /*c000*/  IMAD.WIDE R248, R2.reuse, 0x4, R124 ;  /* 0x0000000402f87825 */ /* 0x040fe200078e027c */
[----:B------:R-:W-:Y:S04]  /*c010*/  LDGSTS.E [R3+0x10800], desc[UR6][R242.64], P0 ;  /* 0x10800000f2037fae */ /* 0x000fe80008121846 */
[----:B------:R1:W-:Y:S04]  /*c020*/  STL.64 [R1+0x528], R248 ;  /* 0x000528f801007387 */ /* 0x0003e80000100a00 */
[----:B------:R-:W2:Y:S01]  /*c030*/  LDL.LU.64 R234, [R1] ;  /* 0x0000000001ea7983 */ /* 0x000ea20000300a00 */
[----:B------:R-:W-:-:S04]  /*c040*/  IMAD.WIDE R54, R2, 0x4, R156 ;  /* 0x0000000402367825 */ /* 0x000fc800078e029c */
        /* <DEDUP_REMOVED lines=12> */
[C---:B------:R-:W-:Y:S02]  /*c110*/  IMAD.WIDE R80, R2.reuse, 0x4, R236 ;  /* 0x0000000402507825 */ /* 0x040fe400078e02ec */
[----:B------:R-:W2:Y:S02]  /*c120*/  LDL.64 R236, [R1+0x500] ;  /* 0x0005000001ec7983 */ /* 0x000ea40000100a00 */
[C---:B------:R-:W-:Y:S02]  /*c130*/  IMAD.WIDE R98, R2.reuse, 0x4, R12 ;  /* 0x0000000402627825 */ /* 0x040fe400078e020c */
[----:B------:R-:W2:Y:S02]  /*c140*/  LDL.64 R12, [R1+0x4f8] ;  /* 0x0004f800010c7983 */ /* 0x000ea40000100a00 */
[C---:B------:R-:W-:Y:S02]  /*c150*/  IMAD.WIDE R100, R2.reuse, 0x4, R46 ;  /* 0x0000000402647825 */ /* 0x040fe400078e022e */
[----:B------:R-:W2:Y:S02]  /*c160*/  LDL.64 R46, [R1+0x4f0] ;  /* 0x0004f000012e7983 */ /* 0x000ea40000100a00 */
[----:B------:R-:W-:-:S02]  /*c170*/  IMAD.WIDE R134, R2, 0x4, R76 ;  /* 0x0000000402867825 */ /* 0x000fc400078e024c */
        /* <DEDUP_REMOVED lines=47> */
[C---:B---3--:R-:W-:Y:S02]  /*c470*/  IMAD.WIDE R204, R2.reuse, 0x4, R244 ;  /* 0x0000000402cc7825 */ /* 0x048fe400078e02f4 */
[----:B------:R-:W3:Y:S02]  /*c480*/  LDL.64 R244, [R1+0x468] ;  /* 0x0004680001f47983 */ /* 0x000ee40000100a00 */
[C---:B----4-:R-:W-:Y:S02]  /*c490*/  IMAD.WIDE R208, R2.reuse, 0x4, R10 ;  /* 0x0000000402d07825 */ /* 0x050fe400078e020a */
[----:B------:R-:W4:Y:S02]  /*c4a0*/  LDL.64 R10, [R1+0x478] ;  /* 0x00047800010a7983 */ /* 0x000f240000100a00 */
[C---:B--2---:R-:W-:Y:S02]  /*c4b0*/  IMAD.WIDE R216, R2.reuse, 0x4, R8 ;  /* 0x0000000402d87825 */ /* 0x044fe400078e0208 */
[----:B------:R-:W2:Y:S02]  /*c4c0*/  LDL.64 R8, [R1+0x480] ;  /* 0x0004800001087983 */ /* 0x000ea40000100a00 */
[----:B------:R-:W-:-:S02]  /*c4d0*/  IMAD.WIDE R220, R2, 0x4, R4 ;  /* 0x0000000402dc7825 */ /* 0x000fc400078e0204 */
[----:B------:R-:W2:Y:S04]  /*c4e0*/  LDL.64 R4, [R1+0x488] ;  /* 0x0004880001047983 */ /* 0x000ea80000100a00 */
[----:B------:R-:W3:Y:S01]  /*c4f0*/  LDL.LU.64 R62, [R1+0x3f8] ;  /* 0x0003f800013e7983 */ /* 0x000ee20000300a00 */
[----:B------:R-:W-:-:S03]  /*c500*/  IMAD.WIDE R224, R2, 0x4, R82 ;  /* 0x0000000402e07825 */ /* 0x000fc600078e0252 */
[----:B------:R-:W4:Y:S04]  /*c510*/  LDL.LU.64 R70, [R1+0x400] ;  /* 0x0004000001467983 */ /* 0x000f280000300a00 */
[----:B------:R-:W2:Y:S04]  /*c520*/  LDL.LU.64 R78, [R1+0x408] ;  /* 0x00040800014e7983 */ /* 0x000ea80000300a00 */
        /* <DEDUP_REMOVED lines=11> */
[----:B------:R-:W2:Y:S01]  /*c5e0*/  LDL.LU.64 R130, [R1+0x470] ;  /* 0x0004700001827983 */ /* 0x000ea20000300a00 */
[----:B------:R-:W-:-:S03]  /*c5f0*/  IMAD.WIDE R146, R2, 0x4, R146 ;  /* 0x0000000402927825 */ /* 0x000fc600078e0292 */
[----:B------:R-:W-:Y:S01]  /*c600*/  LDGSTS.E [R3+0x10c00], desc[UR6][R234.64], P0 ;  /* 0x10c00000ea037fae */ /* 0x000fe20008121846 */
        /* <DEDUP_REMOVED lines=37> */
[----:B---3--:R-:W-:Y:S04]  /*c860*/  LDGSTS.E [R3+0x15800], desc[UR6][R62.64], P0 ;  /* 0x158000003e037fae */ /* 0x008fe80008121846 */
[----:B------:R-:W-:Y:S04]  /*c870*/  LDGSTS.E [R3+0x15c00], desc[UR6][R218.64], P0 ;  /* 0x15c00000da037fae */ /* 0x000fe80008121846 */
[----:B------:R-:W-:Y:S04]  /*c880*/  LDGSTS.E [R3+0x16000], desc[UR6][R222.64], P0 ;  /* 0x16000000de037fae */ /* 0x000fe80008121846 */
[----:B----4-:R-:W-:Y:S04]  /*c890*/  LDGSTS.E [R3+0x16400], desc[UR6][R70.64], P0 ;  /* 0x1640000046037fae */ /* 0x010fe80008121846 */
[----:B------:R-:W-:Y:S04]  /*c8a0*/  LDGSTS.E [R3+0x16800], desc[UR6][R230.64], P0 ;  /* 0x16800000e6037fae */ /* 0x000fe80008121846 */
[----:B--2---:R-:W-:Y:S04]  /*c8b0*/  LDGSTS.E [R3+0x16c00], desc[UR6][R78.64], P0 ;  /* 0x16c000004e037fae */ /* 0x004fe80008121846 */
        /* <DEDUP_REMOVED lines=14> */
[----:B------:R-:W2:Y:S04]  /*c9a0*/  LDL.LU.64 R244, [R1+0x1828] ;  /* 0x0018280001f47983 */ /* 0x000ea80000300a00 */
[----:B------:R-:W-:Y:S04]  /*c9b0*/  LDGSTS.E [R3+0x1a800], desc[UR6][R8.64], P0 ;  /* 0x1a80000008037fae */ /* 0x000fe80008121846 */
[----:B------:R-:W3:Y:S04]  /*c9c0*/  LDL.LU.64 R10, [R1+0x1820] ;  /* 0x00182000010a7983 */ /* 0x000ee80000300a00 */
[----:B------:R-:W-:Y:S04]  /*c9d0*/  LDGSTS.E [R3+0x1ac00], desc[UR6][R4.64], P0 ;  /* 0x1ac0000004037fae */ /* 0x000fe80008121846 */
[----:B------:R-:W4:Y:S04]  /*c9e0*/  LDL.LU.64 R8, [R1+0x1818] ;  /* 0x0018180001087983 */ /* 0x000f280000300a00 */
[----:B------:R-:W-:Y:S04]  /*c9f0*/  LDGSTS.E [R3+0x1b000], desc[UR6][R120.64], P0 ;  /* 0x1b00000078037fae */ /* 0x000fe80008121846 */
[----:B------:R-:W2:Y:S04]  /*ca00*/  LDL.LU.64 R4, [R1+0x1810] ;  /* 0x0018100001047983 */ /* 0x000ea80000300a00 */
        /* <DEDUP_REMOVED lines=9> */
[----:B------:R1:W-:Y:S04]  /*caa0*/  LDGSTS.E [R3+0x1d800], desc[UR6][R16.64], P0 ;  /* 0x1d80000010037fae */ /* 0x0003e80008121846 */
[----:B------:R-:W-:Y:S04]  /*cab0*/  LDGSTS.E [R3+0x1dc00], desc[UR6][R76.64], P0 ;  /* 0x1dc000004c037fae */ /* 0x000fe80008121846 */
[----:B------:R-:W-:Y:S04]  /*cac0*/  LDGSTS.E [R3+0x1e000], desc[UR6][R46.64], P0 ;  /* 0x1e0000002e037fae */ /* 0x000fe80008121846 */
[----:B------:R3:W-:Y:S01]  /*cad0*/  LDGSTS.E [R3+0x1e400], desc[UR6][R12.64], P0 ;  /* 0x1e4000000c037fae */ /* 0x0007e20008121846 */
[C---:B------:R-:W-:Y:S01]  /*cae0*/  IMAD.WIDE R250, R2.reuse, 0x4, R250 ;  /* 0x0000000402fa7825 */ /* 0x040fe200078e02fa */
[----:B-1----:R-:W1:Y:S02]  /*caf0*/  LDC R17, c[0x0][0x230] ;  /* 0x00008c00ff117b82 */ /* 0x002e640000000800 */
[----:B------:R-:W-:Y:S01]  /*cb00*/  LDGSTS.E [R3+0x1e800], desc[UR6][R236.64], P0 ;  /* 0x1e800000ec037fae */ /* 0x000fe20008121846 */
[----:B------:R-:W-:-:S04]  /*cb10*/  IMAD.WIDE R212, R2, 0x4, R212 ;  /* 0x0000000402d47825 */ /* 0x000fc800078e02d4 */
[C---:B------:R-:W-:Y:S01]  /*cb20*/  IMAD.WIDE R228, R2.reuse, 0x4, R228 ;  /* 0x0000000402e47825 */ /* 0x040fe200078e02e4 */
[----:B------:R-:W1:Y:S01]  /*cb30*/  LDC R16, c[0x0][0x230] ;  /* 0x00008c00ff107b82 */ /* 0x000e620000000800 */
[----:B--2---:R-:W-:Y:S04]  /*cb40*/  LDGSTS.E [R3+0x1ec00], desc[UR6][R4.64], P0 ;  /* 0x1ec0000004037fae */ /* 0x004fe80008121846 */
[----:B----4-:R-:W-:Y:S04]  /*cb50*/  LDGSTS.E [R3+0x1f000], desc[UR6][R8.64], P0 ;  /* 0x1f00000008037fae */ /* 0x010fe80008121846 */
[----:B------:R-:W-:Y:S04]  /*cb60*/  LDGSTS.E [R3+0x1f400], desc[UR6][R244.64], P0 ;  /* 0x1f400000f4037fae */ /* 0x000fe80008121846 */
[----:B------:R-:W2:Y:S04]  /*cb70*/  LDL.LU.64 R4, [R1+0x1808] ;  /* 0x0018080001047983 */ /* 0x000ea80000300a00 */
[----:B------:R-:W4:Y:S04]  /*cb80*/  LDL.LU.64 R8, [R1+0x1800] ;  /* 0x0018000001087983 */ /* 0x000f280000300a00 */
[----:B------:R-:W4:Y:S04]  /*cb90*/  LDL.LU.64 R244, [R1+0x17f8] ;  /* 0x0017f80001f47983 */ /* 0x000f280000300a00 */
[----:B------:R-:W-:Y:S04]  /*cba0*/  LDGSTS.E [R3+0x1f800], desc[UR6][R246.64], P0 ;  /* 0x1f800000f6037fae */ /* 0x000fe80008121846 */
[----:B------:R-:W-:Y:S04]  /*cbb0*/  LDGSTS.E [R3+0x1fc00], desc[UR6][R248.64], P0 ;  /* 0x1fc00000f8037fae */ /* 0x000fe80008121846 */
[----:B---3--:R-:W-:Y:S04]  /*cbc0*/  LDGSTS.E [R0+0x10200], desc[UR6][R10.64], P0 ;  /* 0x102000000a007fae */ /* 0x008fe80008121846 */
[----:B------:R-:W3:Y:S04]  /*cbd0*/  LDL.LU.64 R246, [R1+0x17f0] ;  /* 0x0017f00001f67983 */ /* 0x000ee80000300a00 */
[----:B------:R-:W4:Y:S04]  /*cbe0*/  LDL.LU.64 R248, [R1+0x17e8] ;  /* 0x0017e80001f87983 */ /* 0x000f280000300a00 */
[----:B------:R-:W2:Y:S04]  /*cbf0*/  LDL.LU.64 R76, [R1+0x3e8] ;  /* 0x0003e800014c7983 */ /* 0x000ea80000300a00 */
[----:B------:R-:W3:Y:S04]  /*cc00*/  LDL.LU.64 R12, [R1+0x250] ;  /* 0x00025000010c7983 */ /* 0x000ee80000300a00 */
[----:B------:R-:W4:Y:S04]  /*cc10*/  LDL.LU.64 R96, [R1+0x3f0] ;  /* 0x0003f00001607983 */ /* 0x000f280000300a00 */
[----:B------:R-:W4:Y:S04]  /*cc20*/  LDL.LU.64 R44, [R1+0x3e0] ;  /* 0x0003e000012c7983 */ /* 0x000f280000300a00 */
[----:B------:R-:W4:Y:S04]  /*cc30*/  LDL.LU.64 R46, [R1+0x3d8] ;  /* 0x0003d800012e7983 */ /* 0x000f280000300a00 */
        /* <DEDUP_REMOVED lines=17> */
[----:B------:R-:W-:Y:S01]  /*cd50*/  LDGSTS.E [R0+0x14600], desc[UR6][R40.64], P0 ;  /* 0x1460000028007fae */ /* 0x000fe20008121846 */
[----:B------:R-:W-:-:S03]  /*cd60*/  IMAD.WIDE R232, R2, 0x4, R232 ;  /* 0x0000000402e87825 */ /* 0x000fc600078e02e8 */
        /* <DEDUP_REMOVED lines=47> */
[----:B------:R-:W0:Y:S04]  /*d060*/  LDGDEPBAR ;  /* 0x00000000000079af */ /* 0x000e280000000000 */
[----:B------:R-:W4:Y:S01]  /*d070*/  LDL.LU.64 R88, [R1+0x3c8] ;  /* 0x0003c80001587983 */ /* 0x000f220000300a00 */
[C---:B--2---:R-:W-:Y:S01]  /*d080*/  IMAD.WIDE R24, R5.reuse, 0x4, R76 ;  /* 0x0000000405187825 */ /* 0x044fe200078e024c */
[----:B------:R-:W-:Y:S03]  /*d090*/  BAR.SYNC.DEFER_BLOCKING 0x0 ;  /* 0x0000000000007b1d */ /* 0x000fe60000010000 */
[----:B---3--:R-:W-:-:S05]  /*d0a0*/  IMAD.WIDE R20, R5, 0x4, R12 ;  /* 0x0000000405147825 */ /* 0x008fca00078e020c */
[----:B------:R-:W2:Y:S01]  /*d0b0*/  LDC R13, c[0x0][0x230] ;  /* 0x00008c00ff0d7b82 */ /* 0x000ea20000000800 */
[----:B------:R-:W3:Y:S04]  /*d0c0*/  LDL.LU.64 R76, [R1+0x3c0] ;  /* 0x0003c000014c7983 */ /* 0x000ee80000300a00 */
[----:B------:R1:W-:Y:S01]  /*d0d0*/  STL.64 [R1+0x60], R24 ;  /* 0x0000601801007387 */ /* 0x0003e20000100a00 */
[----:B----4-:R-:W-:-:S03]  /*d0e0*/  IMAD.WIDE R96, R5, 0x4, R96 ;  /* 0x0000000405607825 */ /* 0x010fc600078e0260 */
[----:B------:R4:W-:Y:S01]  /*d0f0*/  STL.64 [R1+0x220], R20 ;  /* 0x0002201401007387 */ /* 0x0009e20000100a00 */
[----:B------:R-:W-:-:S03]  /*d100*/  IMAD.WIDE R120, R5, 0x4, R44 ;  /* 0x0000000405787825 */ /* 0x000fc600078e022c */
[----:B------:R-:W3:Y:S04]  /*d110*/  LDL.LU.64 R72, [R1+0x3b8] ;  /* 0x0003b80001487983 */ /* 0x000ee80000300a00 */
[----:B------:R-:W3:Y:S01]  /*d120*/  LDL.LU.64 R56, [R1+0x3b0] ;  /* 0x0003b00001387983 */ /* 0x000ee20000300a00 */
[----:B------:R-:W-:-:S03]  /*d130*/  IMAD.WIDE R104, R5, 0x4, R46 ;  /* 0x0000000405687825 */ /* 0x000fc600078e022e */
[----:B------:R4:W-:Y:S01]  /*d140*/  STL.64 [R1+0x218], R96 ;  /* 0x0002186001007387 */ /* 0x0009e20000100a00 */
[----:B------:R-:W-:-:S03]  /*d150*/  IMAD.WIDE R38, R5, 0x4, R236 ;  /* 0x0000000405267825 */ /* 0x000fc600078e02ec */
[----:B------:R-:W-:Y:S04]  /*d160*/  STL.64 [R1+0x210], R120 ;  /* 0x0002107801007387 */ /* 0x000fe80000100a00 */
[----:B------:R-:W3:Y:S04]  /*d170*/  LDL.LU.64 R44, [R1+0x3a8] ;  /* 0x0003a800012c7983 */ /* 0x000ee80000300a00 */
[----:B------:R-:W-:Y:S01]  /*d180*/  @!PT LDS RZ, [RZ] ;  /* 0x00000000fffff984 */ /* 0x000fe20000000800 */
[----:B------:R-:W-:Y:S01]  /*d190*/  @!PT LDS RZ, [RZ] ;  /* 0x00000000fffff984 */ /* 0x000fe20000000800 */
[----:B------:R-:W-:Y:S01]  /*d1a0*/  @!PT LDS RZ, [RZ] ;  /* 0x00000000fffff984 */ /* 0x000fe20000000800 */
[----:B------:R1:W-:Y:S04]  /*d1b0*/  LDGSTS.E [R249+0x60000], desc[UR6][R24.64], !P2 ;  /* 0x6000000018f97fae */ /* 0x0003e8000d121846 */
[----:B------:R-:W3:Y:S04]  /*d1c0*/  LDL.LU.64 R46, [R1+0x3a0] ;  /* 0x0003a000012e7983 */ /* 0x000ee80000300a00 */
[----:B------:R4:W-:Y:S04]  /*d1d0*/  LDGSTS.E [R249+0x64000], desc[UR6][R20.64], !P2 ;  /* 0x6400000014f97fae */ /* 0x0009e8000d121846 */
[----:B------:R-:W-:Y:S01]  /*d1e0*/  STL.64 [R1+0x208], R104 ;  /* 0x0002086801007387 */ /* 0x000fe20000100a00 */
[----:B--2---:R-:W-:Y:S01]  /*d1f0*/  VIADD R12, R13, 0xffffffb9 ;  /* 0xffffffb90d0c7836 */ /* 0x004fe20000000000 */
[----:B-1----:R-:W1:Y:S02]  /*d200*/  LDC R24, c[0x0][0x230] ;  /* 0x00008c00ff187b82 */ /* 0x002e640000000800 */
[----:B------:R-:W-:Y:S04]  /*d210*/  LDGSTS.E [R249+0x60004], desc[UR6][R96.64], !P3 ;  /* 0x6000400060f97fae */ /* 0x000fe8000d921846 */
[----:B------:R2:W-:Y:S01]  /*d220*/  STL.64 [R1+0x200], R38 ;  /* 0x0002002601007387 */ /* 0x0005e20000100a00 */
[----:B------:R-:W-:Y:S01]  /*d230*/  VIADD R17, R17, 0xffffffba ;  /* 0xffffffba11117836 */ /* 0x000fe20000000000 */
[----:B------:R-:W2:Y:S08]  /*d240*/  LDC R13, c[0x0][0x230] ;  /* 0x00008c00ff0d7b82 */ /* 0x000eb00000000800 */
[----:B----4-:R-:W4:Y:S01]  /*d250*/  LDC R21, c[0x0][0x230] ;  /* 0x00008c00ff157b82 */ /* 0x010f220000000800 */
[----:B------:R-:W3:Y:S04]  /*d260*/  LDL.LU.64 R96, [R1+0x398] ;  /* 0x0003980001607983 */ /* 0x000ee80000300a00 */
[----:B------:R-:W3:Y:S01]  /*d270*/  LDL.LU.64 R236, [R1+0x390] ;  /* 0x0003900001ec7983 */ /* 0x000ee20000300a00 */
[----:B------:R-:W-:-:S02]  /*d280*/  ISETP.GE.U32.AND P0, PT, R17, 0x7fffff9b, PT ;  /* 0x7fffff9b1100780c */ /* 0x000fc40003f06070 */
[----:B------:R-:W1:Y:S01]  /*d290*/  LDC R17, c[0x0][0x230] ;  /* 0x00008c00ff117b82 */ /* 0x000e620000000800 */
[----:B------:R-:W-:Y:S01]  /*d2a0*/  ISETP.GE.U32.AND P2, PT, R12, 0x7fffff9a, PT ;  /* 0x7fffff9a0c00780c */ /* 0x000fe20003f46070 */
[----:B------:R-:W-:Y:S04]  /*d2b0*/  LDGSTS.E [R249+0x64004], desc[UR6][R120.64], !P3 ;  /* 0x6400400078f97fae */ /* 0x000fe8000d921846 */
[----:B------:R-:W-:Y:S01]  /*d2c0*/  LDGSTS.E [R249+0x60008], desc[UR6][R104.64], !P4 ;  /* 0x6000800068f97fae */ /* 0x000fe2000e121846 */
[----:B--2---:R-:W-:Y:S01]  /*d2d0*/  VIADD R13, R13, 0xffffffb8 ;  /* 0xffffffb80d0d7836 */ /* 0x004fe20000000000 */
[----:B------:R-:W2:Y:S02]  /*d2e0*/  LDC R20, c[0x0][0x230] ;  /* 0x00008c00ff147b82 */ /* 0x000ea40000000800 */
[----:B------:R1:W-:Y:S01]  /*d2f0*/  LDGSTS.E [R249+0x64008], desc[UR6][R38.64], !P4 ;  /* 0x6400800026f97fae */ /* 0x0003e2000e121846 */
[----:B----4-:R-:W-:Y:S01]  /*d300*/  VIADD R12, R21, 0xffffffb7 ;  /* 0xffffffb7150c7836 */ /* 0x010fe20000000000 */
[----:B------:R-:W-:Y:S01]  /*d310*/  ISETP.GE.U32.AND P3, PT, R13, 0x7fffff99, PT ;  /* 0x7fffff990d00780c */ /* 0x000fe20003f66070 */
[----:B------:R-:W-:-:S03]  /*d320*/  VIADD R13, R16, 0xffffffb6 ;  /* 0xffffffb6100d7836 */ /* 0x000fc60000000000 */
[----:B------:R-:W4:Y:S01]  /*d330*/  LDC R21, c[0x0][0x230] ;  /* 0x00008c00ff157b82 */ /* 0x000f220000000800 */
[----:B------:R-:W-:Y:S01]  /*d340*/  ISETP.GE.U32.AND P4, PT, R12, 0x7fffff98, PT ;  /* 0x7fffff980c00780c */ /* 0x000fe20003f86070 */
[----:B-1----:R-:W-:-:S06]  /*d350*/  VIADD R12, R17, 0xffffffb5 ;  /* 0xffffffb5110c7836 */ /* 0x002fcc0000000000 */
[----:B------:R-:W1:Y:S08]  /*d360*/  LDC R38, c[0x0][0x230] ;  /* 0x00008c00ff267b82 */ /* 0x000e700000000800 */
[----:B------:R-:W1:Y:S01]  /*d370*/  LDC R25, c[0x0][0x230] ;  /* 0x00008c00ff197b82 */ /* 0x000e620000000800 */
[----:B------:R-:W-:-:S05]  /*d380*/  IMAD.WIDE R88, R5, 0x4, R88 ;  /* 0x0000000405587825 */ /* 0x000fca00078e0258 */
[----:B------:R2:W-:Y:S04]  /*d390*/  STL.64 [R1+0x1f8], R88 ;  /* 0x0001f85801007387 */ /* 0x0005e80000100a00 */
[----:B------:R-:W-:Y:S01]  /*d3a0*/  LDGSTS.E [R249+0x6000c], desc[UR6][R88.64], !P6 ;  /* 0x6000c00058f97fae */ /* 0x000fe2000f121846 */
[----:B---3--:R-:W-:-:S05]  /*d3b0*/  IMAD.WIDE R76, R5, 0x4, R76 ;  /* 0x00000004054c7825 */ /* 0x008fca00078e024c */
[----:B------:R3:W-:Y:S04]  /*d3c0*/  STL.64 [R1+0x1f0], R76 ;  /* 0x0001f04c01007387 */ /* 0x0007e80000100a00 */
[----:B------:R-:W-:Y:S01]  /*d3d0*/  LDGSTS.E [R249+0x6400c], desc[UR6][R76.64], !P6 ;  /* 0x6400c0004cf97fae */ /* 0x000fe2000f121846 */
[----:B------:R-:W-:-:S03]  /*d3e0*/  IMAD.WIDE R104, R5, 0x4, R72 ;  /* 0x0000000405687825 */ /* 0x000fc600078e0248 */
[----:B------:R-:W4:Y:S01]  /*d3f0*/  LDL.LU.64 R72, [R1+0x388] ;  /* 0x0003880001487983 */ /* 0x000f220000300a00 */
[----:B------:R-:W-:-:S03]  /*d400*/  IMAD.WIDE R16, R5, 0x4, R56 ;  /* 0x0000000405107825 */ /* 0x000fc600078e0238 */
[----:B------:R-:W4:Y:S04]  /*d410*/  LDL.LU.64 R56, [R1+0x380] ;  /* 0x0003800001387983 */ /* 0x000f280000300a00 */
[----:B------:R-:W-:Y:S04]  /*d420*/  STL.64 [R1+0x1e8], R104 ;  /* 0x0001e86801007387 */ /* 0x000fe80000100a00 */
[----:B------:R1:W-:Y:S04]  /*d430*/  STL.64 [R1+0x1e0], R16 ;  /* 0x0001e01001007387 */ /* 0x0003e80000100a00 */
[----:B--2---:R-:W2:Y:S01]  /*d440*/  LDL.LU.64 R88, [R1+0x378] ;  /* 0x0003780001587983 */ /* 0x004ea20000300a00 */
[----:B------:R-:W-:-:S03]  /*d450*/  IMAD.WIDE R44, R5, 0x4, R44 ;  /* 0x00000004052c7825 */ /* 0x000fc600078e022c */
[----:B---3--:R-:W3:Y:S01]  /*d460*/  LDL.LU.64 R76, [R1+0x370] ;  /* 0x00037000014c7983 */ /* 0x008ee20000300a00 */
[----:B------:R-:W-:-:S03]  /*d470*/  IMAD.WIDE R46, R5, 0x4, R46 ;  /* 0x00000004052e7825 */ /* 0x000fc600078e022e */
[----:B------:R-:W-:Y:S04]  /*d480*/  LDGSTS.E [R248+0x60000], desc[UR6][R104.64], !P1 ;  /* 0x6000000068f87fae */ /* 0x000fe8000c921846 */
[----:B------:R1:W-:Y:S04]  /*d490*/  LDGSTS.E [R248+0x64000], desc[UR6][R16.64], !P1 ;  /* 0x6400000010f87fae */ /* 0x0003e8000c921846 */
[----:B------:R1:W-:Y:S04]  /*d4a0*/  STL.64 [R1+0x1d8], R44 ;  /* 0x0001d82c01007387 */ /* 0x0003e80000100a00 */
[----:B------:R1:W-:Y:S04]  /*d4b0*/  STL.64 [R1+0x1d0], R46 ;  /* 0x0001d02e01007387 */ /* 0x0003e80000100a00 */
[----:B------:R3:W-:Y:S01]  /*d4c0*/  LDGSTS.E [R248+0x60004], desc[UR6][R44.64], !P0 ;  /* 0x600040002cf87fae */ /* 0x0007e2000c121846 */
[----:B------:R-:W-:-:S03]  /*d4d0*/  IMAD.WIDE R120, R5, 0x4, R96 ;  /* 0x0000000405787825 */ /* 0x000fc600078e0260 */
[----:B------:R-:W-:Y:S01]  /*d4e0*/  LDGSTS.E [R248+0x64004], desc[UR6][R46.64], !P0 ;  /* 0x640040002ef87fae */ /* 0x000fe2000c121846 */
[----:B------:R-:W-:Y:S01]  /*d4f0*/  ISETP.GE.U32.AND P6, PT, R13, 0x7fffff97, PT ;  /* 0x7fffff970d00780c */ /* 0x000fe20003fc6070 */
[----:B-1----:R-:W1:Y:S01]  /*d500*/  LDC R16, c[0x0][0x230] ;  /* 0x00008c00ff107b82 */ /* 0x002e620000000800 */
[----:B------:R-:W-:Y:S01]  /*d510*/  IMAD.WIDE R104, R5, 0x4, R236 ;  /* 0x0000000405687825 */ /* 0x000fe200078e02ec */
[----:B------:R-:W3:Y:S04]  /*d520*/  LDL.LU.64 R44, [R1+0x368] ;  /* 0x00036800012c7983 */ /* 0x000ee80000300a00 */
[----:B------:R-:W-:Y:S02]  /*d530*/  STL.64 [R1+0x1c8], R120 ;  /* 0x0001c87801007387 */ /* 0x000fe40000100a00 */
[----:B------:R-:W1:Y:S02]  /*d540*/  LDC R17, c[0x0][0x230] ;  /* 0x00008c00ff117b82 */ /* 0x000e640000000800 */
[----:B------:R-:W3:Y:S04]  /*d550*/  LDL.LU.64 R236, [R1+0x360] ;  /* 0x0003600001ec7983 */ /* 0x000ee80000300a00 */
[----:B------:R-:W-:Y:S04]  /*d560*/  STL.64 [R1+0x1c0], R104 ;  /* 0x0001c06801007387 */ /* 0x000fe80000100a00 */
[----:B------:R-:W3:Y:S04]  /*d570*/  LDL.LU.64 R96, [R1+0x358] ;  /* 0x0003580001607983 */ /* 0x000ee80000300a00 */
[----:B------:R-:W3:Y:S01]  /*d580*/  LDL.LU.64 R46, [R1+0x350] ;  /* 0x00035000012e7983 */ /* 0x000ee20000300a00 */
[----:B------:R-:W-:-:S03]  /*d590*/  VIADD R13, R20, 0xffffffb4 ;  /* 0xffffffb4140d7836 */ /* 0x000fc60000000000 */
[----:B------:R1:W-:Y:S02]  /*d5a0*/  LDGSTS.E [R248+0x60008], desc[UR6][R120.64], !P2 ;  /* 0x6000800078f87fae */ /* 0x0003e4000d121846 */
[----:B------:R-:W-:Y:S01]  /*d5b0*/  ISETP.GE.U32.AND P0, PT, R13, 0x7fffff95, PT ;  /* 0x7fffff950d00780c */ /* 0x000fe20003f06070 */
[----:B----4-:R-:W-:Y:S01]  /*d5c0*/  VIADD R13, R21, 0xffffffb2 ;  /* 0xffffffb2150d7836 */ /* 0x010fe20000000000 */
[----:B------:R4:W-:Y:S01]  /*d5d0*/  LDGSTS.E [R248+0x64008], desc[UR6][R104.64], !P2 ;  /* 0x6400800068f87fae */ /* 0x0009e2000d121846 */
[----:B------:R-:W-:-:S04]  /*d5e0*/  IMAD.WIDE R72, R5, 0x4, R72 ;  /* 0x0000000405487825 */ /* 0x000fc800078e0248 */
[C---:B------:R-:W-:Y:S01]  /*d5f0*/  IMAD.WIDE R56, R5.reuse, 0x4, R56 ;  /* 0x0000000405387825 */ /* 0x040fe200078e0238 */
[----:B------:R1:W-:Y:S04]  /*d600*/  STL.64 [R1+0x1b8], R72 ;  /* 0x0001b84801007387 */ /* 0x0003e80000100a00 */
[----:B------:R4:W-:Y:S04]  /*d610*/  STL.64 [R1+0x1b0], R56 ;  /* 0x0001b03801007387 */ /* 0x0009e80000100a00 */
[----:B------:R-:W-:Y:S01]  /*d620*/  LDGSTS.E [R248+0x6000c], desc[UR6][R72.64], !P3 ;  /* 0x6000c00048f87fae */ /* 0x000fe2000d921846 */
[----:B--2---:R-:W-:-:S03]  /*d630*/  IMAD.WIDE R88, R5, 0x4, R88 ;  /* 0x0000000405587825 */ /* 0x004fc600078e0258 */
[----:B------:R-:W-:Y:S01]  /*d640*/  LDGSTS.E [R248+0x6400c], desc[UR6][R56.64], !P3 ;  /* 0x6400c00038f87fae */ /* 0x000fe2000d921846 */
[----:B---3--:R-:W-:-:S03]  /*d650*/  IMAD.WIDE R20, R5, 0x4, R76 ;  /* 0x0000000405147825 */ /* 0x008fc600078e024c */
[----:B------:R-:W-:Y:S04]  /*d660*/  LDGSTS.E [R247+0x60000], desc[UR6][R88.64], !P4 ;  /* 0x6000000058f77fae */ /* 0x000fe8000e121846 */
[----:B------:R-:W2:Y:S04]  /*d670*/  LDL.LU.64 R76, [R1+0x348] ;  /* 0x00034800014c7983 */ /* 0x000ea80000300a00 */
[----:B------:R3:W-:Y:S04]  /*d680*/  STL.64 [R1+0x1a8], R88 ;  /* 0x0001a85801007387 */ /* 0x0007e80000100a00 */
[----:B-1----:R-:W2:Y:S04]  /*d690*/  LDL.LU.64 R72, [R1+0x340] ;  /* 0x0003400001487983 */ /* 0x002ea80000300a00 */
[----:B------:R1:W-:Y:S04]  /*d6a0*/  STL.64 [R1+0x1a0], R20 ;  /* 0x0001a01401007387 */ /* 0x0003e80000100a00 */
[----:B----4-:R-:W4:Y:S04]  /*d6b0*/  LDL.LU.64 R56, [R1+0x338] ;  /* 0x0003380001387983 */ /* 0x010f280000300a00 */
[----:B------:R-:W-:Y:S04]  /*d6c0*/  STL.64 [R1+0x1758], R248 ;  /* 0x001758f801007387 */ /* 0x000fe80000100a00 */
[----:B---3--:R-:W3:Y:S04]  /*d6d0*/  LDL.LU.64 R88, [R1+0x330] ;  /* 0x0003300001587983 */ /* 0x008ee80000300a00 */
[----:B------:R1:W-:Y:S01]  /*d6e0*/  LDGSTS.E [R247+0x64000], desc[UR6][R20.64], !P4 ;  /* 0x6400000014f77fae */ /* 0x0003e2000e121846 */
[----:B------:R-:W-:-:S04]  /*d6f0*/  IMAD.WIDE R44, R5, 0x4, R44 ;  /* 0x00000004052c7825 */ /* 0x000fc800078e022c */
[C---:B------:R-:W-:Y:S01]  /*d700*/  IMAD.WIDE R236, R5.reuse, 0x4, R236 ;  /* 0x0000000405ec7825 */ /* 0x040fe200078e02ec */
[----:B------:R1:W-:Y:S03]  /*d710*/  STL.64 [R1+0x198], R44 ;  /* 0x0001982c01007387 */ /* 0x0003e60000100a00 */
[C---:B------:R-:W-:Y:S01]  /*d720*/  IMAD.WIDE R120, R5.reuse, 0x4, R96 ;  /* 0x0000000405787825 */ /* 0x040fe200078e0260 */
[----:B------:R1:W-:Y:S03]  /*d730*/  STL.64 [R1+0x190], R236 ;  /* 0x000190ec01007387 */ /* 0x0003e60000100a00 */
[----:B------:R-:W-:Y:S01]  /*d740*/  IMAD.WIDE R104, R5, 0x4, R46 ;  /* 0x0000000405687825 */ /* 0x000fe200078e022e */
[----:B------:R-:W3:Y:S01]  /*d750*/  LDL.LU.64 R96, [R1+0x328] ;  /* 0x0003280001607983 */ /* 0x000ee20000300a00 */
[----:B------:R-:W-:Y:S01]  /*d760*/  ISETP.GE.U32.AND P1, PT, R12, 0x7fffff96, PT ;  /* 0x7fffff960c00780c */ /* 0x000fe20003f26070 */
[----:B-1----:R-:W1:Y:S02]  /*d770*/  LDC R20, c[0x0][0x230] ;  /* 0x00008c00ff147b82 */ /* 0x002e640000000800 */
[----:B------:R-:W3:Y:S04]  /*d780*/  LDL.LU.64 R46, [R1+0x320] ;  /* 0x00032000012e7983 */ /* 0x000ee80000300a00 */
[----:B------:R2:W-:Y:S01]  /*d790*/  STL.64 [R1+0x188], R120 ;  /* 0x0001887801007387 */ /* 0x0005e20000100a00 */
[----:B------:R-:W-:Y:S01]  /*d7a0*/  ISETP.GE.U32.AND P3, PT, R13, 0x7fffff93, PT ;  /* 0x7fffff930d00780c */ /* 0x000fe20003f66070 */
[----:B------:R-:W1:Y:S02]  /*d7b0*/  LDC R21, c[0x0][0x230] ;  /* 0x00008c00ff157b82 */ /* 0x000e640000000800 */
[----:B------:R-:W-:Y:S04]  /*d7c0*/  LDGSTS.E [R247+0x60004], desc[UR6][R44.64], !P6 ;  /* 0x600040002cf77fae */ /* 0x000fe8000f121846 */
[----:B------:R4:W-:Y:S04]  /*d7d0*/  STL.64 [R1+0x180], R104 ;  /* 0x0001806801007387 */ /* 0x0009e80000100a00 */
[----:B------:R-:W-:Y:S04]  /*d7e0*/  LDGSTS.E [R247+0x64004], desc[UR6][R236.64], !P6 ;  /* 0x64004000ecf77fae */ /* 0x000fe8000f121846 */
[----:B------:R-:W3:Y:S01]  /*d7f0*/  LDL.LU.64 R44, [R1+0x318] ;  /* 0x00031800012c7983 */ /* 0x000ee20000300a00 */
[----:B------:R-:W-:-:S02]  /*d800*/  VIADD R12, R24, 0xffffffb3 ;  /* 0xffffffb3180c7836 */ /* 0x000fc40000000000 */
[----:B------:R-:W1:Y:S01]  /*d810*/  LDC R24, c[0x0][0x230] ;  /* 0x00008c00ff187b82 */ /* 0x000e620000000800 */
[----:B------:R2:W-:Y:S04]  /*d820*/  LDGSTS.E [R247+0x60008], desc[UR6][R120.64], !P1 ;  /* 0x6000800078f77fae */ /* 0x0005e8000c921846 */
[----:B------:R-:W3:Y:S01]  /*d830*/  LDL.LU.64 R236, [R1+0x310] ;  /* 0x0003100001ec7983 */ /* 0x000ee20000300a00 */
[----:B------:R-:W-:Y:S01]  /*d840*/  ISETP.GE.U32.AND P2, PT, R12, 0x7fffff94, PT ;  /* 0x7fffff940c00780c */ /* 0x000fe20003f46070 */
[----:B------:R-:W-:Y:S02]  /*d850*/  VIADD R12, R38, 0xffffffb1 ;  /* 0xffffffb1260c7836 */ /* 0x000fe40000000000 */
[----:B------:R-:W3:Y:S01]  /*d860*/  LDC R38, c[0x0][0x230] ;  /* 0x00008c00ff267b82 */ /* 0x000ee20000000800 */
[----:B------:R4:W-:Y:S02]  /*d870*/  LDGSTS.E [R247+0x64008], desc[UR6][R104.64], !P1 ;  /* 0x6400800068f77fae */ /* 0x0009e4000c921846 */
[----:B------:R-:W-:Y:S01]  /*d880*/  ISETP.GE.U32.AND P4, PT, R12, 0x7fffff92, PT ;  /* 0x7fffff920c00780c */ /* 0x000fe20003f86070 */
[----:B------:R-:W-:-:S05]  /*d890*/  VIADD R12, R25, 0xffffffaf ;  /* 0xffffffaf190c7836 */ /* 0x000fca0000000000 */
[----:B------:R-:W-:Y:S01]  /*d8a0*/  ISETP.GE.U32.AND P1, PT, R12, 0x7fffff90, PT ;  /* 0x7fffff900c00780c */ /* 0x000fe20003f26070 */
[----:B-1----:R-:W-:Y:S02]  /*d8b0*/  VIADD R12, R24, 0xffffffad ;  /* 0xffffffad180c7836 */ /* 0x002fe40000000000 */
[----:B--2---:R-:W-:-:S05]  /*d8c0*/  IMAD.WIDE R76, R5, 0x4, R76 ;  /* 0x00000004054c7825 */ /* 0x004fca00078e024c */
[----:B------:R1:W-:Y:S01]  /*d8d0*/  STL.64 [R1+0x178], R76 ;  /* 0x0001784c01007387 */ /* 0x0003e20000100a00 */
[----:B------:R-:W-:-:S03]  /*d8e0*/  IMAD.WIDE R120, R5, 0x4, R72 ;  /* 0x0000000405787825 */ /* 0x000fc600078e0248 */
[----:B------:R-:W-:Y:S04]  /*d8f0*/  LDGSTS.E [R247+0x6000c], desc[UR6][R76.64], !P0 ;  /* 0x6000c0004cf77fae */ /* 0x000fe8000c121846 */
[----:B------:R-:W2:Y:S01]  /*d900*/  LDL.LU.64 R72, [R1+0x308] ;  /* 0x0003080001487983 */ /* 0x000ea20000300a00 */
[----:B----4-:R-:W-:-:S03]  /*d910*/  IMAD.WIDE R104, R5, 0x4, R56 ;  /* 0x0000000405687825 */ /* 0x010fc600078e0238 */
[----:B------:R-:W-:Y:S04]  /*d920*/  STL.64 [R1+0x170], R120 ;  /* 0x0001707801007387 */ /* 0x000fe80000100a00 */
[----:B------:R-:W4:Y:S01]  /*d930*/  LDL.LU.64 R56, [R1+0x300] ;  /* 0x0003000001387983 */ /* 0x000f220000300a00 */
[----:B---3--:R-:W-:-:S03]  /*d940*/  IMAD.WIDE R24, R5, 0x4, R88 ;  /* 0x0000000405187825 */ /* 0x008fc600078e0258 */
[----:B------:R-:W-:Y:S04]  /*d950*/  STL.64 [R1+0x168], R104 ;  /* 0x0001686801007387 */ /* 0x000fe80000100a00 */
[----:B------:R-:W3:Y:S04]  /*d960*/  LDL.LU.64 R88, [R1+0x2f8] ;  /* 0x0002f80001587983 */ /* 0x000ee80000300a00 */
[----:B-1----:R-:W3:Y:S04]  /*d970*/  LDL.LU.64 R76, [R1+0x2f0] ;  /* 0x0002f000014c7983 */ /* 0x002ee80000300a00 */
[----:B------:R-:W-:Y:S04]  /*d980*/  LDGSTS.E [R247+0x6400c], desc[UR6][R120.64], !P0 ;  /* 0x6400c00078f77fae */ /* 0x000fe8000c121846 */
[----:B------:R-:W-:Y:S04]  /*d990*/  LDGSTS.E [R246+0x60000], desc[UR6][R104.64], !P2 ;  /* 0x6000000068f67fae */ /* 0x000fe8000d121846 */
[----:B------:R1:W-:Y:S01]  /*d9a0*/  LDGSTS.E [R246+0x64000], desc[UR6][R24.64], !P2 ;  /* 0x6400000018f67fae */ /* 0x0003e2000d121846 */
[----:B------:R-:W-:Y:S01]  /*d9b0*/  ISETP.GE.U32.AND P2, PT, R12, 0x7fffff8e, PT ;  /* 0x7fffff8e0c00780c */ /* 0x000fe20003f46070 */
[----:B------:R-:W-:-:S02]  /*d9c0*/  IMAD.WIDE R96, R5, 0x4, R96 ;  /* 0x0000000405607825 */ /* 0x000fc400078e0260 */
[----:B------:R1:W-:Y:S02]  /*d9d0*/  STL.64 [R1+0x160], R24 ;  /* 0x0001601801007387 */ /* 0x0003e40000100a00 */
[C---:B------:R-:W-:Y:S02]  /*d9e0*/  IMAD.WIDE R46, R5.reuse, 0x4, R46 ;  /* 0x00000004052e7825 */ /* 0x040fe400078e022e */
[----:B------:R1:W-:Y:S02]  /*d9f0*/  STL.64 [R1+0x158], R96 ;  /* 0x0001586001007387 */ /* 0x0003e40000100a00 */
[----:B------:R-:W-:Y:S02]  /*da00*/  VIADD R12, R38, 0xffffffab ;  /* 0xffffffab260c7836 */ /* 0x000fe40000000000 */
[----:B------:R1:W-:Y:S04]  /*da10*/  STL.64 [R1+0x150], R46 ;  /* 0x0001502e01007387 */ /* 0x0003e80000100a00 */
[----:B------:R-:W-:Y:S01]  /*da20*/  LDGSTS.E [R246+0x60004], desc[UR6][R96.64], !P3 ;  /* 0x6000400060f67fae */ /* 0x000fe2000d921846 */
[----:B------:R-:W-:Y:S01]  /*da30*/  VIADD R13, R16, 0xffffffb0 ;  /* 0xffffffb0100d7836 */ /* 0x000fe20000000000 */
[----:B-1----:R-:W1:Y:S02]  /*da40*/  LDC R24, c[0x0][0x230] ;  /* 0x00008c00ff187b82 */ /* 0x002e640000000800 */
[----:B------:R-:W-:Y:S01]  /*da50*/  LDGSTS.E [R246+0x64004], desc[UR6][R46.64], !P3 ;  /* 0x640040002ef67fae */ /* 0x000fe2000d921846 */
[----:B------:R-:W1:Y:S05]  /*da60*/  S2R R249, SR_TID.X ;  /* 0x0000000000f97919 */ /* 0x000e6a0000002100 */
[----:B------:R-:W1:Y:S01]  /*da70*/  LDC R25, c[0x0][0x230] ;  /* 0x00008c00ff197b82 */ /* 0x000e620000000800 */
[----:B------:R-:W-:-:S05]  /*da80*/  IMAD.WIDE R44, R5, 0x4, R44 ;  /* 0x00000004052c7825 */ /* 0x000fca00078e022c */
[----:B------:R-:W-:Y:S01]  /*da90*/  LDGSTS.E [R246+0x60008], desc[UR6][R44.64], !P4 ;  /* 0x600080002cf67fae */ /* 0x000fe2000e121846 */
[----:B------:R-:W-:Y:S01]  /*daa0*/  IMAD.WIDE R38, R5, 0x4, R236 ;  /* 0x0000000405267825 */ /* 0x000fe200078e02ec */
[----:B------:R-:W1:Y:S02]  /*dab0*/  LDC R16, c[0x0][0x230] ;  /* 0x00008c00ff107b82 */ /* 0x000e640000000800 */
[----:B------:R-:W3:Y:S04]  /*dac0*/  LDL.LU.64 R236, [R1+0x2e8] ;  /* 0x0002e80001ec7983 */ /* 0x000ee80000300a00 */
[----:B------:R1:W-:Y:S04]  /*dad0*/  STL.64 [R1+0x148], R44 ;  /* 0x0001482c01007387 */ /* 0x0003e80000100a00 */
[----:B------:R-:W3:Y:S04]  /*dae0*/  LDL.LU.64 R96, [R1+0x2e0] ;  /* 0x0002e00001607983 */ /* 0x000ee80000300a00 */
[----:B------:R3:W-:Y:S04]  /*daf0*/  STL.64 [R1+0x140], R38 ;  /* 0x0001402601007387 */ /* 0x0007e80000100a00 */
[----:B------:R-:W3:Y:S04]  /*db00*/  LDL.LU.64 R46, [R1+0x2d8] ;  /* 0x0002d800012e7983 */ /* 0x000ee80000300a00 */
[----:B-1----:R-:W3:Y:S01]  /*db10*/  LDL.LU.64 R44, [R1+0x2d0] ;  /* 0x0002d000012c7983 */ /* 0x002ee20000300a00 */
[----:B------:R-:W-:-:S03]  /*db20*/  ISETP.GE.U32.AND P6, PT, R13, 0x7fffff91, PT ;  /* 0x7fffff910d00780c */ /* 0x000fc60003fc6070 */
[----:B------:R1:W-:Y:S01]  /*db30*/  LDGSTS.E [R246+0x64008], desc[UR6][R38.64], !P4 ;  /* 0x6400800026f67fae */ /* 0x0003e2000e121846 */
[----:B------:R-:W-:Y:S02]  /*db40*/  VIADD R13, R17, 0xffffffae ;  /* 0xffffffae110d7836 */ /* 0x000fe40000000000 */
[----:B--2---:R-:W-:-:S04]  /*db50*/  IMAD.WIDE R72, R5, 0x4, R72 ;  /* 0x0000000405487825 */ /* 0x004fc800078e0248 */
[C---:B----4-:R-:W-:Y:S01]  /*db60*/  IMAD.WIDE R56, R5.reuse, 0x4, R56 ;  /* 0x0000000405387825 */ /* 0x050fe200078e0238 */
[----:B------:R2:W-:Y:S03]  /*db70*/  STL.64 [R1+0x138], R72 ;  /* 0x0001384801007387 */ /* 0x0005e60000100a00 */
[C---:B---3--:R-:W-:Y:S01]  /*db80*/  IMAD.WIDE R104, R5.reuse, 0x4, R88 ;  /* 0x0000000405687825 */ /* 0x048fe200078e0258 */
[----:B------:R3:W-:Y:S03]  /*db90*/  STL.64 [R1+0x130], R56 ;  /* 0x0001303801007387 */ /* 0x0007e60000100a00 */
[C---:B-1----:R-:W-:Y:S01]  /*dba0*/  IMAD.WIDE R38, R5.reuse, 0x4, R76 ;  /* 0x0000000405267825 */ /* 0x042fe200078e024c */
[----:B------:R-:W-:Y:S03]  /*dbb0*/  LDGSTS.E [R246+0x6000c], desc[UR6][R72.64], !P6 ;  /* 0x6000c00048f67fae */ /* 0x000fe6000f121846 */
[C---:B------:R-:W-:Y:S01]  /*dbc0*/  IMAD.WIDE R236, R5.reuse, 0x4, R236 ;  /* 0x0000000405ec7825 */ /* 0x040fe200078e02ec */
[----:B------:R-:W4:Y:S03]  /*dbd0*/  LDL.LU.64 R76, [R1+0x2c8] ;  /* 0x0002c800014c7983 */ /* 0x000f260000300a00 */
[----:B------:R-:W-:Y:S01]  /*dbe0*/  IMAD.WIDE R120, R5, 0x4, R96 ;  /* 0x0000000405787825 */ /* 0x000fe200078e0260 */
[----:B------:R1:W-:Y:S01]  /*dbf0*/  STL.64 [R1+0x128], R104 ;  /* 0x0001286801007387 */ /* 0x0003e20000100a00 */
[----:B------:R-:W-:Y:S01]  /*dc00*/  ISETP.GE.U32.AND P4, PT, R12, 0x7fffff8c, PT ;  /* 0x7fffff8c0c00780c */ /* 0x000fe20003f86070 */
[----:B------:R-:W4:Y:S02]  /*dc10*/  LDC R17, c[0x0][0x230] ;  /* 0x00008c00ff117b82 */ /* 0x000f240000000800 */
[----:B--2---:R-:W2:Y:S04]  /*dc20*/  LDL.LU.64 R72, [R1+0x2c0] ;  /* 0x0002c00001487983 */ /* 0x004ea80000300a00 */
[----:B------:R1:W-:Y:S04]  /*dc30*/  STL.64 [R1+0x120], R38 ;  /* 0x0001202601007387 */ /* 0x0003e80000100a00 */
[----:B------:R-:W-:Y:S01]  /*dc40*/  LDGSTS.E [R246+0x6400c], desc[UR6][R56.64], !P6 ;  /* 0x6400c00038f67fae */ /* 0x000fe2000f121846 */
[----:B------:R-:W-:-:S03]  /*dc50*/  ISETP.GE.U32.AND P0, PT, R13, 0x7fffff8f, PT ;  /* 0x7fffff8f0d00780c */ /* 0x000fc60003f06070 */
[----:B------:R1:W-:Y:S04]  /*dc60*/  LDGSTS.E [R245+0x60000], desc[UR6][R104.64], !P1 ;  /* 0x6000000068f57fae */ /* 0x0003e8000c921846 */
[----:B------:R1:W-:Y:S04]  /*dc70*/  LDGSTS.E [R245+0x64000], desc[UR6][R38.64], !P1 ;  /* 0x6400000026f57fae */ /* 0x0003e8000c921846 */
[----:B---3--:R-:W3:Y:S04]  /*dc80*/  LDL.LU.64 R56, [R1+0x2b8] ;  /* 0x0002b80001387983 */ /* 0x008ee80000300a00 */
[----:B------:R-:W3:Y:S01]  /*dc90*/  LDL.LU.64 R88, [R1+0x2b0] ;  /* 0x0002b00001587983 */ /* 0x000ee20000300a00 */
[----:B-1----:R-:W-:-:S03]  /*dca0*/  IMAD.WIDE R104, R5, 0x4, R46 ;  /* 0x0000000405687825 */ /* 0x002fc600078e022e */
[----:B------:R-:W-:Y:S04]  /*dcb0*/  STL.64 [R1+0x1760], R246 ;  /* 0x001760f601007387 */ /* 0x000fe80000100a00 */
[----:B------:R1:W-:Y:S04]  /*dcc0*/  STL.64 [R1+0x118], R236 ;  /* 0x000118ec01007387 */ /* 0x0003e80000100a00 */
[----:B------:R-:W3:Y:S04]  /*dcd0*/  LDL.LU.64 R46, [R1+0x2a8] ;  /* 0x0002a800012e7983 */ /* 0x000ee80000300a00 */
[----:B------:R-:W-:Y:S04]  /*dce0*/  STL.64 [R1+0x110], R120 ;  /* 0x0001107801007387 */ /* 0x000fe80000100a00 */
[----:B------:R-:W3:Y:S01]  /*dcf0*/  LDL.LU.64 R96, [R1+0x2a0] ;  /* 0x0002a00001607983 */ /* 0x000ee20000300a00 */
[----:B------:R-:W-:-:S03]  /*dd00*/  IMAD.WIDE R38, R5, 0x4, R44 ;  /* 0x0000000405267825 */ /* 0x000fc600078e022c */
[----:B------:R-:W-:Y:S04]  /*dd10*/  STL.64 [R1+0x108], R104 ;  /* 0x0001086801007387 */ /* 0x000fe80000100a00 */
[----:B------:R-:W3:Y:S04]  /*dd20*/  LDL.LU.64 R44, [R1+0x298] ;  /* 0x00029800012c7983 */ /* 0x000ee80000300a00 */
[----:B------:R-:W-:Y:S01]  /*dd30*/  LDGSTS.E [R245+0x60004], desc[UR6][R236.64], !P0 ;  /* 0x60004000ecf57fae */ /* 0x000fe2000c121846 */
[----:B------:R-:W-:Y:S02]  /*dd40*/  VIADD R13, R20, 0xffffffac ;  /* 0xffffffac140d7836 */ /* 0x000fe40000000000 */
[----:B----4-:R-:W-:Y:S01]  /*dd50*/  IMAD.WIDE R76, R5, 0x4, R76 ;  /* 0x00000004054c7825 */ /* 0x010fe200078e024c */
[----:B-1----:R-:W4:Y:S02]  /*dd60*/  LDL.LU.64 R236, [R1+0x290] ;  /* 0x0002900001ec7983 */ /* 0x002f240000300a00 */
[----:B------:R-:W-:Y:S01]  /*dd70*/  ISETP.GE.U32.AND P3, PT, R13, 0x7fffff8d, PT ;  /* 0x7fffff8d0d00780c */ /* 0x000fe20003f66070 */
[----:B------:R-:W1:Y:S01]  /*dd80*/  LDC R20, c[0x0][0x230] ;  /* 0x00008c00ff147b82 */ /* 0x000e620000000800 */
[----:B------:R-:W-:Y:S01]  /*dd90*/  VIADD R13, R16, 0xffffffaa ;  /* 0xffffffaa100d7836 */ /* 0x000fe20000000000 */
[----:B------:R-:W-:Y:S04]  /*dda0*/  LDGSTS.E [R245+0x64004], desc[UR6][R120.64], !P0 ;  /* 0x6400400078f57fae */ /* 0x000fe8000c121846 */
[----:B------:R-:W-:Y:S01]  /*ddb0*/  LDGSTS.E [R245+0x60008], desc[UR6][R104.64], !P2 ;  /* 0x6000800068f57fae */ /* 0x000fe2000d121846 */
[----:B--2---:R-:W-:-:S03]  /*ddc0*/  IMAD.WIDE R72, R5, 0x4, R72 ;  /* 0x0000000405487825 */ /* 0x004fc600078e0248 */
[----:B------:R2:W-:Y:S01]  /*ddd0*/  STL.64 [R1+0x100], R38 ;  /* 0x0001002601007387 */ /* 0x0005e20000100a00 */
[----:B------:R-:W-:Y:S01]  /*dde0*/  ISETP.GE.U32.AND P6, PT, R13, 0x7fffff8b, PT ;  /* 0x7fffff8b0d00780c */ /* 0x000fe20003fc6070 */
[----:B------:R-:W1:Y:S02]  /*ddf0*/  LDC R16, c[0x0][0x230] ;  /* 0x00008c00ff107b82 */ /* 0x000e640000000800 */
[----:B------:R2:W-:Y:S04]  /*de00*/  LDGSTS.E [R245+0x64008], desc[UR6][R38.64], !P2 ;  /* 0x6400800026f57fae */ /* 0x0005e8000d121846 */
[----:B------:R-:W-:Y:S04]  /*de10*/  STL.64 [R1+0xf8], R76 ;  /* 0x0000f84c01007387 */ /* 0x000fe80000100a00 */
[----:B------:R2:W-:Y:S04]  /*de20*/  STL.64 [R1+0xf0], R72 ;  /* 0x0000f04801007387 */ /* 0x0005e80000100a00 */
[----:B------:R-:W-:Y:S01]  /*de30*/  LDGSTS.E [R245+0x6000c], desc[UR6][R76.64], !P3 ;  /* 0x6000c0004cf57fae */ /* 0x000fe2000d921846 */
[----:B---3--:R-:W-:-:S03]  /*de40*/  IMAD.WIDE R56, R5, 0x4, R56 ;  /* 0x0000000405387825 */ /* 0x008fc600078e0238 */
[----:B------:R-:W-:Y:S01]  /*de50*/  LDGSTS.E [R245+0x6400c], desc[UR6][R72.64], !P3 ;  /* 0x6400c00048f57fae */ /* 0x000fe2000d921846 */
[----:B--2---:R-:W-:-:S03]  /*de60*/  IMAD.WIDE R38, R5, 0x4, R88 ;  /* 0x0000000405267825 */ /* 0x004fc600078e0258 */
[----:B------:R2:W-:Y:S04]  /*de70*/  STL.64 [R1+0xe8], R56 ;  /* 0x0000e83801007387 */ /* 0x0005e80000100a00 */
[----:B------:R-:W3:Y:S04]  /*de80*/  LDL.LU.64 R88, [R1+0x288] ;  /* 0x0002880001587983 */ /* 0x000ee80000300a00 */
[----:B------:R-:W-:Y:S04]  /*de90*/  STL.64 [R1+0xe0], R38 ;  /* 0x0000e02601007387 */ /* 0x000fe80000100a00 */
[----:B------:R-:W3:Y:S01]  /*dea0*/  LDL.LU.64 R72, [R1+0x280] ;  /* 0x0002800001487983 */ /* 0x000ee20000300a00 */
[----:B------:R-:W-:-:S03]  /*deb0*/  IMAD.WIDE R46, R5, 0x4, R46 ;  /* 0x00000004052e7825 */ /* 0x000fc600078e022e */
[----:B------:R-:W3:Y:S01]  /*dec0*/  LDL.LU.64 R76, [R1+0x278] ;  /* 0x00027800014c7983 */ /* 0x000ee20000300a00 */
[----:B------:R-:W-:-:S03]  /*ded0*/  IMAD.WIDE R96, R5, 0x4, R96 ;  /* 0x0000000405607825 */ /* 0x000fc600078e0260 */
[----:B------:R-:W-:Y:S04]  /*dee0*/  LDGSTS.E [R244+0x60000], desc[UR6][R56.64], !P4 ;  /* 0x6000000038f47fae */ /* 0x000fe8000e121846 */
[----:B------:R4:W-:Y:S01]  /*def0*/  LDGSTS.E [R244+0x64000], desc[UR6][R38.64], !P4 ;  /* 0x6400000026f47fae */ /* 0x0009e2000e121846 */
[----:B------:R-:W-:-:S03]  /*df00*/  IMAD.WIDE R44, R5, 0x4, R44 ;  /* 0x00000004052c7825 */ /* 0x000fc600078e022c */
[----:B------:R-:W-:Y:S04]  /*df10*/  LDGSTS.E [R244+0x60004], desc[UR6][R46.64], !P6 ;  /* 0x600040002ef47fae */ /* 0x000fe8000f121846 */
[----:B--2---:R-:W2:Y:S04]  /*df20*/  LDL.LU.64 R56, [R1+0x270] ;  /* 0x0002700001387983 */ /* 0x004ea80000300a00 */
[----:B------:R1:W-:Y:S04]  /*df30*/  STL.64 [R1+0xd8], R46 ;  /* 0x0000d82e01007387 */ /* 0x0003e80000100a00 */
[----:B------:R-:W-:Y:S01]  /*df40*/  STL.64 [R1+0xd0], R96 ;  /* 0x0000d06001007387 */ /* 0x000fe20000100a00 */
[----:B------:R-:W-:-:S02]  /*df50*/  VIADD R12, R21, 0xffffffa9 ;  /* 0xffffffa9150c7836 */ /* 0x000fc40000000000 */
[----:B------:R-:W-:Y:S01]  /*df60*/  VIADD R13, R17, 0xffffffa8 ;  /* 0xffffffa8110d7836 */ /* 0x000fe20000000000 */
[----:B------:R-:W-:Y:S01]  /*df70*/  LDGSTS.E [R244+0x64004], desc[UR6][R96.64], !P6 ;  /* 0x6400400060f47fae */ /* 0x000fe2000f121846 */
[----:B------:R-:W2:Y:S03]  /*df80*/  LDC R21, c[0x0][0x230] ;  /* 0x00008c00ff157b82 */ /* 0x000ea60000000800 */
[----:B-1----:R-:W2:Y:S04]  /*df90*/  LDL.LU.64 R46, [R1+0x268] ;  /* 0x00026800012e7983 */ /* 0x002ea80000300a00 */
[----:B------:R-:W-:Y:S01]  /*dfa0*/  STL.64 [R1+0xc8], R44 ;  /* 0x0000c82c01007387 */ /* 0x000fe20000100a00 */
[----:B----4-:R-:W-:Y:S01]  /*dfb0*/  IMAD.WIDE R38, R5, 0x4, R236 ;  /* 0x0000000405267825 */ /* 0x010fe200078e02ec */
[----:B------:R-:W-:Y:S01]  /*dfc0*/  ISETP.GE.U32.AND P1, PT, R12, 0x7fffff8a, PT ;  /* 0x7fffff8a0c00780c */ /* 0x000fe20003f26070 */
[----:B------:R-:W1:Y:S03]  /*dfd0*/  LDC R17, c[0x0][0x230] ;  /* 0x00008c00ff117b82 */ /* 0x000e660000000800 */
[----:B------:R4:W-:Y:S04]  /*dfe0*/  STL.64 [R1+0xc0], R38 ;  /* 0x0000c02601007387 */ /* 0x0009e80000100a00 */
[----:B------:R-:W2:Y:S01]  /*dff0*/  LDL.LU.64 R236, [R1+0x260] ;  /* 0x0002600001ec7983 */ /* 0x000ea20000300a00 */
[----:B------:R-:W-:Y:S01]  /*e000*/  VIADD R12, R24, 0xffffffa7 ;  /* 0xffffffa7180c7836 */ /* 0x000fe20000000000 */
[----:B------:R-:W-:Y:S01]  /*e010*/  ISETP.GE.U32.AND P0, PT, R13, 0x7fffff89, PT ;  /* 0x7fffff890d00780c */ /* 0x000fe20003f06070 */
[----:B------:R-:W1:Y:S01]  /*e020*/  LDC R24, c[0x0][0x230] ;  /* 0x00008c00ff187b82 */ /* 0x000e620000000800 */
[----:B------:R-:W2:Y:S02]  /*e030*/  LDL.LU.64 R120, [R1+0x258] ;  /* 0x0002580001787983 */ /* 0x000ea40000300a00 */
[----:B------:R-:W-:-:S02]  /*e040*/  ISETP.GE.U32.AND P2, PT, R12, 0x7fffff88, PT ;  /* 0x7fffff880c00780c */ /* 0x000fc40003f46070 */
[----:B------:R-:W2:Y:S04]  /*e050*/  LDL.LU.64 R104, [R1+0x248] ;  /* 0x0002480001687983 */ /* 0x000ea80000300a00 */
[----:B------:R-:W-:Y:S04]  /*e060*/  LDGSTS.E [R244+0x60008], desc[UR6][R44.64], !P1 ;  /* 0x600080002cf47fae */ /* 0x000fe8000c921846 */
[----:B------:R4:W-:Y:S01]  /*e070*/  LDGSTS.E [R244+0x64008], desc[UR6][R38.64], !P1 ;  /* 0x6400800026f47fae */ /* 0x0009e2000c921846 */
[C---:B---3--:R-:W-:Y:S01]  /*e080*/  IMAD.WIDE R88, R5.reuse, 0x4, R88 ;  /* 0x0000000405587825 */ /* 0x048fe200078e0258 */
[----:B----4-:R-:W3:Y:S04]  /*e090*/  LDC R38, c[0x0][0x230] ;  /* 0x00008c00ff267b82 */ /* 0x010ee80000000800 */
[----:B------:R4:W-:Y:S01]  /*e0a0*/  STL.64 [R1+0xb8], R88 ;  /* 0x0000b85801007387 */ /* 0x0009e20000100a00 */
[----:B------:R-:W-:-:S03]  /*e0b0*/  IMAD.WIDE R246, R5, 0x4, R72 ;  /* 0x0000000405f67825 */ /* 0x000fc600078e0248 */
[----:B------:R-:W-:Y:S01]  /*e0c0*/  LDGSTS.E [R244+0x6000c], desc[UR6][R88.64], !P0 ;  /* 0x6000c00058f47fae */ /* 0x000fe2000c121846 */
[----:B------:R-:W3:Y:S01]  /*e0d0*/  LDC R39, c[0x0][0x230] ;  /* 0x00008c00ff277b82 */ /* 0x000ee20000000800 */
[C---:B------:R-:W-:Y:S02]  /*e0e0*/  IMAD.WIDE R76, R5.reuse, 0x4, R76 ;  /* 0x00000004054c7825 */ /* 0x040fe400078e024c */
[----:B------:R-:W3:Y:S04]  /*e0f0*/  LDL.LU.64 R72, [R1+0x240] ;  /* 0x0002400001487983 */ /* 0x000ee80000300a00 */
[----:B------:R1:W-:Y:S04]  /*e100*/  STL.64 [R1+0xb0], R246 ;  /* 0x0000b0f601007387 */ /* 0x0003e80000100a00 */
[----:B------:R-:W3:Y:S04]  /*e110*/  LDL.LU.64 R44, [R1+0x238] ;  /* 0x00023800012c7983 */ /* 0x000ee80000300a00 */
[----:B------:R-:W-:Y:S01]  /*e120*/  STL.64 [R1+0xa8], R76 ;  /* 0x0000a84c01007387 */ /* 0x000fe20000100a00 */
[----:B--2---:R-:W-:-:S03]  /*e130*/  IMAD.WIDE R56, R5, 0x4, R56 ;  /* 0x0000000405387825 */ /* 0x004fc600078e0238 */
[----:B------:R-:W2:Y:S04]  /*e140*/  LDL.LU.64 R96, [R1+0x230] ;  /* 0x0002300001607983 */ /* 0x000ea80000300a00 */
[----:B------:R1:W-:Y:S04]  /*e150*/  LDGSTS.E [R244+0x6400c], desc[UR6][R246.64], !P0 ;  /* 0x6400c000f6f47fae */ /* 0x0003e8000c121846 */
[----:B----4-:R-:W4:Y:S04]  /*e160*/  LDL.LU.64 R88, [R1+0x228] ;  /* 0x0002280001587983 */ /* 0x010f280000300a00 */
[----:B------:R1:W-:Y:S02]  /*e170*/  STL.64 [R1+0xa0], R56 ;  /* 0x0000a03801007387 */ /* 0x0003e40000100a00 */
[----:B-1----:R-:W-:-:S02]  /*e180*/  IMAD.WIDE R246, R5, 0x4, R46 ;  /* 0x0000000405f67825 */ /* 0x002fc400078e022e */
[----:B------:R-:W-:Y:S04]  /*e190*/  LDGSTS.E [R9+0x60000], desc[UR6][R76.64], !P2 ;  /* 0x600000004c097fae */ /* 0x000fe8000d121846 */
[----:B------:R1:W-:Y:S04]  /*e1a0*/  STL.64 [R1+0x1768], R244 ;  /* 0x001768f401007387 */ /* 0x0003e80000100a00 */
[----:B------:R-:W-:Y:S04]  /*e1b0*/  LDGSTS.E [R9+0x64000], desc[UR6][R56.64], !P2 ;  /* 0x6400000038097fae */ /* 0x000fe8000d121846 */
[----:B------:R-:W4:Y:S04]  /*e1c0*/  LDL.LU.64 R56, [R1+0x68] ;  /* 0x0000680001387983 */ /* 0x000f280000300a00 */
[----:B------:R-:W4:Y:S04]  /*e1d0*/  LDL.LU.64 R76, [R1+0x58] ;  /* 0x00005800014c7983 */ /* 0x000f280000300a00 */
[----:B------:R-:W-:Y:S04]  /*e1e0*/  STL.64 [R1+0x98], R246 ;  /* 0x000098f601007387 */ /* 0x000fe80000100a00 */
[----:B------:R-:W4:Y:S01]  /*e1f0*/  LDL.LU.64 R46, [R1+0x50] ;  /* 0x00005000012e7983 */ /* 0x000f220000300a00 */
[----:B-1----:R-:W-:-:S03]  /*e200*/  IMAD.WIDE R244, R5, 0x4, R236 ;  /* 0x0000000405f47825 */ /* 0x002fc600078e02ec */
[----:B------:R-:W4:Y:S01]  /*e210*/  LDL.LU.64 R236, [R1+0x48] ;  /* 0x0000480001ec7983 */ /* 0x000f220000300a00 */
[----:B------:R-:W-:Y:S02]  /*e220*/  VIADD R12, R20, 0xffffffa6 ;  /* 0xffffffa6140c7836 */ /* 0x000fe40000000000 */
[----:B------:R-:W1:Y:S01]  /*e230*/  LDC R20, c[0x0][0x230] ;  /* 0x00008c00ff147b82 */ /* 0x000e620000000800 */
[----:B------:R-:W-:Y:S02]  /*e240*/  VIADD R13, R21, 0xffffffa4 ;  /* 0xffffffa4150d7836 */ /* 0x000fe40000000000 */
[----:B------:R-:W-:Y:S01]  /*e250*/  ISETP.GE.U32.AND P3, PT, R12, 0x7fffff87, PT ;  /* 0x7fffff870c00780c */ /* 0x000fe20003f66070 */
[----:B------:R-:W-:-:S04]  /*e260*/  VIADD R12, R16, 0xffffffa5 ;  /* 0xffffffa5100c7836 */ /* 0x000fc80000000000 */
[----:B------:R-:W2:Y:S01]  /*e270*/  LDC R21, c[0x0][0x230] ;  /* 0x00008c00ff157b82 */ /* 0x000ea20000000800 */
[----:B------:R-:W-:Y:S01]  /*e280*/  ISETP.GE.U32.AND P4, PT, R12, 0x7fffff86, PT ;  /* 0x7fffff860c00780c */ /* 0x000fe20003f86070 */
[----:B------:R-:W-:Y:S01]  /*e290*/  VIADD R12, R25, 0xffffffa3 ;  /* 0xffffffa3190c7836 */ /* 0x000fe20000000000 */
[----:B------:R-:W-:-:S05]  /*e2a0*/  ISETP.GE.U32.AND P6, PT, R13, 0x7fffff85, PT ;  /* 0x7fffff850d00780c */ /* 0x000fca0003fc6070 */
[----:B------:R-:W2:Y:S01]  /*e2b0*/  LDC R25, c[0x0][0x230] ;  /* 0x00008c00ff197b82 */ /* 0x000ea20000000800 */
[----:B------:R-:W-:Y:S01]  /*e2c0*/  LOP3.LUT R249, R249, 0x1f, RZ, 0xc0, !PT ;  /* 0x0000001ff9f97812 */ /* 0x000fe200078ec0ff */
[C---:B------:R-:W-:Y:S01]  /*e2d0*/  IMAD.WIDE R120, R5.reuse, 0x4, R120 ;  /* 0x0000000405787825 */ /* 0x040fe200078e0278 */
[----:B------:R-:W-:Y:S01]  /*e2e0*/  LDGSTS.E [R9+0x60004], desc[UR6][R246.64], !P3 ;  /* 0x60004000f6097fae */ /* 0x000fe2000d921846 */
[----:B------:R-:W-:Y:S02]  /*e2f0*/  ISETP.GE.U32.AND P1, PT, R12, 0x7fffff84, PT ;  /* 0x7fffff840c00780c */ /* 0x000fe40003f26070 */
[----:B------:R-:W-:Y:S01]  /*e300*/  IMAD.WIDE R104, R5, 0x4, R104 ;  /* 0x0000000405687825 */ /* 0x000fe200078e0268 */
[----:B------:R-:W-:Y:S01]  /*e310*/  ISETP.GT.AND P2, PT, R252, 0x7f, PT ;  /* 0x0000007ffc00780c */ /* 0x000fe20003f44270 */
[----:B------:R-:W-:Y:S02]  /*e320*/  LDGSTS.E [R9+0x64004], desc[UR6][R244.64], !P3 ;  /* 0x64004000f4097fae */ /* 0x000fe4000d921846 */
[----:B-1----:R-:W-:-:S02]  /*e330*/  VIADD R13, R20, 0xffffffa0 ;  /* 0xffffffa0140d7836 */ /* 0x002fc40000000000 */
[----:B------:R-:W-:Y:S01]  /*e340*/  VIADD R17, R17, 0xffffffa2 ;  /* 0xffffffa211117836 */ /* 0x000fe20000000000 */
[----:B------:R-:W-:Y:S02]  /*e350*/  LDGSTS.E [R9+0x60008], desc[UR6][R120.64], !P4 ;  /* 0x6000800078097fae */ /* 0x000fe4000e121846 */
[----:B------:R-:W-:Y:S01]  /*e360*/  ISETP.GE.AND P0, PT, R249, R13, PT ;  /* 0x0000000df900720c */ /* 0x000fe20003f06270 */
[----:B------:R-:W-:Y:S01]  /*e370*/  VIADD R16, R24, 0xffffffa1 ;  /* 0xffffffa118107836 */ /* 0x000fe20000000000 */
[----:B------:R-:W-:Y:S02]  /*e380*/  LDGSTS.E [R9+0x64008], desc[UR6][R104.64], !P4 ;  /* 0x6400800068097fae */ /* 0x000fe4000e121846 */
[----:B------:R-:W-:Y:S02]  /*e390*/  SEL R12, RZ, 0x4, P0 ;  /* 0x00000004ff0c7807 */ /* 0x000fe40000000000 */
[----:B------:R-:W-:Y:S01]  /*e3a0*/  ISETP.GE.U32.AND P0, PT, R17, 0x7fffff83, PT ;  /* 0x7fffff831100780c */ /* 0x000fe20003f06070 */
[----:B---3--:R-:W-:Y:S01]  /*e3b0*/  IMAD.WIDE R72, R5, 0x4, R72 ;  /* 0x0000000405487825 */ /* 0x008fe200078e0248 */
[----:B------:R-:W-:Y:S01]  /*e3c0*/  ISETP.GE.U32.AND P4, PT, R13, 0x7fffff81, PT ;  /* 0x7fffff810d00780c */ /* 0x000fe20003f86070 */
[----:B------:R-:W-:Y:S01]  /*e3d0*/  STL.64 [R1+0x90], R244 ;  /* 0x000090f401007387 */ /* 0x000fe20000100a00 */
[----:B------:R-:W-:Y:S01]  /*e3e0*/  SEL R12, R12, RZ, P2 ;  /* 0x000000ff0c0c7207 */ /* 0x000fe20001000000 */
[----:B--2---:R-:W-:Y:S01]  /*e3f0*/  VIADD R13, R21, 0xffffff9f ;  /* 0xffffff9f150d7836 */ /* 0x004fe20000000000 */
[----:B------:R-:W-:Y:S01]  /*e400*/  ISETP.GE.U32.AND P3, PT, R16, 0x7fffff82, PT ;  /* 0x7fffff821000780c */ /* 0x000fe20003f66070 */
[----:B------:R-:W-:Y:S01]  /*e410*/  STL.64 [R1+0x88], R120 ;  /* 0x0000887801007387 */ /* 0x000fe20000100a00 */
[----:B------:R-:W-:Y:S01]  /*e420*/  IMAD.WIDE R44, R5, 0x4, R44 ;  /* 0x00000004052c7825 */ /* 0x000fe200078e022c */
[----:B------:R-:W-:-:S02]  /*e430*/  ISETP.NE.U32.AND P2, PT, R12, RZ, PT ;  /* 0x000000ff0c00720c */ /* 0x000fc40003f45070 */
[----:B------:R-:W-:Y:S01]  /*e440*/  STL.64 [R1+0x80], R104 ;  /* 0x0000806801007387 */ /* 0x000fe20000100a00 */
[----:B------:R-:W-:-:S03]  /*e450*/  VIADD R12, R25, 0xffffff9e ;  /* 0xffffff9e190c7836 */ /* 0x000fc60000000000 */
[----:B------:R-:W-:Y:S01]  /*e460*/  LDGSTS.E [R9+0x6000c], desc[UR6][R72.64], !P6 ;  /* 0x6000c00048097fae */ /* 0x000fe2000f121846 */
[----:B------:R-:W-:-:S03]  /*e470*/  IMAD.WIDE R20, R5, 0x4, R96 ;  /* 0x0000000405147825 */ /* 0x000fc600078e0260 */
[----:B------:R-:W-:Y:S04]  /*e480*/  STL.64 [R1+0x78], R72 ;  /* 0x0000784801007387 */ /* 0x000fe80000100a00 */
[----:B------:R-:W-:Y:S01]  /*e490*/  STL.64 [R1+0x70], R44 ;  /* 0x0000702c01007387 */ /* 0x000fe20000100a00 */
[----:B----4-:R-:W-:-:S03]  /*e4a0*/  IMAD.WIDE R16, R5, 0x4, R88 ;  /* 0x0000000405107825 */ /* 0x010fc600078e0258 */
[----:B------:R-:W-:Y:S04]  /*e4b0*/  LDGSTS.E [R9+0x6400c], desc[UR6][R44.64], !P6 ;  /* 0x6400c0002c097fae */ /* 0x000fe8000f121846 */
[----:B------:R1:W-:Y:S01]  /*e4c0*/  STL.64 [R1+0x250], R20 ;  /* 0x0002501401007387 */ /* 0x0003e20000100a00 */
[----:B------:R-:W-:-:S03]  /*e4d0*/  ISETP.GE.U32.AND P6, PT, R13, 0x7fffff80, PT ;  /* 0x7fffff800d00780c */ /* 0x000fc60003fc6070 */
[----:B------:R-:W-:Y:S04]  /*e4e0*/  STL.64 [R1+0x1770], R8 ;  /* 0x0017700801007387 */ /* 0x000fe80000100a00 */
[----:B------:R1:W-:Y:S01]  /*e4f0*/  LDGSTS.E [R4+0x60000], desc[UR6][R20.64], !P1 ;  /* 0x6000000014047fae */ /* 0x0003e2000c921846 */
[----:B------:R-:W-:-:S03]  /*e500*/  VIADD R13, R38, 0xffffff9d ;  /* 0xffffff9d260d7836 */ /* 0x000fc60000000000 */
[----:B------:R2:W-:Y:S04]  /*e510*/  STL.64 [R1+0x248], R16 ;  /* 0x0002481001007387 */ /* 0x0005e80000100a00 */
[----:B------:R2:W-:Y:S01]  /*e520*/  LDGSTS.E [R4+0x64000], desc[UR6][R16.64], !P1 ;  /* 0x6400000010047fae */ /* 0x0005e2000c921846 */
[----:B------:R-:W-:Y:S01]  /*e530*/  ISETP.GE.U32.AND P1, PT, R12, 0x7fffff7f, PT ;  /* 0x7fffff7f0c00780c */ /* 0x000fe20003f26070 */
[----:B------:R-:W-:Y:S02]  /*e540*/  VIADD R12, R39, 0xffffff9c ;  /* 0xffffff9c270c7836 */ /* 0x000fe40000000000 */
[----:B------:R-:W-:-:S04]  /*e550*/  IMAD.WIDE R24, R5, 0x4, R56 ;  /* 0x0000000405187825 */ /* 0x000fc800078e0238 */
[C---:B-1----:R-:W-:Y:S01]  /*e560*/  IMAD.WIDE R20, R5.reuse, 0x4, R76 ;  /* 0x0000000405147825 */ /* 0x042fe200078e024c */
[----:B------:R-:W-:Y:S04]  /*e570*/  STL.64 [R1+0x240], R24 ;  /* 0x0002401801007387 */ /* 0x000fe80000100a00 */
[----:B------:R-:W-:Y:S01]  /*e580*/  LDGSTS.E [R4+0x60004], desc[UR6][R24.64], !P0 ;  /* 0x6000400018047fae */ /* 0x000fe2000c121846 */
[----:B--2---:R-:W-:-:S03]  /*e590*/  IMAD.WIDE R16, R5, 0x4, R46 ;  /* 0x0000000405107825 */ /* 0x004fc600078e022e */
[----:B------:R-:W-:Y:S04]  /*e5a0*/  STL.64 [R1+0x238], R20 ;  /* 0x0002381401007387 */ /* 0x000fe80000100a00 */
[----:B------:R-:W-:Y:S01]  /*e5b0*/  LDGSTS.E [R4+0x64004], desc[UR6][R20.64], !P0 ;  /* 0x6400400014047fae */ /* 0x000fe2000c121846 */
[----:B------:R-:W-:-:S03]  /*e5c0*/  ISETP.GE.U32.AND P0, PT, R13, 0x7fffff7e, PT ;  /* 0x7fffff7e0d00780c */ /* 0x000fc60003f06070 */
[----:B------:R-:W-:Y:S04]  /*e5d0*/  STL.64 [R1+0x230], R16 ;  /* 0x0002301001007387 */ /* 0x000fe80000100a00 */
[----:B------:R-:W-:Y:S01]  /*e5e0*/  LDGSTS.E [R4+0x60008], desc[UR6][R16.64], !P3 ;  /* 0x6000800010047fae */ /* 0x000fe2000d921846 */
[----:B------:R-:W-:-:S04]  /*e5f0*/  IMAD.WIDE R244, R2, 0x4, R18 ;  /* 0x0000000402f47825 */ /* 0x000fc800078e0212 */
[----:B------:R-:W-:-:S04]  /*e600*/  IMAD.WIDE R6, R2, 0x4, R6 ;  /* 0x0000000402067825 */ /* 0x000fc800078e0206 */
[----:B------:R-:W-:-:S04]  /*e610*/  IMAD.WIDE R246, R2, 0x4, R250 ;  /* 0x0000000402f67825 */ /* 0x000fc800078e02fa */
[----:B------:R-:W-:-:S04]  /*e620*/  IMAD.WIDE R248, R2, 0x4, R22 ;  /* 0x0000000402f87825 */ /* 0x000fc800078e0216 */
[----:B------:R-:W-:-:S04]  /*e630*/  IMAD.WIDE R250, R2, 0x4, R34 ;  /* 0x0000000402fa7825 */ /* 0x000fc800078e0222 */
[----:B------:R-:W-:-:S04]  /*e640*/  IMAD.WIDE R226, R2, 0x4, R226 ;  /* 0x0000000402e27825 */ /* 0x000fc800078e02e2 */
[----:B------:R-:W-:-:S05]  /*e650*/  IMAD.WIDE R8, R5, 0x4, R236 ;  /* 0x0000000405087825 */ /* 0x000fca00078e02ec */
[----:B------:R1:W-:Y:S04]  /*e660*/  STL.64 [R1+0x228], R8 ;  /* 0x0002280801007387 */ /* 0x0003e80000100a00 */
[----:B------:R1:W-:Y:S01]  /*e670*/  LDGSTS.E [R4+0x64008], desc[UR6][R8.64], !P3 ;  /* 0x6400800008047fae */ /* 0x0003e2000d921846 */
[----:B------:R-:W-:Y:S01]  /*e680*/  ISETP.GE.U32.AND P3, PT, R12, 0x7fffff7d, PT ;  /* 0x7fffff7d0c00780c */ /* 0x000fe20003f66070 */
[----:B------:R-:W-:-:S04]  /*e690*/  IMAD.WIDE R12, R2, 0x4, R10 ;  /* 0x00000004020c7825 */ /* 0x000fc800078e020a */
[----:B------:R-:W-:-:S04]  /*e6a0*/  IMAD.WIDE R10, R2, 0x4, R238 ;  /* 0x00000004020a7825 */ /* 0x000fc800078e02ee */
[----:B-1----:R-:W-:-:S05]  /*e6b0*/  IMAD.WIDE R8, R2, 0x4, R240 ;  /* 0x0000000402087825 */ /* 0x002fca00078e02f0 */
[----:B------:R1:W-:Y:S04]  /*e6c0*/  STL.64 [R1+0x68], R8 ;  /* 0x0000680801007387 */ /* 0x0003e80000100a00 */
[----:B------:R2:W-:Y:S04]  /*e6d0*/  STL.64 [R1+0x58], R12 ;  /* 0x0000580c01007387 */ /* 0x0005e80000100a00 */
[----:B------:R3:W-:Y:S01]  /*e6e0*/  STL.64 [R1+0x50], R10 ;  /* 0x0000500a01007387 */ /* 0x0007e20000100a00 */
[----:B-1----:R-:W-:-:S04]  /*e6f0*/  IMAD.WIDE R8, R2, 0x4, R14 ;  /* 0x0000000402087825 */ /* 0x002fc800078e020e */
[----:B--2---:R-:W-:-:S04]  /*e700*/  IMAD.WIDE R12, R2, 0x4, R242 ;  /* 0x00000004020c7825 */ /* 0x004fc800078e02f2 */
[C---:B---3--:R-:W-:Y:S01]  /*e710*/  IMAD.WIDE R10, R2.reuse, 0x4, R234 ;  /* 0x00000004020a7825 */ /* 0x048fe200078e02ea */
[----:B------:R-:W-:Y:S04]  /*e720*/  STL.64 [R1+0x40], R12 ;  /* 0x0000400c01007387 */ /* 0x000fe80000100a00 */
[----:B------:R-:W-:Y:S04]  /*e730*/  STL.64 [R1+0x48], R8 ;  /* 0x0000480801007387 */ /* 0x000fe80000100a00 */
[----:B------:R1:W-:Y:S04]  /*e740*/  STL.64 [R1+0x1778], R8 ;  /* 0x0017780801007387 */ /* 0x0003e80000100a00 */
[----:B------:R-:W-:Y:S04]  /*e750*/  STL.64 [R1+0x30], R10 ;  /* 0x0000300a01007387 */ /* 0x000fe80000100a00 */
[----:B------:R-:W-:Y:S04]  /*e760*/  STL.64 [R1+0x38], R244 ;  /* 0x000038f401007387 */ /* 0x000fe80000100a00 */
[----:B------:R2:W-:Y:S01]  /*e770*/  STL.64 [R1+0x1780], R244 ;  /* 0x001780f401007387 */ /* 0x0005e20000100a00 */
[----:B------:R-:W-:-:S03]  /*e780*/  IMAD.WIDE R242, R2, 0x4, R154 ;  /* 0x0000000402f27825 */ /* 0x000fc600078e029a */
[----:B------:R3:W-:Y:S01]  /*e790*/  STL.64 [R1+0x20], R6 ;  /* 0x0000200601007387 */ /* 0x0007e20000100a00 */
[----:B-1----:R-:W-:-:S03]  /*e7a0*/  IMAD.WIDE R8, R2, 0x4, R150 ;  /* 0x0000000402087825 */ /* 0x002fc600078e0296 */
[----:B------:R-:W-:Y:S01]  /*e7b0*/  STL.64 [R1+0x28], R246 ;  /* 0x000028f601007387 */ /* 0x000fe20000100a00 */
[----:B--2---:R-:W-:-:S03]  /*e7c0*/  IMAD.WIDE R244, R2, 0x4, R146 ;  /* 0x0000000402f47825 */ /* 0x004fc600078e0292 */
[----:B------:R-:W-:Y:S04]  /*e7d0*/  STL.64 [R1+0x1788], R246 ;  /* 0x001788f601007387 */ /* 0x000fe80000100a00 */
[----:B------:R-:W-:Y:S01]  /*e7e0*/  STL.64 [R1+0x10], R244 ;  /* 0x000010f401007387 */ /* 0x000fe20000100a00 */
[----:B---3--:R-:W-:-:S03]  /*e7f0*/  IMAD.WIDE R6, R2, 0x4, R26 ;  /* 0x0000000402067825 */ /* 0x008fc600078e021a */
[----:B------:R-:W-:Y:S01]  /*e800*/  STL.64 [R1+0x1790], R244 ;  /* 0x001790f401007387 */ /* 0x000fe20000100a00 */
[----:B------:R-:W-:-:S03]  /*e810*/  IMAD.WIDE R240, R2, 0x4, R54 ;  /* 0x0000000402f07825 */ /* 0x000fc600078e0236 */
[----:B------:R-:W-:Y:S01]  /*e820*/  STL.64 [R1+0x18], R248 ;  /* 0x000018f801007387 */ /* 0x000fe20000100a00 */
[----:B------:R-:W-:-:S03]  /*e830*/  IMAD.WIDE R238, R2, 0x4, R158 ;  /* 0x0000000402ee7825 */ /* 0x000fc600078e029e */
[----:B------:R-:W-:Y:S01]  /*e840*/  STL.64 [R1+0x1798], R248 ;  /* 0x001798f801007387 */ /* 0x000fe20000100a00 */
[----:B------:R-:W-:-:S03]  /*e850*/  IMAD.WIDE R236, R2, 0x4, R66 ;  /* 0x0000000402ec7825 */ /* 0x000fc600078e0242 */
[----:B------:R-:W-:Y:S01]  /*e860*/  STL.64 [R1+0x17a0], R250 ;  /* 0x0017a0fa01007387 */ /* 0x000fe20000100a00 */
[----:B------:R-:W-:-:S03]  /*e870*/  IMAD.WIDE R234, R2, 0x4, R162 ;  /* 0x0000000402ea7825 */ /* 0x000fc600078e02a2 */
[----:B------:R1:W-:Y:S04]  /*e880*/  STL.64 [R1+0x17a8], R242 ;  /* 0x0017a8f201007387 */ /* 0x0003e80000100a00 */
[----:B------:R-:W-:Y:S04]  /*e890*/  STL.64 [R1], R8 ;  /* 0x0000000801007387 */ /* 0x000fe80000100a00 */
[----:B------:R-:W-:Y:S04]  /*e8a0*/  STL.64 [R1+0x17b0], R8 ;  /* 0x0017b00801007387 */ /* 0x000fe80000100a00 */
[----:B------:R-:W-:Y:S04]  /*e8b0*/  STL.64 [R1+0x8], R6 ;  /* 0x0000080601007387 */ /* 0x000fe80000100a00 */
[----:B------:R-:W-:Y:S04]  /*e8c0*/  STL.64 [R1+0x17b8], R6 ;  /* 0x0017b80601007387 */ /* 0x000fe80000100a00 */
[----:B------:R-:W-:Y:S04]  /*e8d0*/  STL.64 [R1+0x17c0], R240 ;  /* 0x0017c0f001007387 */ /* 0x000fe80000100a00 */
[----:B------:R2:W-:Y:S04]  /*e8e0*/  STL.64 [R1+0x17c8], R238 ;  /* 0x0017c8ee01007387 */ /* 0x0005e80000100a00 */
[----:B------:R-:W-:Y:S04]  /*e8f0*/  STL.64 [R1+0x17d0], R236 ;  /* 0x0017d0ec01007387 */ /* 0x000fe80000100a00 */
[----:B------:R-:W-:Y:S04]  /*e900*/  STL.64 [R1+0x17d8], R234 ;  /* 0x0017d8ea01007387 */ /* 0x000fe80000100a00 */
[----:B------:R3:W-:Y:S04]  /*e910*/  STL.64 [R1+0x17e0], R226 ;  /* 0x0017e0e201007387 */ /* 0x0007e80000100a00 */
[----:B-1----:R-:W4:Y:S04]  /*e920*/  LDL.LU.64 R242, [R1+0x468] ;  /* 0x0004680001f27983 */ /* 0x002f280000300a00 */
[----:B------:R-:W3:Y:S04]  /*e930*/  LDL.LU.64 R250, [R1+0x478] ;  /* 0x0004780001fa7983 */ /* 0x000ee80000300a00 */
[----:B------:R-:W3:Y:S04]  /*e940*/  LDL.LU.64 R248, [R1+0x480] ;  /* 0x0004800001f87983 */ /* 0x000ee80000300a00 */
[----:B--2---:R-:W2:Y:S04]  /*e950*/  LDL.LU.64 R238, [R1+0x488] ;  /* 0x0004880001ee7983 */ /* 0x004ea80000300a00 */
        /* <DEDUP_REMOVED lines=9> */
[----:B------:R-:W2:Y:S01]  /*e9f0*/  LDL.LU.64 R8, [R1+0x4d0] ;  /* 0x0004d00001087983 */ /* 0x000ea20000300a00 */
[----:B------:R-:W-:-:S04]  /*ea00*/  IMAD.WIDE R98, R2, 0x4, R106 ;  /* 0x0000000402627825 */ /* 0x000fc800078e026a */
[----:B------:R-:W-:-:S04]  /*ea10*/  IMAD.WIDE R106, R2, 0x4, R108 ;  /* 0x00000004026a7825 */ /* 0x000fc800078e026c */
[----:B------:R-:W-:-:S04]  /*ea20*/  IMAD.WIDE R120, R2, 0x4, R126 ;  /* 0x0000000402787825 */ /* 0x000fc800078e027e */
[----:B------:R-:W-:-:S04]  /*ea30*/  IMAD.WIDE R108, R2, 0x4, R134 ;  /* 0x00000004026c7825 */ /* 0x000fc800078e0286 */
[----:B------:R-:W-:-:S04]  /*ea40*/  IMAD.WIDE R104, R2, 0x4, R138 ;  /* 0x0000000402687825 */ /* 0x000fc800078e028a */
[C---:B----4-:R-:W-:Y:S02]  /*ea50*/  IMAD.WIDE R126, R2.reuse, 0x4, R242 ;  /* 0x00000004027e7825 */ /* 0x050fe400078e02f2 */
[----:B------:R-:W4:Y:S02]  /*ea60*/  LDL.LU.64 R242, [R1+0x4d8] ;  /* 0x0004d80001f27983 */ /* 0x000f240000300a00 */
[C---:B---3--:R-:W-:Y:S02]  /*ea70*/  IMAD.WIDE R134, R2.reuse, 0x4, R250 ;  /* 0x0000000402867825 */ /* 0x048fe400078e02fa */
[----:B------:R-:W3:Y:S02]  /*ea80*/  LDL.LU.64 R250, [R1+0x4e0] ;  /* 0x0004e00001fa7983 */ /* 0x000ee40000300a00 */
[C---:B------:R-:W-:Y:S02]  /*ea90*/  IMAD.WIDE R138, R2.reuse, 0x4, R248 ;  /* 0x00000004028a7825 */ /* 0x040fe400078e02f8 */
[----:B------:R-:W3:Y:S02]  /*eaa0*/  LDL.LU.64 R248, [R1+0x4e8] ;  /* 0x0004e80001f87983 */ /* 0x000ee40000300a00 */
[----:B--2---:R-:W-:-:S02]  /*eab0*/  IMAD.WIDE R162, R2, 0x4, R244 ;  /* 0x0000000402a27825 */ /* 0x004fc400078e02f4 */
[----:B------:R-:W2:Y:S02]  /*eac0*/  LDL.LU.64 R244, [R1+0x4f0] ;  /* 0x0004f00001f47983 */ /* 0x000ea40000300a00 */
[----:B------:R-:W-:-:S04]  /*ead0*/  IMAD.WIDE R10, R2, 0x4, R166 ;  /* 0x00000004020a7825 */ /* 0x000fc800078e02a6 */
[C---:B------:R-:W-:Y:S02]  /*eae0*/  IMAD.WIDE R166, R2.reuse, 0x4, R246 ;  /* 0x0000000402a67825 */ /* 0x040fe400078e02f6 */
[----:B------:R-:W2:Y:S02]  /*eaf0*/  LDL.LU.64 R246, [R1+0x4f8] ;  /* 0x0004f80001f67983 */ /* 0x000ea40000300a00 */
[----:B------:R-:W-:-:S04]  /*eb00*/  IMAD.WIDE R44, R2, 0x4, R50 ;  /* 0x00000004022c7825 */ /* 0x000fc800078e0232 */
[C---:B------:R-:W-:Y:S02]  /*eb10*/  IMAD.WIDE R46, R2.reuse, 0x4, R202 ;  /* 0x00000004022e7825 */ /* 0x040fe400078e02ca */
[----:B------:R-:W2:Y:S02]  /*eb20*/  LDL.LU.64 R202, [R1+0x500] ;  /* 0x0005000001ca7983 */ /* 0x000ea40000300a00 */
[----:B------:R-:W-:-:S04]  /*eb30*/  IMAD.WIDE R16, R2, 0x4, R58 ;  /* 0x0000000402107825 */ /* 0x000fc800078e023a */
[C---:B------:R-:W-:Y:S02]  /*eb40*/  IMAD.WIDE R50, R2.reuse, 0x4, R206 ;  /* 0x0000000402327825 */ /* 0x040fe400078e02ce */
[----:B------:R-:W2:Y:S02]  /*eb50*/  LDL.LU.64 R206, [R1+0x508] ;  /* 0x0005080001ce7983 */ /* 0x000ea40000300a00 */
        /* <DEDUP_REMOVED lines=10> */
[C---:B------:R-:W-:Y:S02]  /*ec00*/  IMAD.WIDE R72, R2.reuse, 0x4, R228 ;  /* 0x0000000402487825 */ /* 0x040fe400078e02e4 */
[----:B------:R-:W2:Y:S02]  /*ec10*/  LDL.LU.64 R226, [R1+0x60] ;  /* 0x0000600001e27983 */ /* 0x000ea40000300a00 */
[----:B------:R-:W-:-:S02]  /*ec20*/  IMAD.WIDE R88, R2, 0x4, R90 ;  /* 0x0000000402587825 */ /* 0x000fc400078e025a */
[----:B------:R-:W2:Y:S02]  /*ec30*/  LDL.LU.64 R228, [R1+0x530] ;  /* 0x0005300001e47983 */ /* 0x000ea40000300a00 */
[C---:B------:R-:W-:Y:S02]  /*ec40*/  IMAD.WIDE R90, R2.reuse, 0x4, R92 ;  /* 0x00000004025a7825 */ /* 0x040fe400078e025c */
[----:B------:R-:W2:Y:S02]  /*ec50*/  LDL.LU.64 R234, [R1+0x220] ;  /* 0x0002200001ea7983 */ /* 0x000ea40000300a00 */
[C---:B------:R-:W-:Y:S02]  /*ec60*/  IMAD.WIDE R92, R2.reuse, 0x4, R142 ;  /* 0x00000004025c7825 */ /* 0x040fe400078e028e */
[----:B------:R-:W2:Y:S02]  /*ec70*/  LDL.LU.64 R236, [R1+0x218] ;  /* 0x0002180001ec7983 */ /* 0x000ea40000300a00 */
[----:B------:R-:W-:-:S02]  /*ec80*/  IMAD.WIDE R142, R2, 0x4, R238 ;  /* 0x00000004028e7825 */ /* 0x000fc400078e02ee */
        /* <DEDUP_REMOVED lines=13> */
[----:B------:R-:W-:-:S04]  /*ed60*/  IMAD.WIDE R26, R2, 0x4, R182 ;  /* 0x00000004021a7825 */ /* 0x000fc800078e02b6 */
[----:B------:R-:W-:-:S04]  /*ed70*/  IMAD.WIDE R30, R2, 0x4, R186 ;  /* 0x00000004021e7825 */ /* 0x000fc800078e02ba */
[----:B------:R-:W-:-:S04]  /*ed80*/  IMAD.WIDE R34, R2, 0x4, R190 ;  /* 0x0000000402227825 */ /* 0x000fc800078e02be */
[----:B------:R-:W-:-:S04]  /*ed90*/  IMAD.WIDE R38, R2, 0x4, R194 ;  /* 0x0000000402267825 */ /* 0x000fc800078e02c2 */
[C---:B----4-:R-:W-:Y:S02]  /*eda0*/  IMAD.WIDE R182, R2.reuse, 0x4, R242 ;  /* 0x0000000402b67825 */ /* 0x050fe400078e02f2 */
[----:B------:R-:W4:Y:S02]  /*edb0*/  LDL.64 R242, [R1+0x68] ;  /* 0x0000680001f27983 */ /* 0x000f240000100a00 */
[C---:B---3--:R-:W-:Y:S02]  /*edc0*/  IMAD.WIDE R186, R2.reuse, 0x4, R250 ;  /* 0x0000000402ba7825 */ /* 0x048fe400078e02fa */
[----:B------:R-:W3:Y:S02]  /*edd0*/  LDL.64 R250, [R1+0x50] ;  /* 0x0000500001fa7983 */ /* 0x000ee40000100a00 */
[C---:B------:R-:W-:Y:S02]  /*ede0*/  IMAD.WIDE R190, R2.reuse, 0x4, R248 ;  /* 0x0000000402be7825 */ /* 0x040fe400078e02f8 */
[----:B------:R-:W3:Y:S02]  /*edf0*/  LDL.64 R248, [R1+0x40] ;  /* 0x0000400001f87983 */ /* 0x000ee40000100a00 */
[----:B--2---:R-:W-:-:S02]  /*ee00*/  IMAD.WIDE R194, R2, 0x4, R244 ;  /* 0x0000000402c27825 */ /* 0x004fc400078e02f4 */
[----:B------:R-:W2:Y:S02]  /*ee10*/  LDL.64 R244, [R1+0x30] ;  /* 0x0000300001f47983 */ /* 0x000ea40000100a00 */
[----:B------:R-:W-:-:S04]  /*ee20*/  IMAD.WIDE R20, R2, 0x4, R42 ;  /* 0x0000000402147825 */ /* 0x000fc800078e022a */
[----:B------:R-:W-:-:S04]  /*ee30*/  IMAD.WIDE R42, R2, 0x4, R198 ;  /* 0x00000004022a7825 */ /* 0x000fc800078e02c6 */
[----:B------:R-:W-:-:S04]  /*ee40*/  IMAD.WIDE R56, R2, 0x4, R212 ;  /* 0x0000000402387825 */ /* 0x000fc800078e02d4 */
[C---:B------:R-:W-:Y:S02]  /*ee50*/  IMAD.WIDE R198, R2.reuse, 0x4, R246 ;  /* 0x0000000402c67825 */ /* 0x040fe400078e02f6 */
[----:B------:R-:W2:Y:S02]  /*ee60*/  LDL.64 R246, [R1+0x20] ;  /* 0x0000200001f67983 */ /* 0x000ea40000100a00 */
[----:B------:R-:W-:Y:S02]  /*ee70*/  IMAD.WIDE R212, R2, 0x4, R214 ;  /* 0x0000000402d47825 */ /* 0x000fe400078e02d6 */
[----:B------:R-:W2:Y:S02]  /*ee80*/  LDL.LU.64 R214, [R1+0x518] ;  /* 0x0005180001d67983 */ /* 0x000ea40000300a00 */
[----:B------:R-:W-:-:S05]  /*ee90*/  IMAD.WIDE R226, R5, 0x4, R226 ;  /* 0x0000000405e27825 */ /* 0x000fca00078e02e2 */
[----:B------:R1:W-:Y:S01]  /*eea0*/  STL.64 [R1+0xe08], R226 ;  /* 0x000e08e201007387 */ /* 0x0003e20000100a00 */
[----:B------:R-:W-:-:S04]  /*eeb0*/  IMAD.WIDE R234, R5, 0x4, R234 ;  /* 0x0000000405ea7825 */ /* 0x000fc800078e02ea */
[----:B------:R-:W-:-:S04]  /*eec0*/  IMAD.WIDE R236, R5, 0x4, R236 ;  /* 0x0000000405ec7825 */ /* 0x000fc800078e02ec */
[C---:B------:R-:W-:Y:S01]  /*eed0*/  IMAD.WIDE R238, R5.reuse, 0x4, R238 ;  /* 0x0000000405ee7825 */ /* 0x040fe200078e02ee */
[----:B-1----:R-:W2:Y:S04]  /*eee0*/  LDL.LU.64 R226, [R1+0x17e0] ;  /* 0x0017e00001e27983 */ /* 0x002ea80000300a00 */
[----:B------:R1:W-:Y:S01]  /*eef0*/  STL.64 [R1+0xe00], R234 ;  /* 0x000e00ea01007387 */ /* 0x0003e20000100a00 */
[----:B------:R-:W-:-:S04]  /*ef00*/  IMAD.WIDE R230, R5, 0x4, R230 ;  /* 0x0000000405e67825 */ /* 0x000fc800078e02e6 */
[C---:B------:R-:W-:Y:S01]  /*ef10*/  IMAD.WIDE R240, R5.reuse, 0x4, R240 ;  /* 0x0000000405f07825 */ /* 0x040fe200078e02f0 */
[----:B------:R-:W-:Y:S03]  /*ef20*/  LDGSTS.E [R4+0x6000c], desc[UR6][R230.64], !P4 ;  /* 0x6000c000e6047fae */ /* 0x000fe6000e121846 */
[C---:B------:R-:W-:Y:S01]  /*ef30*/  IMAD.WIDE R228, R5.reuse, 0x4, R228 ;  /* 0x0000000405e47825 */ /* 0x040fe200078e02e4 */
[----:B-1----:R-:W2:Y:S03]  /*ef40*/  LDL.LU.64 R234, [R1+0x17d8] ;  /* 0x0017d80001ea7983 */ /* 0x002ea60000300a00 */
[C---:B------:R-:W-:Y:S01]  /*ef50*/  IMAD.WIDE R6, R5.reuse, 0x4, R6 ;  /* 0x0000000405067825 */ /* 0x040fe200078e0206 */
[----:B------:R1:W-:Y:S04]  /*ef60*/  STL.64 [R1+0xe10], R236 ;  /* 0x000e10ec01007387 */ /* 0x0003e80000100a00 */
[----:B------:R-:W-:Y:S01]  /*ef70*/  LDGSTS.E [R4+0x6400c], desc[UR6][R228.64], !P4 ;  /* 0x6400c000e4047fae */ /* 0x000fe2000e121846 */
[----:B------:R-:W-:-:S03]  /*ef80*/  IMAD.WIDE R8, R5, 0x4, R8 ;  /* 0x0000000405087825 */ /* 0x000fc600078e0208 */
[----:B------:R-:W0:Y:S04]  /*ef90*/  LDGDEPBAR ;  /* 0x00000000000079af */ /* 0x000e280000000000 */
[----:B-1----:R-:W2:Y:S04]  /*efa0*/  LDL.LU.64 R236, [R1+0x17d0] ;  /* 0x0017d00001ec7983 */ /* 0x002ea80000300a00 */
[----:B------:R1:W-:Y:S04]  /*efb0*/  STL.64 [R1+0xe28], R238 ;  /* 0x000e28ee01007387 */ /* 0x0003e80000100a00 */
[----:B-1----:R-:W2:Y:S04]  /*efc0*/  LDL.LU.64 R238, [R1+0x17c8] ;  /* 0x0017c80001ee7983 */ /* 0x002ea80000300a00 */
[----:B------:R1:W-:Y:S04]  /*efd0*/  STL.64 [R1+0xe70], R240 ;  /* 0x000e70f001007387 */ /* 0x0003e80000100a00 */
[----:B-1----:R-:W2:Y:S04]  /*efe0*/  LDL.LU.64 R240, [R1+0x17c0] ;  /* 0x0017c00001f07983 */ /* 0x002ea80000300a00 */
[----:B------:R1:W-:Y:S04]  /*eff0*/  STL.64 [R1+0xe18], R6 ;  /* 0x000e180601007387 */ /* 0x0003e80000100a00 */
[----:B-1----:R-:W2:Y:S04]  /*f000*/  LDL.LU.64 R6, [R1+0x17b8] ;  /* 0x0017b80001067983 */ /* 0x002ea80000300a00 */
[----:B------:R1:W-:Y:S04]  /*f010*/  STL.64 [R1+0xe78], R8 ;  /* 0x000e780801007387 */ /* 0x0003e80000100a00 */
[----:B-1----:R-:W2:Y:S04]  /*f020*/  LDL.LU.64 R8, [R1+0x17b0] ;  /* 0x0017b00001087983 */ /* 0x002ea80000300a00 */
[----:B----4-:R-:W-:Y:S04]  /*f030*/  LDGSTS.E [R3+0x20000], desc[UR6][R242.64], P5 ;  /* 0x20000000f2037fae */ /* 0x010fe8000a921846 */
[----:B---3--:R-:W-:Y:S04]  /*f040*/  LDGSTS.E [R3+0x20400], desc[UR6][R250.64], P5 ;  /* 0x20400000fa037fae */ /* 0x008fe8000a921846 */
[----:B------:R-:W-:Y:S04]  /*f050*/  LDGSTS.E [R3+0x20800], desc[UR6][R248.64], P5 ;  /* 0x20800000f8037fae */ /* 0x000fe8000a921846 */
[----:B------:R-:W3:Y:S04]  /*f060*/  LDL.LU.64 R242, [R1+0x17a8] ;  /* 0x0017a80001f27983 */ /* 0x000ee80000300a00 */
[----:B------:R-:W4:Y:S04]  /*f070*/  LDL.LU.64 R250, [R1+0x17a0] ;  /* 0x0017a00001fa7983 */ /* 0x000f280000300a00 */
[----:B------:R-:W4:Y:S04]  /*f080*/  LDL.LU.64 R248, [R1+0x1798] ;  /* 0x0017980001f87983 */ /* 0x000f280000300a00 */
[----:B--2---:R-:W-:Y:S04]  /*f090*/  LDGSTS.E [R3+0x20c00], desc[UR6][R244.64], P5 ;  /* 0x20c00000f4037fae */ /* 0x004fe8000a921846 */
[----:B------:R-:W2:Y:S04]  /*f0a0*/  LDL.LU.64 R244, [R1+0x1790] ;  /* 0x0017900001f47983 */ /* 0x000ea80000300a00 */
[----:B------:R-:W-:Y:S04]  /*f0b0*/  LDGSTS.E [R3+0x21000], desc[UR6][R246.64], P5 ;  /* 0x21000000f6037fae */ /* 0x000fe8000a921846 */
[----:B------:R-:W4:Y:S01]  /*f0c0*/  LDL.LU.64 R246, [R1+0x1788] ;  /* 0x0017880001f67983 */ /* 0x000f220000300a00 */
[----:B------:R-:W-:-:S04]  /*f0d0*/  IMAD.WIDE R70, R2, 0x4, R70 ;  /* 0x0000000402467825 */ /* 0x000fc800078e0246 */
[----:B------:R-:W-:-:S04]  /*f0e0*/  IMAD.WIDE R78, R2, 0x4, R78 ;  /* 0x00000004024e7825 */ /* 0x000fc800078e024e */
[----:B------:R-:W-:-:S04]  /*f0f0*/  IMAD.WIDE R82, R2, 0x4, R82 ;  /* 0x0000000402527825 */ /* 0x000fc800078e0252 */
[----:B------:R-:W-:-:S04]  /*f100*/  IMAD.WIDE R86, R2, 0x4, R86 ;  /* 0x0000000402567825 */ /* 0x000fc800078e0256 */
[C---:B------:R-:W-:Y:S01]  /*f110*/  IMAD.WIDE R94, R2.reuse, 0x4, R94 ;  /* 0x00000004025e7825 */ /* 0x040fe200078e025e */
[----:B--2---:R-:W-:Y:S04]  /*f120*/  LDGSTS.E [R3+0x21400], desc[UR6][R244.64], P5 ;  /* 0x21400000f4037fae */ /* 0x004fe8000a921846 */
[----:B------:R-:W-:Y:S04]  /*f130*/  LDGSTS.E [R3+0x21800], desc[UR6][R8.64], P5 ;  /* 0x2180000008037fae */ /* 0x000fe8000a921846 */
[----:B---3--:R-:W-:Y:S04]  /*f140*/  LDGSTS.E [R3+0x21c00], desc[UR6][R242.64], P5 ;  /* 0x21c00000f2037fae */ /* 0x008fe8000a921846 */
[----:B------:R-:W2:Y:S04]  /*f150*/  LDL.LU.64 R244, [R1+0x1780] ;  /* 0x0017800001f47983 */ /* 0x000ea80000300a00 */
[----:B------:R-:W3:Y:S04]  /*f160*/  LDL.64 R8, [R1+0x58] ;  /* 0x0000580001087983 */ /* 0x000ee80000100a00 */
        /* <DEDUP_REMOVED lines=27> */
[----:B------:R-:W-:Y:S04]  /*f320*/  LDGSTS.E [R3+0x27800], desc[UR6][R90.64], P5 ;  /* 0x278000005a037fae */ /* 0x000fe8000a921846 */
[----:B------:R-:W-:Y:S01]  /*f330*/  LDGSTS.E [R3+0x27c00], desc[UR6][R94.64], P5 ;  /* 0x27c000005e037fae */ /* 0x000fe2000a921846 */
[----:B------:R-:W-:-:S03]  /*f340*/  IMAD.WIDE R130, R2, 0x4, R130 ;  /* 0x0000000402827825 */ /* 0x000fc600078e0282 */
[----:B------:R-:W-:Y:S04]  /*f350*/  LDGSTS.E [R3+0x28000], desc[UR6][R98.64], P5 ;  /* 0x2800000062037fae */ /* 0x000fe8000a921846 */
[----:B------:R-:W-:Y:S04]  /*f360*/  LDGSTS.E [R3+0x28400], desc[UR6][R102.64], P5 ;  /* 0x2840000066037fae */ /* 0x000fe8000a921846 */
        /* <DEDUP_REMOVED lines=40> */
[----:B---3--:R-:W-:Y:S04]  /*f5f0*/  LDGSTS.E [R0+0x20200], desc[UR6][R8.64], P5 ;  /* 0x2020000008007fae */ /* 0x008fe8000a921846 */
[----:B------:R-:W3:Y:S01]  /*f600*/  LDL.LU.64 R8, [R1+0x1778] ;  /* 0x0017780001087983 */ /* 0x000ee20000300a00 */
        /* <DEDUP_REMOVED lines=12> */
[C---:B------:R-:W-:Y:S01]  /*f6d0*/  IMAD.WIDE R112, R2.reuse, 0x4, R112 ;  /* 0x0000000402707825 */ /* 0x040fe200078e0270 */
[----:B---3--:R-:W-:Y:S04]  /*f6e0*/  LDGSTS.E [R0+0x20600], desc[UR6][R8.64], P5 ;  /* 0x2060000008007fae */ /* 0x008fe8000a921846 */
[----:B--2---:R-:W-:Y:S04]  /*f6f0*/  LDGSTS.E [R0+0x20a00], desc[UR6][R244.64], P5 ;  /* 0x20a00000f4007fae */ /* 0x004fe8000a921846 */
[----:B----4-:R-:W-:Y:S04]  /*f700*/  LDGSTS.E [R0+0x20e00], desc[UR6][R246.64], P5 ;  /* 0x20e00000f6007fae */ /* 0x010fe8000a921846 */
[----:B------:R-:W2:Y:S04]  /*f710*/  LDL.LU.64 R8, [R1+0x1770] ;  /* 0x0017700001087983 */ /* 0x000ea80000300a00 */
[----:B------:R-:W3:Y:S04]  /*f720*/  LDL.LU.64 R244, [R1+0x1768] ;  /* 0x0017680001f47983 */ /* 0x000ee80000300a00 */
[----:B------:R-:W4:Y:S04]  /*f730*/  LDL.LU.64 R246, [R1+0x1760] ;  /* 0x0017600001f67983 */ /* 0x000f280000300a00 */
[----:B------:R-:W-:Y:S04]  /*f740*/  LDGSTS.E [R0+0x21200], desc[UR6][R248.64], P5 ;  /* 0x21200000f8007fae */ /* 0x000fe8000a921846 */
[----:B------:R-:W-:Y:S04]  /*f750*/  LDGSTS.E [R0+0x21600], desc[UR6][R6.64], P5 ;  /* 0x2160000006007fae */ /* 0x000fe8000a921846 */
[----:B------:R-:W-:Y:S04]  /*f760*/  LDGSTS.E [R0+0x21a00], desc[UR6][R250.64], P5 ;  /* 0x21a00000fa007fae */ /* 0x000fe8000a921846 */
[----:B------:R-:W2:Y:S04]  /*f770*/  LDL.LU.64 R248, [R1+0x1758] ;  /* 0x0017580001f87983 */ /* 0x000ea80000300a00 */
[----:B------:R-:W3:Y:S04]  /*f780*/  LDL.LU.64 R6, [R1+0x1750] ;  /* 0x0017500001067983 */ /* 0x000ee80000300a00 */
        /* <DEDUP_REMOVED lines=83> */
[----:B------:R-:W0:Y:S01]  /*fcc0*/  LDGDEPBAR ;  /* 0x00000000000079af */ /* 0x000e220000000000 */
[----:B------:R-:W-:-:S03]  /*fcd0*/  IMAD.WIDE R232, R5, 0x4, R232 ;  /* 0x0000000405e87825 */ /* 0x000fc600078e02e8 */
[----:B------:R1:W-:Y:S04]  /*fce0*/  STL.64 [R1+0x17c8], R168 ;  /* 0x0017c8a801007387 */ /* 0x0003e80000100a00 */
[----:B-1----:R-:W4:Y:S04]  /*fcf0*/  LDL.LU.64 R168, [R1+0x1e0] ;  /* 0x0001e00001a87983 */ /* 0x002f280000300a00 */
[----:B------:R1:W-:Y:S04]  /*fd00*/  STL.64 [R1+0x17c0], R172 ;  /* 0x0017c0ac01007387 */ /* 0x0003e80000100a00 */
[----:B-1----:R-:W4:Y:S04]  /*fd10*/  LDL.64 R172, [R1+0xe70] ;  /* 0x000e700001ac7983 */ /* 0x002f280000100a00 */
[----:B------:R1:W-:Y:S04]  /*fd20*/  STL.64 [R1+0x17b8], R176 ;  /* 0x0017b8b001007387 */ /* 0x0003e80000100a00 */
[----:B-1----:R-:W4:Y:S04]  /*fd30*/  LDL.LU.64 R176, [R1+0x1c8] ;  /* 0x0001c80001b07983 */ /* 0x002f280000300a00 */
[----:B------:R1:W-:Y:S04]  /*fd40*/  STL.64 [R1+0x17b0], R180 ;  /* 0x0017b0b401007387 */ /* 0x0003e80000100a00 */
[----:B-1----:R-:W4:Y:S04]  /*fd50*/  LDL.64 R180, [R1+0xe18] ;  /* 0x000e180001b47983 */ /* 0x002f280000100a00 */
[----:B------:R1:W-:Y:S04]  /*fd60*/  STL.64 [R1+0x17a8], R184 ;  /* 0x0017a8b801007387 */ /* 0x0003e80000100a00 */
[----:B-1----:R-:W4:Y:S04]  /*fd70*/  LDL.LU.64 R184, [R1+0x1b8] ;  /* 0x0001b80001b87983 */ /* 0x002f280000300a00 */
[----:B------:R1:W-:Y:S04]  /*fd80*/  STL.64 [R1+0x17a0], R188 ;  /* 0x0017a0bc01007387 */ /* 0x0003e80000100a00 */
[----:B-1----:R-:W4:Y:S04]  /*fd90*/  LDL.LU.64 R188, [R1+0x1d8] ;  /* 0x0001d80001bc7983 */ /* 0x002f280000300a00 */
[----:B------:R1:W-:Y:S04]  /*fda0*/  STL.64 [R1+0x1798], R192 ;  /* 0x001798c001007387 */ /* 0x0003e80000100a00 */
[----:B-1----:R-:W4:Y:S04]  /*fdb0*/  LDL.64 R192, [R1+0xe78] ;  /* 0x000e780001c07983 */ /* 0x002f280000100a00 */
[----:B------:R1:W-:Y:S04]  /*fdc0*/  STL.64 [R1+0x1790], R196 ;  /* 0x001790c401007387 */ /* 0x0003e80000100a00 */
[----:B-1----:R-:W4:Y:S04]  /*fdd0*/  LDL.64 R196, [R1+0xe28] ;  /* 0x000e280001c47983 */ /* 0x002f280000100a00 */
[----:B------:R1:W-:Y:S04]  /*fde0*/  STL.64 [R1+0x1788], R200 ;  /* 0x001788c801007387 */ /* 0x0003e80000100a00 */
[----:B-1----:R-:W4:Y:S04]  /*fdf0*/  LDL.LU.64 R200, [R1+0x1e8] ;  /* 0x0001e80001c87983 */ /* 0x002f280000300a00 */
[----:B------:R1:W-:Y:S04]  /*fe00*/  STL.64 [R1+0x1780], R204 ;  /* 0x001780cc01007387 */ /* 0x0003e80000100a00 */
[----:B-1----:R-:W4:Y:S04]  /*fe10*/  LDL.64 R204, [R1+0xe10] ;  /* 0x000e100001cc7983 */ /* 0x002f280000100a00 */
[----:B------:R1:W-:Y:S04]  /*fe20*/  STL.64 [R1+0x1778], R208 ;  /* 0x001778d001007387 */ /* 0x0003e80000100a00 */
[----:B-1----:R-:W4:Y:S04]  /*fe30*/  LDL.64 R208, [R1+0xe00] ;  /* 0x000e000001d07983 */ /* 0x002f280000100a00 */
[----:B------:R1:W-:Y:S04]  /*fe40*/  STL.64 [R1+0x1770], R212 ;  /* 0x001770d401007387 */ /* 0x0003e80000100a00 */
[----:B-1----:R-:W2:Y:S01]  /*fe50*/  LDL.64 R212, [R1+0xe08] ;  /* 0x000e080001d47983 */ /* 0x002ea20000100a00 */
[----:B------:R-:W-:Y:S06]  /*fe60*/  BAR.SYNC.DEFER_BLOCKING 0x0 ;  /* 0x0000000000007b1d */ /* 0x000fec0000010000 */
[----:B------:R-:W-:Y:S04]  /*fe70*/  STL.64 [R1+0x1768], R216 ;  /* 0x001768d801007387 */ /* 0x000fe80000100a00 */
[----:B------:R-:W-:Y:S04]  /*fe80*/  STL.64 [R1+0x1760], R220 ;  /* 0x001760dc01007387 */ /* 0x000fe80000100a00 */
[----:B------:R1:W-:Y:S04]  /*fe90*/  STL.64 [R1+0x1758], R224 ;  /* 0x001758e001007387 */ /* 0x0003e80000100a00 */
[----:B---3--:R3:W-:Y:S04]  /*fea0*/  STL.64 [R1+0x1750], R6 ;  /* 0x0017500601007387 */ /* 0x0087e80000100a00 */
[----:B------:R-:W-:Y:S01]  /*feb0*/  @!PT LDS RZ, [RZ] ;  /* 0x00000000fffff984 */ /* 0x000fe20000000800 */
[----:B------:R-:W-:Y:S01]  /*fec0*/  @!PT LDS RZ, [RZ] ;  /* 0x00000000fffff984 */ /* 0x000fe20000000800 */
[----:B------:R-:W-:Y:S01]  /*fed0*/  @!PT LDS RZ, [RZ] ;  /* 0x00000000fffff984 */ /* 0x000fe20000000800 */
[----:B--2---:R-:W-:Y:S04]  /*fee0*/  LDGSTS.E [R249+0x68000], desc[UR6][R212.64], !P6 ;  /* 0x68000000d4f97fae */ /* 0x004fe8000f121846 */
[----:B----4-:R-:W-:Y:S04]  /*fef0*/  LDGSTS.E [R249+0x6c000], desc[UR6][R208.64], !P6 ;  /* 0x6c000000d0f97fae */ /* 0x010fe8000f121846 */
[----:B------:R-:W-:Y:S04]  /*ff00*/  LDGSTS.E [R249+0x68004], desc[UR6][R204.64], !P1 ;  /* 0x68004000ccf97fae */ /* 0x000fe8000c921846 */
[----:B------:R-:W-:Y:S04]  /*ff10*/  LDGSTS.E [R249+0x6c004], desc[UR6][R232.64], !P1 ;  /* 0x6c004000e8f97fae */ /* 0x000fe8000c921846 */
[----:B------:R2:W-:Y:S04]  /*ff20*/  LDGSTS.E [R249+0x68008], desc[UR6][R196.64], !P0 ;  /* 0x68008000c4f97fae */ /* 0x0005e8000c121846 */
[----:B------:R-:W-:Y:S04]  /*ff30*/  LDGSTS.E [R249+0x6c008], desc[UR6][R180.64], !P0 ;  /* 0x6c008000b4f97fae */ /* 0x000fe8000c121846 */
[----:B------:R-:W-:Y:S04]  /*ff40*/  LDGSTS.E [R249+0x6800c], desc[UR6][R172.64], !P3 ;  /* 0x6800c000acf97fae */ /* 0x000fe8000d921846 */
[----:B------:R4:W-:Y:S01]  /*ff50*/  LDGSTS.E [R249+0x6c00c], desc[UR6][R192.64], !P3 ;  /* 0x6c00c000c0f97fae */ /* 0x0009e2000d921846 */
[----:B--2---:R-:W3:Y:S03]  /*ff60*/  LDC R196, c[0x0][0x230] ;  /* 0x00008c00ffc47b82 */ /* 0x004ee60000000800 */
[----:B------:R-:W2:Y:S04]  /*ff70*/  LDL.LU.64 R180, [R1+0x1d0] ;  /* 0x0001d00001b47983 */ /* 0x000ea80000300a00 */
[----:B------:R-:W2:Y:S01]  /*ff80*/  LDL.LU.64 R172, [R1+0x1c0] ;  /* 0x0001c00001ac7983 */ /* 0x000ea20000300a00 */
[----:B------:R-:W3:Y:S03]  /*ff90*/  LDC R197, c[0x0][0x230] ;  /* 0x00008c00ffc57b82 */ /* 0x000ee60000000800 */
[----:B------:R-:W2:Y:S01]  /*ffa0*/  LDL.LU.64 R204, [R1+0x1b0] ;  /* 0x0001b00001cc7983 */ /* 0x000ea20000300a00 */
[----:B-1----:R-:W-:-:S04]  /*ffb0*/  IMAD.WIDE R224, R5, 0x4, R200 ;  /* 0x0000000405e07825 */ /* 0x002fc800078e02c8 */
[----:B----4-:R-:W1:Y:S01]  /*ffc0*/  LDC R192, c[0x0][0x230] ;  /* 0x00008c00ffc07b82 */ /* 0x010e620000000800 */
[C---:B------:R-:W-:Y:S01]  /*ffd0*/  IMAD.WIDE R216, R5.reuse, 0x4, R188 ;  /* 0x0000000405d87825 */ /* 0x040fe200078e02bc */
[----:B------:R-:W-:Y:S03]  /*ffe0*/  STL.64 [R1+0xe30], R224 ;  /* 0x000e30e001007387 */ /* 0x000fe60000100a00 */
[C---:B------:R-:W-:Y:S01]  /*fff0*/  IMAD.WIDE R176, R5.reuse, 0x4, R176 ;  /* 0x0000000405b07825 */ /* 0x040fe200078e02b0 */
[----:B------:R-:W-:Y:S02]  /*10000*/  STL.64 [R1+0xe90], R216 ;  /* 0x000e90d801007387 */ /* 0x000fe40000100a00 */
[----:B------:R-:W4:Y:S01]  /*10010*/  LDC R193, c[0x0][0x230] ;  /* 0x00008c00ffc17b82 */ /* 0x000f220000000800 */
[----:B---3--:R-:W-:Y:S01]  /*10020*/  VIADD R7, R196, 0xffffff9a ;  /* 0xffffff9ac4077836 */ /* 0x008fe20000000000 */
[----:B------:R-:W3:Y:S01]  /*10030*/  LDL.LU.64 R200, [R1+0x1a8] ;  /* 0x0001a80001c87983 */ /* 0x000ee20000300a00 */
[----:B------:R-:W-:-:S03]  /*10040*/  IMAD.WIDE R220, R5, 0x4, R168 ;  /* 0x0000000405dc7825 */ /* 0x000fc600078e02a8 */
[----:B------:R-:W-:Y:S01]  /*10050*/  ISETP.GE.U32.AND P1, PT, R7, 0x7fffff7b, PT ;  /* 0x7fffff7b0700780c */ /* 0x000fe20003f26070 */
[----:B------:R-:W-:-:S04]  /*10060*/  IMAD.WIDE R212, R5, 0x4, R184 ;  /* 0x0000000405d47825 */ /* 0x000fc800078e02b8 */
[----:B------:R-:W-:Y:S02]  /*10070*/  VIADD R6, R197, 0xffffff99 ;  /* 0xffffff99c5067836 */ /* 0x000fe40000000000 */
[----:B-1----:R-:W-:-:S03]  /*10080*/  VIADD R192, R192, 0xffffff9b ;  /* 0xffffff9bc0c07836 */ /* 0x002fc60000000000 */
[----:B------:R-:W-:Y:S01]  /*10090*/  ISETP.GE.U32.AND P3, PT, R6, 0x7fffff7a, PT ;  /* 0x7fffff7a0600780c */ /* 0x000fe20003f66070 */
[----:B------:R1:W-:Y:S01]  /*100a0*/  STL.64 [R1+0xea0], R176 ;  /* 0x000ea0b001007387 */ /* 0x0003e20000100a00 */
[----:B------:R-:W1:Y:S01]  /*100b0*/  LDC R6, c[0x0][0x230] ;  /* 0x00008c00ff067b82 */ /* 0x000e620000000800 */
[----:B------:R-:W-:Y:S02]  /*100c0*/  ISETP.GE.U32.AND P0, PT, R192, 0x7fffff7c, PT ;  /* 0x7fffff7cc000780c */ /* 0x000fe40003f06070 */
[----:B------:R-:W-:Y:S01]  /*100d0*/  STL.64 [R1+0xe20], R220 ;  /* 0x000e20dc01007387 */ /* 0x000fe20000100a00 */
[----:B----4-:R-:W-:-:S03]  /*100e0*/  VIADD R249, R193, 0xffffff98 ;  /* 0xffffff98c1f97836 */ /* 0x010fc60000000000 */
[----:B------:R-:W4:Y:S01]  /*100f0*/  LDL.LU.64 R188, [R1+0x198] ;  /* 0x0001980001bc7983 */ /* 0x000f220000300a00 */
[----:B------:R-:W1:Y:S01]  /*10100*/  LDC R192, c[0x0][0x230] ;  /* 0x00008c00ffc07b82 */ /* 0x000e620000000800 */
[----:B------:R-:W-:Y:S02]  /*10110*/  ISETP.GE.U32.AND P4, PT, R249, 0x7fffff79, PT ;  /* 0x7fffff79f900780c */ /* 0x000fe40003f86070 */
[----:B------:R-:W-:Y:S04]  /*10120*/  STL.64 [R1+0xeb0], R212 ;  /* 0x000eb0d401007387 */ /* 0x000fe80000100a00 */
[----:B------:R-:W4:Y:S01]  /*10130*/  LDL.LU.64 R184, [R1+0x188] ;  /* 0x0001880001b87983 */ /* 0x000f220000300a00 */
[----:B------:R-:W4:Y:S03]  /*10140*/  LDC R197, c[0x0][0x230] ;  /* 0x00008c00ffc57b82 */ /* 0x000f260000000800 */
[----:B------:R-:W4:Y:S04]  /*10150*/  LDL.LU.64 R168, [R1+0x178] ;  /* 0x0001780001a87983 */ /* 0x000f280000300a00 */
[----:B------:R3:W-:Y:S01]  /*10160*/  LDGSTS.E [R248+0x68000], desc[UR6][R224.64], !P0 ;  /* 0x68000000e0f87fae */ /* 0x0007e2000c121846 */
[----:B------:R-:W4:Y:S03]  /*10170*/  LDC R193, c[0x0][0x230] ;  /* 0x00008c00ffc17b82 */ /* 0x000f260000000800 */
[----:B------:R4:W-:Y:S04]  /*10180*/  LDGSTS.E [R248+0x6c000], desc[UR6][R220.64], !P0 ;  /* 0x6c000000dcf87fae */ /* 0x0009e8000c121846 */
[----:B------:R-:W-:Y:S01]  /*10190*/  LDGSTS.E [R248+0x68004], desc[UR6][R216.64], !P1 ;  /* 0x68004000d8f87fae */ /* 0x000fe2000c921846 */
[----:B-1----:R-:W-:Y:S01]  /*101a0*/  VIADD R249, R192, 0xffffff97 ;  /* 0xffffff97c0f97836 */ /* 0x002fe20000000000 */
[----:B------:R-:W1:Y:S01]  /*101b0*/  LDC R196, c[0x0][0x230] ;  /* 0x00008c00ffc47b82 */ /* 0x000e620000000800 */
[----:B--2---:R-:W-:-:S07]  /*101c0*/  IMAD.WIDE R208, R5, 0x4, R180 ;  /* 0x0000000405d07825 */ /* 0x004fce00078e02b4 */
[----:B------:R-:W2:Y:S01]  /*101d0*/  LDC R192, c[0x0][0x230] ;  /* 0x00008c00ffc07b82 */ /* 0x000ea20000000800 */
[----:B------:R-:W2:Y:S01]  /*101e0*/  LDL.LU.64 R180, [R1+0x1a0] ;  /* 0x0001a00001b47983 */ /* 0x000ea20000300a00 */
[----:B------:R-:W-:-:S04]  /*101f0*/  IMAD.WIDE R172, R5, 0x4, R172 ;  /* 0x0000000405ac7825 */ /* 0x000fc800078e02ac */
[----:B------:R-:W-:Y:S01]  /*10200*/  IMAD.WIDE R204, R5, 0x4, R204 ;  /* 0x0000000405cc7825 */ /* 0x000fe200078e02cc */
[----:B------:R-:W-:Y:S01]  /*10210*/  STL.64 [R1+0xe98], R208 ;  /* 0x000e98d001007387 */ /* 0x000fe20000100a00 */
[----:B------:R-:W1:Y:S03]  /*10220*/  LDC R7, c[0x0][0x230] ;  /* 0x00008c00ff077b82 */ /* 0x000e660000000800 */
[----:B------:R3:W-:Y:S04]  /*10230*/  STL.64 [R1+0xea8], R172 ;  /* 0x000ea8ac01007387 */ /* 0x0007e80000100a00 */
[----:B------:R-:W-:Y:S04]  /*10240*/  LDGSTS.E [R248+0x6c004], desc[UR6][R208.64], !P1 ;  /* 0x6c004000d0f87fae */ /* 0x000fe8000c921846 */
[----:B------:R4:W-:Y:S04]  /*10250*/  STL.64 [R1+0xeb8], R204 ;  /* 0x000eb8cc01007387 */ /* 0x0009e80000100a00 */
[----:B------:R-:W-:Y:S04]  /*10260*/  LDGSTS.E [R248+0x68008], desc[UR6][R176.64], !P3 ;  /* 0x68008000b0f87fae */ /* 0x000fe8000d921846 */
[----:B------:R-:W-:Y:S01]  /*10270*/  LDGSTS.E [R248+0x6c008], desc[UR6][R172.64], !P3 ;  /* 0x6c008000acf87fae */ /* 0x000fe2000d921846 */
[----:B------:R-:W-:Y:S01]  /*10280*/  VIADD R6, R6, 0xffffff96 ;  /* 0xffffff9606067836 */ /* 0x000fe20000000000 */
[----:B------:R-:W-:-:S02]  /*10290*/  ISETP.GE.U32.AND P0, PT, R249, 0x7fffff78, PT ;  /* 0x7fffff78f900780c */ /* 0x000fc40003f06070 */
[----:B------:R-:W2:Y:S04]  /*102a0*/  LDL.LU.64 R176, [R1+0x190] ;  /* 0x0001900001b07983 */ /* 0x000ea80000300a00 */
[----:B---3--:R-:W3:Y:S04]  /*102b0*/  LDL.LU.64 R172, [R1+0x180] ;  /* 0x0001800001ac7983 */ /* 0x008ee80000300a00 */
[----:B------:R-:W3:Y:S01]  /*102c0*/  LDL.LU.64 R208, [R1+0x170] ;  /* 0x0001700001d07983 */ /* 0x000ee20000300a00 */
[----:B------:R-:W-:-:S03]  /*102d0*/  IMAD.WIDE R224, R5, 0x4, R200 ;  /* 0x0000000405e07825 */ /* 0x000fc600078e02c8 */
[----:B------:R1:W-:Y:S01]  /*102e0*/  LDGSTS.E [R248+0x6800c], desc[UR6][R212.64], !P4 ;  /* 0x6800c000d4f87fae */ /* 0x0003e2000e121846 */
[----:B----4-:R-:W-:Y:S01]  /*102f0*/  IMAD.WIDE R220, R5, 0x4, R188 ;  /* 0x0000000405dc7825 */ /* 0x010fe200078e02bc */
[----:B------:R-:W-:Y:S02]  /*10300*/  ISETP.GE.U32.AND P1, PT, R6, 0x7fffff77, PT ;  /* 0x7fffff770600780c */ /* 0x000fe40003f26070 */
[----:B------:R4:W-:Y:S01]  /*10310*/  LDGSTS.E [R248+0x6c00c], desc[UR6][R204.64], !P4 ;  /* 0x6c00c000ccf87fae */ /* 0x0009e2000e121846 */
[----:B------:R-:W-:Y:S01]  /*10320*/  VIADD R249, R197, 0xffffff95 ;  /* 0xffffff95c5f97836 */ /* 0x000fe20000000000 */
[----:B------:R-:W3:Y:S02]  /*10330*/  LDC R6, c[0x0][0x230] ;  /* 0x00008c00ff067b82 */ /* 0x000ee40000000800 */
[----:B------:R3:W-:Y:S01]  /*10340*/  STL.64 [R1+0xec0], R224 ;  /* 0x000ec0e001007387 */ /* 0x0007e20000100a00 */
[----:B------:R-:W-:-:S04]  /*10350*/  IMAD.WIDE R168, R5, 0x4, R168 ;  /* 0x0000000405a87825 */ /* 0x000fc800078e02a8 */
[----:B-1----:R-:W-:Y:S01]  /*10360*/  IMAD.WIDE R212, R5, 0x4, R184 ;  /* 0x0000000405d47825 */ /* 0x002fe200078e02b8 */
[----:B------:R-:W-:Y:S03]  /*10370*/  STL.64 [R1+0xed0], R220 ;  /* 0x000ed0dc01007387 */ /* 0x000fe60000100a00 */
[----:B----4-:R-:W-:Y:S01]  /*10380*/  VIADD R248, R193, 0xffffff94 ;  /* 0xffffff94c1f87836 */ /* 0x010fe20000000000 */
[----:B------:R-:W-:Y:S01]  /*10390*/  ISETP.GE.U32.AND P3, PT, R249, 0x7fffff76, PT ;  /* 0x7fffff76f900780c */ /* 0x000fe20003f66070 */
[----:B------:R-:W4:Y:S01]  /*103a0*/  LDL.LU.64 R200, [R1+0x168] ;  /* 0x0001680001c87983 */ /* 0x000f220000300a00 */
[----:B------:R-:W1:Y:S02]  /*103b0*/  LDC R204, c[0x0][0x230] ;  /* 0x00008c00ffcc7b82 */ /* 0x000e640000000800 */
[----:B------:R-:W-:Y:S01]  /*103c0*/  ISETP.GE.U32.AND P4, PT, R248, 0x7fffff75, PT ;  /* 0x7fffff75f800780c */ /* 0x000fe20003f86070 */
[----:B------:R-:W-:Y:S04]  /*103d0*/  STL.64 [R1+0xee0], R212 ;  /* 0x000ee0d401007387 */ /* 0x000fe80000100a00 */
[----:B------:R-:W4:Y:S04]  /*103e0*/  LDL.LU.64 R188, [R1+0x158] ;  /* 0x0001580001bc7983 */ /* 0x000f280000300a00 */
[----:B------:R-:W-:Y:S04]  /*103f0*/  STL.64 [R1+0xef0], R168 ;  /* 0x000ef0a801007387 */ /* 0x000fe80000100a00 */
[----:B------:R-:W4:Y:S04]  /*10400*/  LDL.LU.64 R184, [R1+0x148] ;  /* 0x0001480001b87983 */ /* 0x000f280000300a00 */
[----:B------:R4:W-:Y:S01]  /*10410*/  LDGSTS.E [R247+0x68000], desc[UR6][R224.64], !P0 ;  /* 0x68000000e0f77fae */ /* 0x0009e2000c121846 */
[----:B--2---:R-:W-:-:S02]  /*10420*/  VIADD R197, R192, 0xffffff93 ;  /* 0xffffff93c0c57836 */ /* 0x004fc40000000000 */
[C---:B------:R-:W-:Y:S02]  /*10430*/  IMAD.WIDE R248, R5.reuse, 0x4, R180 ;  /* 0x0000000405f87825 */ /* 0x040fe400078e02b4 */
[----:B------:R-:W2:Y:S04]  /*10440*/  LDL.LU.64 R180, [R1+0x138] ;  /* 0x0001380001b47983 */ /* 0x000ea80000300a00 */
[----:B------:R-:W-:Y:S04]  /*10450*/  LDGSTS.E [R247+0x6c000], desc[UR6][R248.64], !P0 ;  /* 0x6c000000f8f77fae */ /* 0x000fe8000c121846 */
[----:B------:R-:W-:Y:S01]  /*10460*/  LDGSTS.E [R247+0x68004], desc[UR6][R220.64], !P1 ;  /* 0x68004000dcf77fae */ /* 0x000fe2000c921846 */
[----:B------:R-:W-:-:S03]  /*10470*/  IMAD.WIDE R216, R5, 0x4, R176 ;  /* 0x0000000405d87825 */ /* 0x000fc600078e02b0 */
[----:B------:R-:W2:Y:S01]  /*10480*/  LDL.LU.64 R176, [R1+0x160] ;  /* 0x0001600001b07983 */ /* 0x000ea20000300a00 */
[----:B---3--:R-:W-:-:S04]  /*10490*/  IMAD.WIDE R172, R5, 0x4, R172 ;  /* 0x0000000405ac7825 */ /* 0x008fc800078e02ac */
[----:B------:R-:W-:Y:S01]  /*104a0*/  IMAD.WIDE R208, R5, 0x4, R208 ;  /* 0x0000000405d07825 */ /* 0x000fe200078e02d0 */
[----:B------:R-:W-:Y:S04]  /*104b0*/  STL.64 [R1+0xed8], R216 ;  /* 0x000ed8d801007387 */ /* 0x000fe80000100a00 */
[----:B------:R3:W-:Y:S04]  /*104c0*/  LDGSTS.E [R247+0x6c004], desc[UR6][R216.64], !P1 ;  /* 0x6c004000d8f77fae */ /* 0x0007e8000c921846 */
[----:B------:R1:W-:Y:S04]  /*104d0*/  STL.64 [R1+0xee8], R172 ;  /* 0x000ee8ac01007387 */ /* 0x0003e80000100a00 */
[----:B------:R-:W-:Y:S04]  /*104e0*/  LDGSTS.E [R247+0x68008], desc[UR6][R212.64], !P3 ;  /* 0x68008000d4f77fae */ /* 0x000fe8000d921846 */
[----:B------:R2:W-:Y:S04]  /*104f0*/  STL.64 [R1+0xef8], R208 ;  /* 0x000ef8d001007387 */ /* 0x0005e80000100a00 */
[----:B------:R-:W-:Y:S04]  /*10500*/  LDGSTS.E [R247+0x6c008], desc[UR6][R172.64], !P3 ;  /* 0x6c008000acf77fae */ /* 0x000fe8000d921846 */
[----:B------:R-:W-:Y:S01]  /*10510*/  LDGSTS.E [R247+0x6800c], desc[UR6][R168.64], !P4 ;  /* 0x6800c000a8f77fae */ /* 0x000fe2000e121846 */
[----:B------:R-:W-:-:S02]  /*10520*/  VIADD R196, R196, 0xffffff92 ;  /* 0xffffff92c4c47836 */ /* 0x000fc40000000000 */
[----:B----4-:R-:W-:Y:S01]  /*10530*/  IMAD.WIDE R224, R5, 0x4, R200 ;  /* 0x0000000405e07825 */ /* 0x010fe200078e02c8 */
[----:B------:R-:W-:Y:S01]  /*10540*/  ISETP.GE.U32.AND P0, PT, R197, 0x7fffff74, PT ;  /* 0x7fffff74c500780c */ /* 0x000fe20003f06070 */
[----:B------:R4:W-:Y:S04]  /*10550*/  LDGSTS.E [R247+0x6c00c], desc[UR6][R208.64], !P4 ;  /* 0x6c00c000d0f77fae */ /* 0x0009e8000e121846 */
[----:B-1----:R-:W2:Y:S01]  /*10560*/  LDL.LU.64 R172, [R1+0x150] ;  /* 0x0001500001ac7983 */ /* 0x002ea20000300a00 */
[----:B------:R-:W-:Y:S02]  /*10570*/  VIADD R7, R7, 0xffffff91 ;  /* 0xffffff9107077836 */ /* 0x000fe40000000000 */
[C---:B---3--:R-:W-:Y:S01]  /*10580*/  IMAD.WIDE R216, R5.reuse, 0x4, R188 ;  /* 0x0000000405d87825 */ /* 0x048fe200078e02bc */
[----:B------:R-:W3:Y:S01]  /*10590*/  LDL.LU.64 R168, [R1+0x140] ;  /* 0x0001400001a87983 */ /* 0x000ee20000300a00 */
[----:B------:R-:W-:Y:S01]  /*105a0*/  ISETP.GE.U32.AND P1, PT, R196, 0x7fffff73, PT ;  /* 0x7fffff73c400780c */ /* 0x000fe20003f26070 */
[----:B------:R-:W1:Y:S02]  /*105b0*/  LDC R197, c[0x0][0x230] ;  /* 0x00008c00ffc57b82 */ /* 0x000e640000000800 */
[----:B------:R-:W3:Y:S01]  /*105c0*/  LDL.LU.64 R192, [R1+0x130] ;  /* 0x0001300001c07983 */ /* 0x000ee20000300a00 */
[----:B------:R-:W-:Y:S01]  /*105d0*/  IMAD.WIDE R200, R5, 0x4, R184 ;  /* 0x0000000405c87825 */ /* 0x000fe200078e02b8 */
[----:B------:R-:W-:-:S02]  /*105e0*/  ISETP.GE.U32.AND P3, PT, R7, 0x7fffff72, PT ;  /* 0x7fffff720700780c */ /* 0x000fc40003f66070 */
[----:B------:R-:W-:Y:S01]  /*105f0*/  STL.64 [R1+0xf00], R224 ;  /* 0x000f00e001007387 */ /* 0x000fe20000100a00 */
[----:B----4-:R-:W-:Y:S01]  /*10600*/  VIADD R247, R204, 0xffffff90 ;  /* 0xffffff90ccf77836 */ /* 0x010fe20000000000 */
[----:B------:R-:W4:Y:S02]  /*10610*/  LDC R7, c[0x0][0x230] ;  /* 0x00008c00ff077b82 */ /* 0x000f240000000800 */
[----:B------:R-:W-:Y:S04]  /*10620*/  STL.64 [R1+0xf10], R216 ;  /* 0x000f10d801007387 */ /* 0x000fe80000100a00 */
[----:B------:R-:W4:Y:S02]  /*10630*/  LDL.LU.64 R204, [R1+0x128] ;  /* 0x0001280001cc7983 */ /* 0x000f240000300a00 */
[----:B------:R-:W1:Y:S02]  /*10640*/  LDC R196, c[0x0][0x230] ;  /* 0x00008c00ffc47b82 */ /* 0x000e640000000800 */
[----:B------:R-:W-:Y:S04]  /*10650*/  STL.64 [R1+0xf20], R200 ;  /* 0x000f20c801007387 */ /* 0x000fe80000100a00 */
[----:B------:R-:W-:Y:S01]  /*10660*/  LDGSTS.E [R246+0x68000], desc[UR6][R224.64], !P0 ;  /* 0x68000000e0f67fae */ /* 0x000fe2000c121846 */
[----:B--2---:R-:W-:-:S04]  /*10670*/  IMAD.WIDE R208, R5, 0x4, R180 ;  /* 0x0000000405d07825 */ /* 0x004fc800078e02b4 */
[----:B------:R-:W-:-:S05]  /*10680*/  IMAD.WIDE R220, R5, 0x4, R176 ;  /* 0x0000000405dc7825 */ /* 0x000fca00078e02b0 */
[----:B------:R-:W-:Y:S04]  /*10690*/  STL.64 [R1+0xf08], R220 ;  /* 0x000f08dc01007387 */ /* 0x000fe80000100a00 */
[----:B------:R-:W2:Y:S04]  /*106a0*/  LDL.LU.64 R188, [R1+0x118] ;  /* 0x0001180001bc7983 */ /* 0x000ea80000300a00 */
[----:B------:R-:W-:Y:S04]  /*106b0*/  STL.64 [R1+0xf30], R208 ;  /* 0x000f30d001007387 */ /* 0x000fe80000100a00 */
[----:B------:R-:W2:Y:S04]  /*106c0*/  LDL.LU.64 R184, [R1+0x108] ;  /* 0x0001080001b87983 */ /* 0x000ea80000300a00 */
[----:B------:R-:W2:Y:S04]  /*106d0*/  LDL.LU.64 R176, [R1+0xf8] ;  /* 0x0000f80001b07983 */ /* 0x000ea80000300a00 */
[----:B------:R-:W-:Y:S04]  /*106e0*/  LDGSTS.E [R246+0x6c000], desc[UR6][R220.64], !P0 ;  /* 0x6c000000dcf67fae */ /* 0x000fe8000c121846 */
[----:B------:R1:W-:Y:S01]  /*106f0*/  LDGSTS.E [R246+0x68004], desc[UR6][R216.64], !P1 ;  /* 0x68004000d8f67fae */ /* 0x0003e2000c921846 */
[----:B------:R-:W-:-:S03]  /*10700*/  IMAD.WIDE R212, R5, 0x4, R172 ;  /* 0x0000000405d47825 */ /* 0x000fc600078e02ac */
[----:B------:R-:W2:Y:S01]  /*10710*/  LDL.LU.64 R172, [R1+0x120] ;  /* 0x0001200001ac7983 */ /* 0x000ea20000300a00 */
[----:B---3--:R-:W-:-:S03]  /*10720*/  IMAD.WIDE R180, R5, 0x4, R168 ;  /* 0x0000000405b47825 */ /* 0x008fc600078e02a8 */
[----:B------:R-:W3:Y:S01]  /*10730*/  LDL.LU.64 R168, [R1+0x110] ;  /* 0x0001100001a87983 */ /* 0x000ee20000300a00 */
[----:B------:R-:W-:-:S03]  /*10740*/  IMAD.WIDE R192, R5, 0x4, R192 ;  /* 0x0000000405c07825 */ /* 0x000fc600078e02c0 */
[----:B------:R-:W-:Y:S04]  /*10750*/  STL.64 [R1+0xf18], R212 ;  /* 0x000f18d401007387 */ /* 0x000fe80000100a00 */
[----:B------:R-:W-:Y:S04]  /*10760*/  LDGSTS.E [R246+0x6c004], desc[UR6][R212.64], !P1 ;  /* 0x6c004000d4f67fae */ /* 0x000fe8000c921846 */
[----:B------:R1:W-:Y:S04]  /*10770*/  STL.64 [R1+0xf28], R180 ;  /* 0x000f28b401007387 */ /* 0x0003e80000100a00 */
[----:B------:R-:W-:Y:S04]  /*10780*/  LDGSTS.E [R246+0x68008], desc[UR6][R200.64], !P3 ;  /* 0x68008000c8f67fae */ /* 0x000fe8000d921846 */
[----:B------:R4:W-:Y:S04]  /*10790*/  STL.64 [R1+0xf38], R192 ;  /* 0x000f38c001007387 */ /* 0x0009e80000100a00 */
[----:B------:R-:W-:Y:S04]  /*107a0*/  LDGSTS.E [R246+0x6c008], desc[UR6][R180.64], !P3 ;  /* 0x6c008000b4f67fae */ /* 0x000fe8000d921846 */
[----:B-1----:R-:W3:Y:S04]  /*107b0*/  LDL.LU.64 R180, [R1+0x100] ;  /* 0x0001000001b47983 */ /* 0x002ee80000300a00 */
[----:B------:R-:W3:Y:S01]  /*107c0*/  LDL.LU.64 R200, [R1+0xf0] ;  /* 0x0000f00001c87983 */ /* 0x000ee20000300a00 */
[----:B------:R-:W-:Y:S01]  /*107d0*/  ISETP.GE.U32.AND P4, PT, R247, 0x7fffff71, PT ;  /* 0x7fffff71f700780c */ /* 0x000fe20003f86070 */
[----:B------:R-:W-:-:S02]  /*107e0*/  VIADD R247, R6, 0xffffff8f ;  /* 0xffffff8f06f77836 */ /* 0x000fc40000000000 */
[----:B----4-:R-:W-:Y:S01]  /*107f0*/  VIADD R7, R7, 0xffffff8e ;  /* 0xffffff8e07077836 */ /* 0x010fe20000000000 */
[----:B------:R-:W1:Y:S02]  /*10800*/  LDC R6, c[0x0][0x230] ;  /* 0x00008c00ff067b82 */ /* 0x000e640000000800 */
[----:B------:R-:W-:Y:S01]  /*10810*/  ISETP.GE.U32.AND P0, PT, R247, 0x7fffff70, PT ;  /* 0x7fffff70f700780c */ /* 0x000fe20003f06070 */
[----:B------:R-:W-:Y:S01]  /*10820*/  VIADD R247, R197, 0xffffff8d ;  /* 0xffffff8dc5f77836 */ /* 0x000fe20000000000 */
[----:B------:R-:W-:Y:S01]  /*10830*/  ISETP.GE.U32.AND P1, PT, R7, 0x7fffff6f, PT ;  /* 0x7fffff6f0700780c */ /* 0x000fe20003f26070 */
[----:B------:R-:W-:-:S04]  /*10840*/  IMAD.WIDE R216, R5, 0x4, R204 ;  /* 0x0000000405d87825 */ /* 0x000fc800078e02cc */
[----:B------:R-:W-:Y:S01]  /*10850*/  LDGSTS.E [R246+0x6800c], desc[UR6][R208.64], !P4 ;  /* 0x6800c000d0f67fae */ /* 0x000fe2000e121846 */
[----:B------:R-:W-:Y:S01]  /*10860*/  ISETP.GE.U32.AND P3, PT, R247, 0x7fffff6e, PT ;  /* 0x7fffff6ef700780c */ /* 0x000fe20003f66070 */
[----:B------:R-:W4:Y:S02]  /*10870*/  LDC R7, c[0x0][0x230] ;  /* 0x00008c00ff077b82 */ /* 0x000f240000000800 */
[----:B------:R1:W-:Y:S04]  /*10880*/  LDGSTS.E [R246+0x6c00c], desc[UR6][R192.64], !P4 ;  /* 0x6c00c000c0f67fae */ /* 0x0003e8000e121846 */
[----:B------:R-:W-:Y:S04]  /*10890*/  STL.64 [R1+0xf40], R216 ;  /* 0x000f40d801007387 */ /* 0x000fe80000100a00 */
[----:B------:R-:W-:Y:S01]  /*108a0*/  LDGSTS.E [R245+0x68000], desc[UR6][R216.64], !P0 ;  /* 0x68000000d8f57fae */ /* 0x000fe2000c121846 */
[----:B-1----:R-:W-:Y:S01]  /*108b0*/  VIADD R246, R196, 0xffffff8c ;  /* 0xffffff8cc4f67836 */ /* 0x002fe20000000000 */
[----:B------:R-:W1:Y:S04]  /*108c0*/  LDC R193, c[0x0][0x230] ;  /* 0x00008c00ffc17b82 */ /* 0x000e680000000800 */
[----:B------:R-:W-:-:S04]  /*108d0*/  ISETP.GE.U32.AND P4, PT, R246, 0x7fffff6d, PT ;  /* 0x7fffff6df600780c */ /* 0x000fc80003f86070 */
[----:B------:R-:W4:Y:S08]  /*108e0*/  LDC R192, c[0x0][0x230] ;  /* 0x00008c00ffc07b82 */ /* 0x000f300000000800 */
[----:B------:R-:W4:Y:S01]  /*108f0*/  LDC R196, c[0x0][0x230] ;  /* 0x00008c00ffc47b82 */ /* 0x000f220000000800 */
[----:B--2---:R-:W-:-:S04]  /*10900*/  IMAD.WIDE R212, R5, 0x4, R188 ;  /* 0x0000000405d47825 */ /* 0x004fc800078e02bc */
[C---:B------:R-:W-:Y:S01]  /*10910*/  IMAD.WIDE R204, R5.reuse, 0x4, R184 ;  /* 0x0000000405cc7825 */ /* 0x040fe200078e02b8 */
[----:B------:R2:W-:Y:S03]  /*10920*/  STL.64 [R1+0xf50], R212 ;  /* 0x000f50d401007387 */ /* 0x0005e60000100a00 */
[C---:B------:R-:W-:Y:S01]  /*10930*/  IMAD.WIDE R188, R5.reuse, 0x4, R176 ;  /* 0x0000000405bc7825 */ /* 0x040fe200078e02b0 */
[----:B------:R-:W-:Y:S03]  /*10940*/  STL.64 [R1+0xf60], R204 ;  /* 0x000f60cc01007387 */ /* 0x000fe60000100a00 */
[----:B------:R-:W-:-:S04]  /*10950*/  IMAD.WIDE R246, R5, 0x4, R172 ;  /* 0x0000000405f67825 */ /* 0x000fc800078e02ac */
[C---:B---3--:R-:W-:Y:S01]  /*10960*/  IMAD.WIDE R208, R5.reuse, 0x4, R168 ;  /* 0x0000000405d07825 */ /* 0x048fe200078e02a8 */
[----:B------:R-:W-:Y:S04]  /*10970*/  LDGSTS.E [R245+0x6c000], desc[UR6][R246.64], !P0 ;  /* 0x6c000000f6f57fae */ /* 0x000fe8000c121846 */
[----:B------:R-:W3:Y:S04]  /*10980*/  LDL.LU.64 R168, [R1+0xe8] ;  /* 0x0000e80001a87983 */ /* 0x000ee80000300a00 */
[----:B------:R-:W-:Y:S04]  /*10990*/  STL.64 [R1+0xf70], R188 ;  /* 0x000f70bc01007387 */ /* 0x000fe80000100a00 */
[----:B------:R-:W-:Y:S04]  /*109a0*/  STL.64 [R1+0xf58], R208 ;  /* 0x000f58d001007387 */ /* 0x000fe80000100a00 */
[----:B------:R-:W3:Y:S04]  /*109b0*/  LDL.LU.64 R184, [R1+0xd8] ;  /* 0x0000d80001b87983 */ /* 0x000ee80000300a00 */
[----:B------:R-:W3:Y:S04]  /*109c0*/  LDL.LU.64 R172, [R1+0xc8] ;  /* 0x0000c80001ac7983 */ /* 0x000ee80000300a00 */
[----:B------:R2:W-:Y:S04]  /*109d0*/  LDGSTS.E [R245+0x68004], desc[UR6][R212.64], !P1 ;  /* 0x68004000d4f57fae */ /* 0x0005e8000c921846 */
[----:B------:R-:W3:Y:S04]  /*109e0*/  LDL.LU.64 R176, [R1+0xb8] ;  /* 0x0000b80001b07983 */ /* 0x000ee80000300a00 */
[----:B------:R-:W-:Y:S01]  /*109f0*/  LDGSTS.E [R245+0x6c004], desc[UR6][R208.64], !P1 ;  /* 0x6c004000d0f57fae */ /* 0x000fe2000c921846 */
[----:B------:R-:W-:-:S03]  /*10a00*/  IMAD.WIDE R180, R5, 0x4, R180 ;  /* 0x0000000405b47825 */ /* 0x000fc600078e02b4 */
[----:B------:R-:W-:Y:S01]  /*10a10*/  LDGSTS.E [R245+0x68008], desc[UR6][R204.64], !P3 ;  /* 0x68008000ccf57fae */ /* 0x000fe2000d921846 */
[----:B--2---:R-:W2:Y:S01]  /*10a20*/  LDC R212, c[0x0][0x230] ;  /* 0x00008c00ffd47b82 */ /* 0x004ea20000000800 */
[----:B------:R-:W-:Y:S02]  /*10a30*/  IMAD.WIDE R200, R5, 0x4, R200 ;  /* 0x0000000405c87825 */ /* 0x000fe400078e02c8 */
[----:B------:R4:W-:Y:S04]  /*10a40*/  STL.64 [R1+0xf68], R180 ;  /* 0x000f68b401007387 */ /* 0x0009e80000100a00 */
[----:B------:R4:W-:Y:S01]  /*10a50*/  STL.64 [R1+0xf78], R200 ;  /* 0x000f78c801007387 */ /* 0x0009e20000100a00 */
[----:B-1----:R-:W-:Y:S01]  /*10a60*/  VIADD R193, R193, 0xffffff8b ;  /* 0xffffff8bc1c17836 */ /* 0x002fe20000000000 */
[----:B------:R-:W1:Y:S02]  /*10a70*/  LDC R213, c[0x0][0x230] ;  /* 0x00008c00ffd57b82 */ /* 0x000e640000000800 */
[----:B------:R-:W-:Y:S04]  /*10a80*/  LDGSTS.E [R245+0x6c008], desc[UR6][R180.64], !P3 ;  /* 0x6c008000b4f57fae */ /* 0x000fe8000d921846 */
[----:B------:R-:W-:Y:S01]  /*10a90*/  LDGSTS.E [R245+0x6800c], desc[UR6][R188.64], !P4 ;  /* 0x6800c000bcf57fae */ /* 0x000fe2000e121846 */
[----:B------:R-:W-:Y:S01]  /*10aa0*/  ISETP.GE.U32.AND P0, PT, R193, 0x7fffff6c, PT ;  /* 0x7fffff6cc100780c */ /* 0x000fe20003f06070 */
[----:B----4-:R-:W-:-:S02]  /*10ab0*/  VIADD R192, R192, 0xffffff8a ;  /* 0xffffff8ac0c07836 */ /* 0x010fc40000000000 */
[----:B------:R4:W-:Y:S04]  /*10ac0*/  LDGSTS.E [R245+0x6c00c], desc[UR6][R200.64], !P4 ;  /* 0x6c00c000c8f57fae */ /* 0x0009e8000e121846 */
[----:B------:R-:W2:Y:S04]  /*10ad0*/  LDL.LU.64 R180, [R1+0xe0] ;  /* 0x0000e00001b47983 */ /* 0x000ea80000300a00 */
[----:B------:R-:W2:Y:S04]  /*10ae0*/  LDL.LU.64 R188, [R1+0xd0] ;  /* 0x0000d00001bc7983 */ /* 0x000ea80000300a00 */
[----:B------:R-:W2:Y:S01]  /*10af0*/  LDL.LU.64 R224, [R1+0xc0] ;  /* 0x0000c00001e07983 */ /* 0x000ea20000300a00 */
[----:B----4-:R-:W-:Y:S01]  /*10b00*/  VIADD R245, R196, 0xffffff88 ;  /* 0xffffff88c4f57836 */ /* 0x010fe20000000000 */
[----:B------:R-:W-:Y:S01]  /*10b10*/  ISETP.GE.U32.AND P1, PT, R192, 0x7fffff6b, PT ;  /* 0x7fffff6bc000780c */ /* 0x000fe20003f26070 */
[----:B------:R-:W4:Y:S01]  /*10b20*/  LDC R200, c[0x0][0x230] ;  /* 0x00008c00ffc87b82 */ /* 0x000f220000000800 */
[----:B------:R-:W4:Y:S01]  /*10b30*/  LDL.LU.64 R216, [R1+0xb0] ;  /* 0x0000b00001d87983 */ /* 0x000f220000300a00 */
[----:B---3--:R-:W-:-:S06]  /*10b40*/  IMAD.WIDE R168, R5, 0x4, R168 ;  /* 0x0000000405a87825 */ /* 0x008fcc00078e02a8 */
[----:B------:R-:W3:Y:S01]  /*10b50*/  LDC R201, c[0x0][0x230] ;  /* 0x00008c00ffc97b82 */ /* 0x000ee20000000800 */
[----:B------:R1:W-:Y:S04]  /*10b60*/  STL.64 [R1+0xf80], R168 ;  /* 0x000f80a801007387 */ /* 0x0003e80000100a00 */
[----:B------:R-:W3:Y:S01]  /*10b70*/  LDL.LU.64 R196, [R1+0xa8] ;  /* 0x0000a80001c47983 */ /* 0x000ee20000300a00 */
[----:B------:R-:W-:-:S03]  /*10b80*/  IMAD.WIDE R204, R5, 0x4, R184 ;  /* 0x0000000405cc7825 */ /* 0x000fc600078e02b8 */
[----:B------:R-:W-:Y:S01]  /*10b90*/  LDGSTS.E [R244+0x68000], desc[UR6][R168.64], !P0 ;  /* 0x68000000a8f47fae */ /* 0x000fe2000c121846 */
[----:B------:R-:W-:-:S03]  /*10ba0*/  IMAD.WIDE R172, R5, 0x4, R172 ;  /* 0x0000000405ac7825 */ /* 0x000fc600078e02ac */
[----:B------:R-:W-:Y:S01]  /*10bb0*/  STL.64 [R1+0xf90], R204 ;  /* 0x000f90cc01007387 */ /* 0x000fe20000100a00 */
[----:B------:R-:W-:-:S03]  /*10bc0*/  IMAD.WIDE R220, R5, 0x4, R176 ;  /* 0x0000000405dc7825 */ /* 0x000fc600078e02b0 */
[----:B------:R-:W3:Y:S04]  /*10bd0*/  LDL.LU.64 R176, [R1+0x98] ;  /* 0x0000980001b07983 */ /* 0x000ee80000300a00 */
[----:B------:R-:W-:Y:S04]  /*10be0*/  STL.64 [R1+0xfa0], R172 ;  /* 0x000fa0ac01007387 */ /* 0x000fe80000100a00 */
[----:B------:R-:W3:Y:S04]  /*10bf0*/  LDL.LU.64 R192, [R1+0x88] ;  /* 0x0000880001c07983 */ /* 0x000ee80000300a00 */
[----:B------:R-:W-:Y:S04]  /*10c00*/  STL.64 [R1+0xfb0], R220 ;  /* 0x000fb0dc01007387 */ /* 0x000fe80000100a00 */
[----:B------:R-:W3:Y:S01]  /*10c10*/  LDL.LU.64 R184, [R1+0x78] ;  /* 0x0000780001b87983 */ /* 0x000ee20000300a00 */
[----:B--2---:R-:W-:-:S03]  /*10c20*/  IMAD.WIDE R208, R5, 0x4, R180 ;  /* 0x0000000405d07825 */ /* 0x004fc600078e02b4 */
[----:B------:R-:W2:Y:S01]  /*10c30*/  LDL.LU.64 R180, [R1+0xa0] ;  /* 0x0000a00001b47983 */ /* 0x000ea20000300a00 */
[----:B------:R-:W-:-:S03]  /*10c40*/  IMAD.WIDE R188, R5, 0x4, R188 ;  /* 0x0000000405bc7825 */ /* 0x000fc600078e02bc */
[----:B------:R4:W-:Y:S01]  /*10c50*/  STL.64 [R1+0xf88], R208 ;  /* 0x000f88d001007387 */ /* 0x0009e20000100a00 */
[----:B------:R-:W-:-:S03]  /*10c60*/  IMAD.WIDE R224, R5, 0x4, R224 ;  /* 0x0000000405e07825 */ /* 0x000fc600078e02e0 */
[----:B-1----:R-:W2:Y:S01]  /*10c70*/  LDL.LU.64 R168, [R1+0x17c8] ;  /* 0x0017c80001a87983 */ /* 0x002ea20000300a00 */
[----:B----4-:R-:W-:-:S03]  /*10c80*/  IMAD.WIDE R216, R5, 0x4, R216 ;  /* 0x0000000405d87825 */ /* 0x010fc600078e02d8 */
[----:B------:R1:W-:Y:S04]  /*10c90*/  STL.64 [R1+0xf98], R188 ;  /* 0x000f98bc01007387 */ /* 0x0003e80000100a00 */
[----:B------:R4:W-:Y:S04]  /*10ca0*/  STL.64 [R1+0xfa8], R224 ;  /* 0x000fa8e001007387 */ /* 0x0009e80000100a00 */
[----:B------:R-:W-:Y:S04]  /*10cb0*/  LDGSTS.E [R244+0x6c000], desc[UR6][R208.64], !P0 ;  /* 0x6c000000d0f47fae */ /* 0x000fe8000c121846 */
[----:B------:R4:W-:Y:S04]  /*10cc0*/  STL.64 [R1+0xfb8], R216 ;  /* 0x000fb8d801007387 */ /* 0x0009e80000100a00 */
[----:B------:R-:W-:Y:S04]  /*10cd0*/  LDGSTS.E [R244+0x68004], desc[UR6][R204.64], !P1 ;  /* 0x68004000ccf47fae */ /* 0x000fe8000c921846 */
[----:B------:R-:W4:Y:S04]  /*10ce0*/  LDL.LU.64 R208, [R1+0x90] ;  /* 0x0000900001d07983 */ /* 0x000f280000300a00 */
[----:B------:R-:W-:Y:S04]  /*10cf0*/  LDGSTS.E [R244+0x6c004], desc[UR6][R188.64], !P1 ;  /* 0x6c004000bcf47fae */ /* 0x000fe8000c921846 */
[----:B------:R-:W4:Y:S04]  /*10d00*/  LDL.LU.64 R204, [R1+0x80] ;  /* 0x0000800001cc7983 */ /* 0x000f280000300a00 */
[----:B-1----:R-:W4:Y:S01]  /*10d10*/  LDL.LU.64 R188, [R1+0x70] ;  /* 0x0000700001bc7983 */ /* 0x002f220000300a00 */
[----:B------:R-:W-:Y:S01]  /*10d20*/  VIADD R6, R6, 0xffffff89 ;  /* 0xffffff8906067836 */ /* 0x000fe20000000000 */
[----:B------:R-:W-:-:S04]  /*10d30*/  ISETP.GE.U32.AND P4, PT, R245, 0x7fffff69, PT ;  /* 0x7fffff69f500780c */ /* 0x000fc80003f86070 */
[----:B------:R-:W-:Y:S01]  /*10d40*/  ISETP.GE.U32.AND P3, PT, R6, 0x7fffff6a, PT ;  /* 0x7fffff6a0600780c */ /* 0x000fe20003f66070 */
[----:B------:R-:W-:Y:S01]  /*10d50*/  VIADD R245, R7, 0xffffff87 ;  /* 0xffffff8707f57836 */ /* 0x000fe20000000000 */
[----:B------:R-:W1:Y:S01]  /*10d60*/  LDC R6, c[0x0][0x230] ;  /* 0x00008c00ff067b82 */ /* 0x000e620000000800 */
[----:B------:R-:W-:-:S03]  /*10d70*/  VIADD R212, R212, 0xffffff86 ;  /* 0xffffff86d4d47836 */ /* 0x000fc60000000000 */
[----:B------:R-:W-:Y:S01]  /*10d80*/  ISETP.GE.U32.AND P0, PT, R245, 0x7fffff68, PT ;  /* 0x7fffff68f500780c */ /* 0x000fe20003f06070 */
[----:B------:R-:W-:-:S06]  /*10d90*/  VIADD R245, R213, 0xffffff85 ;  /* 0xffffff85d5f57836 */ /* 0x000fcc0000000000 */
[----:B------:R-:W-:Y:S01]  /*10da0*/  LDGSTS.E [R244+0x68008], desc[UR6][R172.64], !P3 ;  /* 0x68008000acf47fae */ /* 0x000fe2000d921846 */
[----:B------:R-:W1:Y:S03]  /*10db0*/  LDC R7, c[0x0][0x230] ;  /* 0x00008c00ff077b82 */ /* 0x000e660000000800 */
[----:B------:R-:W-:Y:S04]  /*10dc0*/  LDGSTS.E [R244+0x6c008], desc[UR6][R224.64], !P3 ;  /* 0x6c008000e0f47fae */ /* 0x000fe8000d921846 */
[----:B------:R-:W-:Y:S04]  /*10dd0*/  LDGSTS.E [R244+0x6800c], desc[UR6][R220.64], !P4 ;  /* 0x6800c000dcf47fae */ /* 0x000fe8000e121846 */
[----:B------:R1:W-:Y:S01]  /*10de0*/  LDGSTS.E [R244+0x6c00c], desc[UR6][R216.64], !P4 ;  /* 0x6c00c000d8f47fae */ /* 0x0003e2000e121846 */
[----:B------:R-:W-:-:S02]  /*10df0*/  ISETP.GE.U32.AND P1, PT, R212, 0x7fffff67, PT ;  /* 0x7fffff67d400780c */ /* 0x000fc40003f26070 */
[----:B------:R-:W-:Y:S01]  /*10e00*/  ISETP.GE.U32.AND P3, PT, R245, 0x7fffff66, PT ;  /* 0x7fffff66f500780c */ /* 0x000fe20003f66070 */
[----:B------:R-:W4:Y:S01]  /*10e10*/  LDL.LU.64 R172, [R1+0x17c0] ;  /* 0x0017c00001ac7983 */ /* 0x000f220000300a00 */
[----:B-1----:R-:W-:Y:S02]  /*10e20*/  VIADD R244, R200, 0xffffff84 ;  /* 0xffffff84c8f47836 */ /* 0x002fe40000000000 */
[----:B---3--:R-:W-:-:S03]  /*10e30*/  IMAD.WIDE R196, R5, 0x4, R196 ;  /* 0x0000000405c47825 */ /* 0x008fc600078e02c4 */
[----:B------:R-:W-:Y:S01]  /*10e40*/  ISETP.GE.U32.AND P4, PT, R244, 0x7fffff65, PT ;  /* 0x7fffff65f400780c */ /* 0x000fe20003f86070 */
[----:B------:R-:W1:Y:S01]  /*10e50*/  LDC R200, c[0x0][0x230] ;  /* 0x00008c00ffc87b82 */ /* 0x000e620000000800 */
[----:B------:R3:W-:Y:S04]  /*10e60*/  STL.64 [R1+0xfc0], R196 ;  /* 0x000fc0c401007387 */ /* 0x0007e80000100a00 */
[----:B------:R-:W-:Y:S01]  /*10e70*/  LDGSTS.E [R9+0x68000], desc[UR6][R196.64], !P0 ;  /* 0x68000000c4097fae */ /* 0x000fe2000c121846 */
[----:B------:R-:W-:-:S05]  /*10e80*/  IMAD.WIDE R176, R5, 0x4, R176 ;  /* 0x0000000405b07825 */ /* 0x000fca00078e02b0 */
[----:B------:R3:W-:Y:S01]  /*10e90*/  STL.64 [R1+0xfd0], R176 ;  /* 0x000fd0b001007387 */ /* 0x0007e20000100a00 */
[----:B------:R-:W-:-:S04]  /*10ea0*/  IMAD.WIDE R220, R5, 0x4, R192 ;  /* 0x0000000405dc7825 */ /* 0x000fc800078e02c0 */
[----:B------:R-:W-:-:S04]  /*10eb0*/  IMAD.WIDE R212, R5, 0x4, R184 ;  /* 0x0000000405d47825 */ /* 0x000fc800078e02b8 */
[C---:B--2---:R-:W-:Y:S02]  /*10ec0*/  IMAD.WIDE R244, R5.reuse, 0x4, R180 ;  /* 0x0000000405f47825 */ /* 0x044fe400078e02b4 */
[----:B------:R-:W2:Y:S04]  /*10ed0*/  LDL.LU.64 R180, [R1+0x250] ;  /* 0x0002500001b47983 */ /* 0x000ea80000300a00 */
[----:B------:R-:W-:Y:S04]  /*10ee0*/  STL.64 [R1+0xfe0], R220 ;  /* 0x000fe0dc01007387 */ /* 0x000fe80000100a00 */
[----:B------:R-:W2:Y:S04]  /*10ef0*/  LDL.LU.64 R184, [R1+0x240] ;  /* 0x0002400001b87983 */ /* 0x000ea80000300a00 */
[----:B------:R-:W-:Y:S04]  /*10f00*/  STL.64 [R1+0xff0], R212 ;  /* 0x000ff0d401007387 */ /* 0x000fe80000100a00 */
[----:B------:R-:W2:Y:S04]  /*10f10*/  LDL.LU.64 R192, [R1+0x230] ;  /* 0x0002300001c07983 */ /* 0x000ea80000300a00 */
[----:B------:R-:W-:Y:S04]  /*10f20*/  LDGSTS.E [R9+0x6c000], desc[UR6][R244.64], !P0 ;  /* 0x6c000000f4097fae */ /* 0x000fe8000c121846 */
[----:B------:R-:W-:Y:S01]  /*10f30*/  LDGSTS.E [R9+0x68004], desc[UR6][R176.64], !P1 ;  /* 0x68004000b0097fae */ /* 0x000fe2000c921846 */
[----:B----4-:R-:W-:-:S05]  /*10f40*/  IMAD.WIDE R224, R5, 0x4, R208 ;  /* 0x0000000405e07825 */ /* 0x010fca00078e02d0 */
[----:B------:R-:W-:Y:S01]  /*10f50*/  LDGSTS.E [R9+0x6c004], desc[UR6][R224.64], !P1 ;  /* 0x6c004000e0097fae */ /* 0x000fe2000c921846 */
[----:B------:R-:W-:-:S03]  /*10f60*/  IMAD.WIDE R216, R5, 0x4, R204 ;  /* 0x0000000405d87825 */ /* 0x000fc600078e02cc */
[----:B------:R-:W-:Y:S04]  /*10f70*/  LDGSTS.E [R9+0x68008], desc[UR6][R220.64], !P3 ;  /* 0x68008000dc097fae */ /* 0x000fe8000d921846 */
[----:B------:R-:W4:Y:S01]  /*10f80*/  LDL.LU.64 R204, [R1+0x248] ;  /* 0x0002480001cc7983 */ /* 0x000f220000300a00 */
[----:B------:R-:W-:-:S03]  /*10f90*/  IMAD.WIDE R208, R5, 0x4, R188 ;  /* 0x0000000405d07825 */ /* 0x000fc600078e02bc */
[----:B------:R-:W-:Y:S04]  /*10fa0*/  STL.64 [R1+0xfd8], R224 ;  /* 0x000fd8e001007387 */ /* 0x000fe80000100a00 */
[----:B------:R-:W4:Y:S04]  /*10fb0*/  LDL.LU.64 R188, [R1+0x238] ;  /* 0x0002380001bc7983 */ /* 0x000f280000300a00 */
[----:B------:R-:W-:Y:S04]  /*10fc0*/  STL.64 [R1+0xfe8], R216 ;  /* 0x000fe8d801007387 */ /* 0x000fe80000100a00 */
[----:B---3--:R-:W3:Y:S01]  /*10fd0*/  LDL.LU.64 R196, [R1+0x228] ;  /* 0x0002280001c47983 */ /* 0x008ee20000300a00 */
[----:B------:R-:W-:-:S03]  /*10fe0*/  VIADD R6, R6, 0xffffff83 ;  /* 0xffffff8306067836 */ /* 0x000fc60000000000 */
[----:B------:R-:W-:Y:S04]  /*10ff0*/  LDGSTS.E [R9+0x6c008], desc[UR6][R216.64], !P3 ;  /* 0x6c008000d8097fae */ /* 0x000fe8000d921846 */
[----:B------:R1:W-:Y:S04]  /*11000*/  STL.64 [R1+0xff8], R208 ;  /* 0x000ff8d001007387 */ /* 0x0003e80000100a00 */
[----:B------:R-:W-:Y:S04]  /*11010*/  LDGSTS.E [R9+0x6800c], desc[UR6][R212.64], !P4 ;  /* 0x6800c000d4097fae */ /* 0x000fe8000e121846 */
[----:B------:R-:W3:Y:S04]  /*11020*/  LDL.LU.64 R176, [R1+0x17b8] ;  /* 0x0017b80001b07983 */ /* 0x000ee80000300a00 */
[----:B------:R1:W-:Y:S01]  /*11030*/  LDGSTS.E [R9+0x6c00c], desc[UR6][R208.64], !P4 ;  /* 0x6c00c000d0097fae */ /* 0x0003e2000e121846 */
[----:B------:R-:W-:-:S03]  /*11040*/  ISETP.GE.U32.AND P0, PT, R6, 0x7fffff64, PT ;  /* 0x7fffff640600780c */ /* 0x000fc60003f06070 */
[----:B-1----:R-:W3:Y:S01]  /*11050*/  LDL.LU.64 R208, [R1+0x50] ;  /* 0x0000500001d07983 */ /* 0x002ee20000300a00 */
[----:B------:R-:W-:-:S03]  /*11060*/  VIADD R9, R7, 0xffffff81 ;  /* 0xffffff8107097836 */ /* 0x000fc60000000000 */
[----:B------:R-:W3:Y:S04]  /*11070*/  LDL.LU.64 R212, [R1+0x40] ;  /* 0x0000400001d47983 */ /* 0x000ee80000300a00 */
[----:B------:R-:W3:Y:S04]  /*11080*/  LDL.LU.64 R216, [R1+0x30] ;  /* 0x0000300001d87983 */ /* 0x000ee80000300a00 */
[----:B------:R-:W3:Y:S04]  /*11090*/  LDL.LU.64 R220, [R1+0x20] ;  /* 0x0000200001dc7983 */ /* 0x000ee80000300a00 */
[----:B------:R-:W3:Y:S04]  /*110a0*/  LDL.LU.64 R224, [R1+0x10] ;  /* 0x0000100001e07983 */ /* 0x000ee80000300a00 */
[----:B------:R-:W3:Y:S01]  /*110b0*/  LDL.LU.64 R6, [R1] ;  /* 0x0000000001067983 */ /* 0x000ee20000300a00 */
[----:B------:R-:W-:-:S02]  /*110c0*/  VIADD R201, R201, 0xffffff82 ;  /* 0xffffff82c9c97836 */ /* 0x000fc40000000000 */
[----:B------:R-:W-:Y:S01]  /*110d0*/  VIADD R200, R200, 0xffffff80 ;  /* 0xffffff80c8c87836 */ /* 0x000fe20000000000 */
[----:B------:R-:W-:Y:S02]  /*110e0*/  STL [R1+0xc00], RZ ;  /* 0x000c00ff01007387 */ /* 0x000fe40000100800 */
[----:B------:R-:W-:Y:S02]  /*110f0*/  ISETP.GE.U32.AND P1, PT, R201, 0x7fffff63, PT ;  /* 0x7fffff63c900780c */ /* 0x000fe40003f26070 */
[----:B------:R-:W-:Y:S01]  /*11100*/  ISETP.GE.U32.AND P4, PT, R200, 0x7fffff61, PT ;  /* 0x7fffff61c800780c */ /* 0x000fe20003f86070 */
[----:B------:R-:W-:-:S04]  /*11110*/  IMAD.WIDE R200, R5, 0x4, R230 ;  /* 0x0000000405c87825 */ /* 0x000fc800078e02e6 */
[----:B--2---:R-:W-:-:S04]  /*11120*/  IMAD.WIDE R180, R5, 0x4, R180 ;  /* 0x0000000405b47825 */ /* 0x004fc800078e02b4 */
[C---:B------:R-:W-:Y:S01]  /*11130*/  IMAD.WIDE R184, R5.reuse, 0x4, R184 ;  /* 0x0000000405b87825 */ /* 0x040fe200078e02b8 */
[----:B------:R1:W-:Y:S03]  /*11140*/  STL.64 [R1+0x1000], R180 ;  /* 0x001000b401007387 */ /* 0x0003e60000100a00 */
[C---:B------:R-:W-:Y:S01]  /*11150*/  IMAD.WIDE R192, R5.reuse, 0x4, R192 ;  /* 0x0000000405c07825 */ /* 0x040fe200078e02c0 */
[----:B------:R2:W-:Y:S04]  /*11160*/  STL.64 [R1+0x1010], R184 ;  /* 0x001010b801007387 */ /* 0x0005e80000100a00 */
[----:B------:R-:W-:Y:S04]  /*11170*/  STL.64 [R1+0x1020], R192 ;  /* 0x001020c001007387 */ /* 0x000fe80000100a00 */
[----:B------:R-:W-:Y:S01]  /*11180*/  STL.64 [R1+0x1030], R200 ;  /* 0x001030c801007387 */ /* 0x000fe20000100a00 */
[----:B----4-:R-:W-:Y:S01]  /*11190*/  IMAD.WIDE R188, R5, 0x4, R188 ;  /* 0x0000000405bc7825 */ /* 0x010fe200078e02bc */
[----:B------:R-:W-:-:S02]  /*111a0*/  ISETP.GE.U32.AND P3, PT, R9, 0x7fffff62, PT ;  /* 0x7fffff620900780c */ /* 0x000fc40003f66070 */
[----:B------:R-:W-:Y:S01]  /*111b0*/  LDGSTS.E [R4+0x68000], desc[UR6][R180.64], !P0 ;  /* 0x68000000b4047fae */ /* 0x000fe2000c121846 */
[----:B------:R-:W-:-:S03]  /*111c0*/  IMAD.WIDE R230, R5, 0x4, R204 ;  /* 0x0000000405e67825 */ /* 0x000fc600078e02cc */
[----:B------:R4:W-:Y:S01]  /*111d0*/  STL.64 [R1+0x1018], R188 ;  /* 0x001018bc01007387 */ /* 0x0009e20000100a00 */
[----:B------:R-:W-:-:S03]  /*111e0*/  IMAD.WIDE R204, R5, 0x4, R228 ;  /* 0x0000000405cc7825 */ /* 0x000fc600078e02e4 */
[----:B------:R-:W4:Y:S01]  /*111f0*/  LDL.LU.64 R228, [R1+0x68] ;  /* 0x0000680001e47983 */ /* 0x000f220000300a00 */
[----:B---3--:R-:W-:-:S03]  /*11200*/  IMAD.WIDE R196, R5, 0x4, R196 ;  /* 0x0000000405c47825 */ /* 0x008fc600078e02c4 */
[----:B------:R-:W-:Y:S04]  /*11210*/  LDGSTS.E [R4+0x6c000], desc[UR6][R230.64], !P0 ;  /* 0x6c000000e6047fae */ /* 0x000fe8000c121846 */
[----:B------:R3:W-:Y:S04]  /*11220*/  STL.64 [R1+0x1028], R196 ;  /* 0x001028c401007387 */ /* 0x0007e80000100a00 */
[----:B-1----:R-:W3:Y:S04]  /*11230*/  LDL.LU.64 R180, [R1+0x17b0] ;  /* 0x0017b00001b47983 */ /* 0x002ee80000300a00 */
[----:B------:R1:W-:Y:S04]  /*11240*/  STL.64 [R1+0x1038], R204 ;  /* 0x001038cc01007387 */ /* 0x0003e80000100a00 */
[----:B------:R-:W-:Y:S04]  /*11250*/  LDGSTS.E [R4+0x68004], desc[UR6][R184.64], !P1 ;  /* 0x68004000b8047fae */ /* 0x000fe8000c921846 */
[----:B------:R-:W-:Y:S04]  /*11260*/  LDGSTS.E [R4+0x6c004], desc[UR6][R188.64], !P1 ;  /* 0x6c004000bc047fae */ /* 0x000fe8000c921846 */
[----:B------:R-:W-:Y:S01]  /*11270*/  LDGSTS.E [R4+0x68008], desc[UR6][R192.64], !P3 ;  /* 0x68008000c0047fae */ /* 0x000fe2000d921846 */
[----:B------:R-:W-:-:S03]  /*11280*/  IMAD.WIDE R208, R2, 0x4, R208 ;  /* 0x0000000402d07825 */ /* 0x000fc600078e02d0 */
[----:B--2---:R-:W2:Y:S01]  /*11290*/  LDL.LU.64 R184, [R1+0x17a8] ;  /* 0x0017a80001b87983 */ /* 0x004ea20000300a00 */
[----:B------:R-:W-:-:S03]  /*112a0*/  IMAD.WIDE R212, R2, 0x4, R212 ;  /* 0x0000000402d47825 */ /* 0x000fc600078e02d4 */
[----:B----4-:R-:W4:Y:S01]  /*112b0*/  LDL.LU.64 R188, [R1+0x17a0] ;  /* 0x0017a00001bc7983 */ /* 0x010f220000300a00 */
[----:B------:R-:W-:-:S03]  /*112c0*/  IMAD.WIDE R216, R2, 0x4, R216 ;  /* 0x0000000402d87825 */ /* 0x000fc600078e02d8 */
[----:B------:R-:W4:Y:S04]  /*112d0*/  LDL.LU.64 R192, [R1+0x1798] ;  /* 0x0017980001c07983 */ /* 0x000f280000300a00 */
[----:B------:R-:W-:Y:S01]  /*112e0*/  LDGSTS.E [R4+0x6c008], desc[UR6][R196.64], !P3 ;  /* 0x6c008000c4047fae */ /* 0x000fe2000d921846 */
[----:B------:R-:W-:-:S03]  /*112f0*/  IMAD.WIDE R220, R2, 0x4, R220 ;  /* 0x0000000402dc7825 */ /* 0x000fc600078e02dc */
[----:B------:R-:W-:Y:S01]  /*11300*/  LDGSTS.E [R4+0x6800c], desc[UR6][R200.64], !P4 ;  /* 0x6800c000c8047fae */ /* 0x000fe2000e121846 */
[----:B------:R-:W-:-:S03]  /*11310*/  IMAD.WIDE R224, R2, 0x4, R224 ;  /* 0x0000000402e07825 */ /* 0x000fc600078e02e0 */
[----:B------:R-:W-:Y:S04]  /*11320*/  LDGSTS.E [R4+0x6c00c], desc[UR6][R204.64], !P4 ;  /* 0x6c00c000cc047fae */ /* 0x000fe8000e121846 */
[----:B---3--:R-:W3:Y:S01]  /*11330*/  LDL.LU.64 R196, [R1+0x1790] ;  /* 0x0017900001c47983 */ /* 0x008ee20000300a00 */
[----:B------:R-:W-:-:S03]  /*11340*/  IMAD.WIDE R6, R2, 0x4, R6 ;  /* 0x0000000402067825 */ /* 0x000fc600078e0206 */
[----:B------:R-:W3:Y:S01]  /*11350*/  LDL.LU.64 R200, [R1+0x1788] ;  /* 0x0017880001c87983 */ /* 0x000ee20000300a00 */
[----:B------:R-:W-:-:S03]  /*11360*/  IMAD.WIDE R234, R2, 0x4, R234 ;  /* 0x0000000402ea7825 */ /* 0x000fc600078e02ea */
[----:B-1----:R-:W3:Y:S01]  /*11370*/  LDL.LU.64 R204, [R1+0x1780] ;  /* 0x0017800001cc7983 */ /* 0x002ee20000300a00 */
[----:B------:R-:W-:-:S03]  /*11380*/  IMAD.WIDE R10, R2, 0x4, R10 ;  /* 0x00000004020a7825 */ /* 0x000fc600078e020a */
[----:B------:R-:W-:Y:S01]  /*11390*/  STL [R1+0xc04], RZ ;  /* 0x000c04ff01007387 */ /* 0x000fe20000100800 */
[----:B------:R-:W-:-:S03]  /*113a0*/  IMAD.WIDE R14, R2, 0x4, R14 ;  /* 0x00000004020e7825 */ /* 0x000fc600078e020e */
[----:B------:R1:W-:Y:S01]  /*113b0*/  STL.64 [R1+0x1050], R208 ;  /* 0x001050d001007387 */ /* 0x0003e20000100a00 */
        /* <DEDUP_REMOVED lines=11> */
[----:B------:R-:W-:Y:S01]  /*11470*/  STL.64 [R1+0x10d0], R234 ;  /* 0x0010d0ea01007387 */ /* 0x000fe20000100a00 */
        /* <DEDUP_REMOVED lines=87> */
[----:B------:R3:W-:Y:S01]  /*119f0*/  STL.64 [R1+0x13c0], R182 ;  /* 0x0013c0b601007387 */ /* 0x0007e20000100a00 */
[----:B------:R-:W-:-:S03]  /*11a00*/  IMAD.WIDE R218, R2, 0x4, R218 ;  /* 0x0000000402da7825 */ /* 0x000fc600078e02da */
[----:B------:R3:W-:Y:S04]  /*11a10*/  STL.64 [R1+0x13c8], R186 ;  /* 0x0013c8ba01007387 */ /* 0x0007e80000100a00 */
[----:B------:R3:W-:Y:S01]  /*11a20*/  STL.64 [R1+0x13d0], R190 ;  /* 0x0013d0be01007387 */ /* 0x0007e20000100a00 */
[----:B------:R-:W-:-:S03]  /*11a30*/  IMAD.WIDE R222, R2, 0x4, R222 ;  /* 0x0000000402de7825 */ /* 0x000fc600078e02de */
[----:B------:R3:W-:Y:S04]  /*11a40*/  STL.64 [R1+0x13d8], R194 ;  /* 0x0013d8c201007387 */ /* 0x0007e80000100a00 */
[----:B------:R3:W-:Y:S01]  /*11a50*/  STL.64 [R1+0x13e0], R198 ;  /* 0x0013e0c601007387 */ /* 0x0007e20000100a00 */
[----:B------:R-:W-:-:S03]  /*11a60*/  IMAD.WIDE R242, R2, 0x4, R242 ;  /* 0x0000000402f27825 */ /* 0x000fc600078e02f2 */
[----:B------:R3:W-:Y:S04]  /*11a70*/  STL.64 [R1+0x13e8], R202 ;  /* 0x0013e8ca01007387 */ /* 0x0007e80000100a00 */
[----:B------:R-:W0:Y:S01]  /*11a80*/  LDGDEPBAR ;  /* 0x00000000000079af */ /* 0x000e220000000000 */
[----:B------:R-:W-:-:S03]  /*11a90*/  IMAD.WIDE R228, R2, 0x4, R228 ;  /* 0x0000000402e47825 */ /* 0x000fc600078e02e4 */
[----:B------:R3:W-:Y:S04]  /*11aa0*/  STL.64 [R1+0x13f0], R206 ;  /* 0x0013f0ce01007387 */ /* 0x0007e80000100a00 */
[----:B------:R-:W-:Y:S01]  /*11ab0*/  LDGSTS.E [R3+0x30000], desc[UR6][R228.64], P2 ;  /* 0x30000000e4037fae */ /* 0x000fe20009121846 */
[----:B------:R-:W-:-:S03]  /*11ac0*/  IMAD.WIDE R238, R2, 0x4, R238 ;  /* 0x0000000402ee7825 */ /* 0x000fc600078e02ee */
[----:B------:R3:W-:Y:S04]  /*11ad0*/  STL.64 [R1+0x13f8], R210 ;  /* 0x0013f8d201007387 */ /* 0x0007e80000100a00 */
[----:B------:R-:W-:Y:S04]  /*11ae0*/  LDGSTS.E [R3+0x30400], desc[UR6][R208.64], P2 ;  /* 0x30400000d0037fae */ /* 0x000fe80009121846 */
[----:B------:R3:W-:Y:S04]  /*11af0*/  STL.64 [R1+0x1400], R214 ;  /* 0x001400d601007387 */ /* 0x0007e80000100a00 */
[----:B------:R-:W-:Y:S04]  /*11b00*/  LDGSTS.E [R3+0x30800], desc[UR6][R212.64], P2 ;  /* 0x30800000d4037fae */ /* 0x000fe80009121846 */
[----:B------:R3:W-:Y:S04]  /*11b10*/  STL.64 [R1+0x1408], R218 ;  /* 0x001408da01007387 */ /* 0x0007e80000100a00 */
[----:B------:R-:W-:Y:S04]  /*11b20*/  LDGSTS.E [R3+0x30c00], desc[UR6][R216.64], P2 ;  /* 0x30c00000d8037fae */ /* 0x000fe80009121846 */
[----:B-1----:R-:W3:Y:S04]  /*11b30*/  LDL.LU.64 R208, [R1+0x1778] ;  /* 0x0017780001d07983 */ /* 0x002ee80000300a00 */
[----:B------:R-:W-:Y:S04]  /*11b40*/  LDGSTS.E [R3+0x31000], desc[UR6][R220.64], P2 ;  /* 0x31000000dc037fae */ /* 0x000fe80009121846 */
[----:B------:R1:W-:Y:S04]  /*11b50*/  STL.64 [R1+0x1410], R222 ;  /* 0x001410de01007387 */ /* 0x0003e80000100a00 */
[----:B------:R-:W-:Y:S04]  /*11b60*/  LDGSTS.E [R3+0x31400], desc[UR6][R224.64], P2 ;  /* 0x31400000e0037fae */ /* 0x000fe80009121846 */
[----:B------:R-:W3:Y:S04]  /*11b70*/  LDL.LU.64 R212, [R1+0x1770] ;  /* 0x0017700001d47983 */ /* 0x000ee80000300a00 */
[----:B------:R-:W-:Y:S04]  /*11b80*/  LDGSTS.E [R3+0x31800], desc[UR6][R6.64], P2 ;  /* 0x3180000006037fae */ /* 0x000fe80009121846 */
[----:B------:R-:W3:Y:S04]  /*11b90*/  LDL.LU.64 R216, [R1+0x1768] ;  /* 0x0017680001d87983 */ /* 0x000ee80000300a00 */
[----:B------:R-:W-:Y:S04]  /*11ba0*/  LDGSTS.E [R3+0x31c00], desc[UR6][R242.64], P2 ;  /* 0x31c00000f2037fae */ /* 0x000fe80009121846 */
[----:B------:R-:W3:Y:S04]  /*11bb0*/  LDL.LU.64 R220, [R1+0x1760] ;  /* 0x0017600001dc7983 */ /* 0x000ee80000300a00 */
[----:B------:R-:W-:Y:S04]  /*11bc0*/  LDGSTS.E [R3+0x32000], desc[UR6][R238.64], P2 ;  /* 0x32000000ee037fae */ /* 0x000fe80009121846 */
[----:B------:R-:W3:Y:S04]  /*11bd0*/  LDL.LU.64 R224, [R1+0x1758] ;  /* 0x0017580001e07983 */ /* 0x000ee80000300a00 */
[----:B------:R-:W-:Y:S04]  /*11be0*/  LDGSTS.E [R3+0x32400], desc[UR6][R234.64], P2 ;  /* 0x32400000ea037fae */ /* 0x000fe80009121846 */
[----:B------:R-:W5:Y:S04]  /*11bf0*/  LDL.LU.64 R6, [R1+0x1750] ;  /* 0x0017500001067983 */ /* 0x000f680000300a00 */
[----:B------:R-:W-:Y:S04]  /*11c00*/  LDGSTS.E [R3+0x32800], desc[UR6][R10.64], P2 ;  /* 0x328000000a037fae */ /* 0x000fe80009121846 */
[----:B------:R-:W-:Y:S04]  /*11c10*/  LDGSTS.E [R3+0x32c00], desc[UR6][R14.64], P2 ;  /* 0x32c000000e037fae */ /* 0x000fe80009121846 */
[----:B------:R-:W-:Y:S04]  /*11c20*/  LDGSTS.E [R3+0x33000], desc[UR6][R18.64], P2 ;  /* 0x3300000012037fae */ /* 0x000fe80009121846 */
[----:B------:R-:W3:Y:S04]  /*11c30*/  LDL.LU.64 R10, [R1+0x58] ;  /* 0x00005800010a7983 */ /* 0x000ee80000300a00 */
        /* <DEDUP_REMOVED lines=37> */
[----:B--2---:R-:W-:-:S03]  /*11e90*/  IMAD.WIDE R62, R2, 0x4, R92 ;  /* 0x00000004023e7825 */ /* 0x004fc600078e025c */
        /* <DEDUP_REMOVED lines=12> */
[----:B------:R2:W-:Y:S01]  /*11f60*/  LDGSTS.E [R3+0x3d000], desc[UR6][R178.64], P2 ;  /* 0x3d000000b2037fae */ /* 0x0005e20009121846 */
[----:B------:R-:W-:-:S03]  /*11f70*/  IMAD.WIDE R34, R2, 0x4, R132 ;  /* 0x0000000402227825 */ /* 0x000fc600078e0284 */
[----:B------:R-:W3:Y:S01]  /*11f80*/  LDL.LU.64 R234, [R1+0x8] ;  /* 0x0000080001ea7983 */ /* 0x000ee20000300a00 */
[----:B------:R-:W-:Y:S02]  /*11f90*/  IMAD.MOV.U32 R184, RZ, RZ, R42 ;  /* 0x000000ffffb87224 */ /* 0x000fe400078e002a */
[----:B------:R-:W-:Y:S01]  /*11fa0*/  IMAD.MOV.U32 R185, RZ, RZ, R43 ;  /* 0x000000ffffb97224 */ /* 0x000fe200078e002b */
[----:B------:R-:W-:Y:S01]  /*11fb0*/  STL.64 [R1+0x1228], R62 ;  /* 0x0012283e01007387 */ /* 0x000fe20000100a00 */
[----:B----4-:R-:W-:-:S04]  /*11fc0*/  IMAD.WIDE R42, R2, 0x4, R188 ;  /* 0x00000004022a7825 */ /* 0x010fc800078e02bc */
[C---:B--2---:R-:W-:Y:S01]  /*11fd0*/  IMAD.WIDE R178, R2.reuse, 0x4, R40 ;  /* 0x0000000402b27825 */ /* 0x044fe200078e0228 */
[----:B------:R-:W-:Y:S03]  /*11fe0*/  STL.64 [R1+0x1238], R58 ;  /* 0x0012383a01007387 */ /* 0x000fe60000100a00 */
[C---:B------:R-:W-:Y:S01]  /*11ff0*/  IMAD.WIDE R40, R2.reuse, 0x4, R192 ;  /* 0x0000000402287825 */ /* 0x040fe200078e02c0 */
[----:B------:R-:W-:Y:S03]  /*12000*/  STL.64 [R1+0x1248], R54 ;  /* 0x0012483601007387 */ /* 0x000fe60000100a00 */
[C---:B------:R-:W-:Y:S01]  /*12010*/  IMAD.WIDE R174, R2.reuse, 0x4, R36 ;  /* 0x0000000402ae7825 */ /* 0x040fe200078e0224 */
[----:B------:R-:W-:Y:S03]  /*12020*/  STL.64 [R1+0x1250], R50 ;  /* 0x0012503201007387 */ /* 0x000fe60000100a00 */
[----:B------:R-:W-:Y:S01]  /*12030*/  IMAD.WIDE R30, R2, 0x4, R124 ;  /* 0x00000004021e7825 */ /* 0x000fe200078e027c */
[----:B------:R-:W-:Y:S03]  /*12040*/  STL.64 [R1+0x12b0], R46 ;  /* 0x0012b02e01007387 */ /* 0x000fe60000100a00 */
[----:B------:R-:W-:Y:S01]  /*12050*/  IMAD.MOV.U32 R192, RZ, RZ, R38 ;  /* 0x000000ffffc07224 */ /* 0x000fe200078e0026 */
[----:B------:R2:W-:Y:S01]  /*12060*/  LDGSTS.E [R3+0x3d400], desc[UR6][R182.64], P2 ;  /* 0x3d400000b6037fae */ /* 0x0005e20009121846 */
[----:B------:R-:W-:-:S02]  /*12070*/  IMAD.MOV.U32 R193, RZ, RZ, R39 ;  /* 0x000000ffffc17224 */ /* 0x000fc400078e0027 */
[C---:B---3--:R-:W-:Y:S01]  /*12080*/  IMAD.WIDE R38, R2.reuse, 0x4, R196 ;  /* 0x0000000402267825 */ /* 0x048fe200078e02c4 */
[----:B------:R-:W-:Y:S03]  /*12090*/  STL.64 [R1+0x12d0], R42 ;  /* 0x0012d02a01007387 */ /* 0x000fe60000100a00 */
[C---:B------:R-:W-:Y:S01]  /*120a0*/  IMAD.WIDE R36, R2.reuse, 0x4, R200 ;  /* 0x0000000402247825 */ /* 0x040fe200078e02c8 */
[----:B------:R-:W-:Y:S03]  /*120b0*/  STL.64 [R1+0x12d8], R40 ;  /* 0x0012d82801007387 */ /* 0x000fe60000100a00 */
[----:B------:R-:W-:Y:S01]  /*120c0*/  IMAD.WIDE R170, R2, 0x4, R32 ;  /* 0x0000000402aa7825 */ /* 0x000fe200078e0220 */
[----:B------:R3:W-:Y:S03]  /*120d0*/  LDGSTS.E [R3+0x3d800], desc[UR6][R186.64], P2 ;  /* 0x3d800000ba037fae */ /* 0x0007e60009121846 */
[----:B------:R-:W-:-:S02]  /*120e0*/  IMAD.MOV.U32 R200, RZ, RZ, R34 ;  /* 0x000000ffffc87224 */ /* 0x000fc400078e0022 */
[----:B------:R-:W-:Y:S02]  /*120f0*/  IMAD.MOV.U32 R201, RZ, RZ, R35 ;  /* 0x000000ffffc97224 */ /* 0x000fe400078e0023 */
[C---:B------:R-:W-:Y:S01]  /*12100*/  IMAD.WIDE R166, R2.reuse, 0x4, R28 ;  /* 0x0000000402a67825 */ /* 0x040fe200078e021c */
[----:B------:R-:W-:Y:S03]  /*12110*/  STL.64 [R1+0x12e0], R38 ;  /* 0x0012e02601007387 */ /* 0x000fe60000100a00 */
[C---:B------:R-:W-:Y:S01]  /*12120*/  IMAD.WIDE R34, R2.reuse, 0x4, R204 ;  /* 0x0000000402227825 */ /* 0x040fe200078e02cc */
[----:B------:R-:W-:Y:S03]  /*12130*/  STL.64 [R1+0x12e8], R36 ;  /* 0x0012e82401007387 */ /* 0x000fe60000100a00 */
[----:B------:R-:W-:Y:S01]  /*12140*/  IMAD.WIDE R32, R2, 0x4, R208 ;  /* 0x0000000402207825 */ /* 0x000fe200078e02d0 */
[----:B------:R4:W-:Y:S03]  /*12150*/  LDGSTS.E [R3+0x3dc00], desc[UR6][R190.64], P2 ;  /* 0x3dc00000be037fae */ /* 0x0009e60009121846 */
[----:B------:R-:W-:Y:S01]  /*12160*/  IMAD.MOV.U32 R208, RZ, RZ, R30 ;  /* 0x000000ffffd07224 */ /* 0x000fe200078e001e */
[----:B------:R-:W-:Y:S01]  /*12170*/  STL.64 [R1+0x12f0], R34 ;  /* 0x0012f02201007387 */ /* 0x000fe20000100a00 */
[----:B------:R-:W-:-:S02]  /*12180*/  IMAD.MOV.U32 R209, RZ, RZ, R31 ;  /* 0x000000ffffd17224 */ /* 0x000fc400078e001f */
[C---:B------:R-:W-:Y:S01]  /*12190*/  IMAD.WIDE R162, R2.reuse, 0x4, R24 ;  /* 0x0000000402a27825 */ /* 0x040fe200078e0218 */
[----:B------:R-:W-:Y:S04]  /*121a0*/  STL.64 [R1+0x12f8], R32 ;  /* 0x0012f82001007387 */ /* 0x000fe80000100a00 */
[----:B------:R1:W-:Y:S01]  /*121b0*/  LDGSTS.E [R3+0x3e000], desc[UR6][R194.64], P2 ;  /* 0x3e000000c2037fae */ /* 0x0003e20009121846 */
[----:B------:R-:W-:-:S03]  /*121c0*/  IMAD.WIDE R30, R2, 0x4, R212 ;  /* 0x00000004021e7825 */ /* 0x000fc600078e02d4 */
[----:B------:R1:W-:Y:S01]  /*121d0*/  LDGSTS.E [R3+0x3e400], desc[UR6][R198.64], P2 ;  /* 0x3e400000c6037fae */ /* 0x0003e20009121846 */
[----:B------:R-:W-:-:S03]  /*121e0*/  IMAD.WIDE R28, R2, 0x4, R216 ;  /* 0x00000004021c7825 */ /* 0x000fc600078e02d8 */
[----:B------:R1:W-:Y:S04]  /*121f0*/  STL.64 [R1+0x1300], R30 ;  /* 0x0013001e01007387 */ /* 0x0003e80000100a00 */
[----:B------:R1:W-:Y:S04]  /*12200*/  STL.64 [R1+0x1308], R28 ;  /* 0x0013081c01007387 */ /* 0x0003e80000100a00 */
[----:B------:R1:W-:Y:S04]  /*12210*/  LDGSTS.E [R3+0x3e800], desc[UR6][R202.64], P2 ;  /* 0x3e800000ca037fae */ /* 0x0003e80009121846 */
[----:B------:R1:W-:Y:S01]  /*12220*/  LDGSTS.E [R3+0x3ec00], desc[UR6][R206.64], P2 ;  /* 0x3ec00000ce037fae */ /* 0x0003e20009121846 */
[----:B------:R-:W-:-:S03]  /*12230*/  IMAD.WIDE R24, R2, 0x4, R224 ;  /* 0x0000000402187825 */ /* 0x000fc600078e02e0 */
[----:B------:R1:W-:Y:S04]  /*12240*/  LDGSTS.E [R3+0x3f000], desc[UR6][R210.64], P2 ;  /* 0x3f000000d2037fae */ /* 0x0003e80009121846 */
[----:B------:R1:W-:Y:S01]  /*12250*/  LDGSTS.E [R3+0x3f400], desc[UR6][R214.64], P2 ;  /* 0x3f400000d6037fae */ /* 0x0003e20009121846 */
[----:B------:R-:W-:-:S03]  /*12260*/  IMAD.WIDE R250, R2, 0x4, R250 ;  /* 0x0000000402fa7825 */ /* 0x000fc600078e02fa */
[----:B------:R1:W-:Y:S01]  /*12270*/  LDGSTS.E [R3+0x3f800], desc[UR6][R218.64], P2 ;  /* 0x3f800000da037fae */ /* 0x0003e20009121846 */
[----:B------:R-:W-:-:S03]  /*12280*/  IMAD.WIDE R240, R2, 0x4, R240 ;  /* 0x0000000402f07825 */ /* 0x000fc600078e02f0 */
[----:B------:R1:W-:Y:S01]  /*12290*/  LDGSTS.E [R3+0x3fc00], desc[UR6][R222.64], P2 ;  /* 0x3fc00000de037fae */ /* 0x0003e20009121846 */
[----:B------:R-:W-:-:S04]  /*122a0*/  IMAD.WIDE R154, R2, 0x4, R26 ;  /* 0x00000004029a7825 */ /* 0x000fc800078e021a */
[----:B------:R-:W-:-:S04]  /*122b0*/  IMAD.WIDE R26, R2, 0x4, R116 ;  /* 0x00000004021a7825 */ /* 0x000fc800078e0274 */
[----:B------:R-:W-:Y:S02]  /*122c0*/  IMAD.MOV.U32 R216, RZ, RZ, R26 ;  /* 0x000000ffffd87224 */ /* 0x000fe400078e001a */
[----:B------:R-:W-:Y:S02]  /*122d0*/  IMAD.MOV.U32 R217, RZ, RZ, R27 ;  /* 0x000000ffffd97224 */ /* 0x000fe400078e001b */
[----:B------:R-:W-:-:S05]  /*122e0*/  IMAD.WIDE R26, R2, 0x4, R220 ;  /* 0x00000004021a7825 */ /* 0x000fca00078e02dc */
[----:B------:R1:W-:Y:S04]  /*122f0*/  STL.64 [R1+0x1310], R26 ;  /* 0x0013101a01007387 */ /* 0x0003e80000100a00 */
[----:B------:R1:W-:Y:S04]  /*12300*/  STL.64 [R1+0x1318], R24 ;  /* 0x0013181801007387 */ /* 0x0003e80000100a00 */
[----:B------:R1:W-:Y:S04]  /*12310*/  STL [R1+0xc08], RZ ;  /* 0x000c08ff01007387 */ /* 0x0003e80000100800 */
        /* <DEDUP_REMOVED lines=765> */
[----:B------:R1:W-:Y:S04]  /*152f0*/  STL [R1], RZ ;  /* 0x000000ff01007387 */ /* 0x0003e80000100800 */
        /* <DEDUP_REMOVED lines=70> */
[----:B------:R1:W-:Y:S01]  /*15760*/  STL [R1+0x11c], RZ ;  /* 0x00011cff01007387 */ /* 0x0003e20000100800 */
[----:B------:R-:W-:-:S03]  /*15770*/  IMAD.WIDE R10, R2, 0x4, R10 ;  /* 0x00000004020a7825 */ /* 0x000fc600078e020a */
[----:B------:R1:W-:Y:S01]  /*15780*/  STL [R1+0x120], RZ ;  /* 0x000120ff01007387 */ /* 0x0003e20000100800 */
[----:B------:R-:W-:-:S03]  /*15790*/  IMAD.WIDE R14, R2, 0x4, R14 ;  /* 0x00000004020e7825 */ /* 0x000fc600078e020e */
[----:B------:R1:W-:Y:S01]  /*157a0*/  STL [R1+0x124], RZ ;  /* 0x000124ff01007387 */ /* 0x0003e20000100800 */
[----:B------:R-:W-:-:S03]  /*157b0*/  IMAD.WIDE R18, R2, 0x4, R18 ;  /* 0x0000000402127825 */ /* 0x000fc600078e0212 */
[----:B------:R1:W-:Y:S01]  /*157c0*/  STL [R1+0x128], RZ ;  /* 0x000128ff01007387 */ /* 0x0003e20000100800 */
[----:B------:R-:W-:-:S03]  /*157d0*/  IMAD.WIDE R22, R2, 0x4, R22 ;  /* 0x0000000402167825 */ /* 0x000fc600078e0216 */
[----:B------:R1:W-:Y:S04]  /*157e0*/  STL [R1+0x12c], RZ ;  /* 0x00012cff01007387 */ /* 0x0003e80000100800 */
[----:B------:R1:W-:Y:S01]  /*157f0*/  STL [R1+0x130], RZ ;  /* 0x000130ff01007387 */ /* 0x0003e20000100800 */
[----:B------:R-:W-:-:S03]  /*15800*/  IMAD.WIDE R158, R2, 0x4, R234 ;  /* 0x00000004029e7825 */ /* 0x000fc600078e02ea */
[----:B------:R1:W-:Y:S04]  /*15810*/  STL [R1+0x134], RZ ;  /* 0x000134ff01007387 */ /* 0x0003e80000100800 */
[----:B------:R1:W-:Y:S04]  /*15820*/  STL [R1+0x138], RZ ;  /* 0x000138ff01007387 */ /* 0x0003e80000100800 */
[----:B------:R1:W-:Y:S01]  /*15830*/  STL [R1+0x13c], RZ ;  /* 0x00013cff01007387 */ /* 0x0003e20000100800 */
[----:B------:R-:W-:-:S03]  /*15840*/  IMAD.WIDE R236, R2, 0x4, R236 ;  /* 0x0000000402ec7825 */ /* 0x000fc600078e02ec */
[----:B------:R-:W-:Y:S04]  /*15850*/  LDGSTS.E [R0+0x30200], desc[UR6][R10.64], P2 ;  /* 0x302000000a007fae */ /* 0x000fe80009121846 */
        /* <DEDUP_REMOVED lines=12> */
[----:B------:R1:W-:Y:S04]  /*15920*/  STL [R1+0x150], RZ ;  /* 0x000150ff01007387 */ /* 0x0003e80000100800 */
        /* <DEDUP_REMOVED lines=9> */
[----:B------:R1:W-:Y:S01]  /*159c0*/  STL [R1+0x164], RZ ;  /* 0x000164ff01007387 */ /* 0x0003e20000100800 */
[----:B--2---:R-:W-:-:S03]  /*159d0*/  IMAD.WIDE R182, R2, 0x4, R44 ;  /* 0x0000000402b67825 */ /* 0x004fc600078e022c */
[----:B------:R-:W-:Y:S04]  /*159e0*/  LDGSTS.E [R0+0x32a00], desc[UR6][R12.64], P2 ;  /* 0x32a000000c007fae */ /* 0x000fe80009121846 */
[----:B------:R2:W-:Y:S01]  /*159f0*/  STL [R1+0x168], RZ ;  /* 0x000168ff01007387 */ /* 0x0005e20000100800 */
[----:B---3--:R-:W-:-:S03]  /*15a00*/  IMAD.WIDE R186, R2, 0x4, R48 ;  /* 0x0000000402ba7825 */ /* 0x008fc600078e0230 */
[----:B------:R-:W-:Y:S04]  /*15a10*/  LDGSTS.E [R0+0x32e00], desc[UR6][R16.64], P2 ;  /* 0x32e0000010007fae */ /* 0x000fe80009121846 */
[----:B------:R2:W-:Y:S01]  /*15a20*/  STL [R1+0x16c], RZ ;  /* 0x00016cff01007387 */ /* 0x0005e20000100800 */
[----:B----4-:R-:W-:-:S03]  /*15a30*/  IMAD.WIDE R190, R2, 0x4, R52 ;  /* 0x0000000402be7825 */ /* 0x010fc600078e0234 */
[----:B------:R-:W-:Y:S04]  /*15a40*/  LDGSTS.E [R0+0x33200], desc[UR6][R20.64], P2 ;  /* 0x3320000014007fae */ /* 0x000fe80009121846 */
[----:B------:R2:W-:Y:S01]  /*15a50*/  STL [R1+0x170], RZ ;  /* 0x000170ff01007387 */ /* 0x0005e20000100800 */
[----:B-1----:R-:W-:-:S03]  /*15a60*/  IMAD.WIDE R194, R2, 0x4, R56 ;  /* 0x0000000402c27825 */ /* 0x002fc600078e0238 */
        /* <DEDUP_REMOVED lines=33> */
[----:B------:R2:W-:Y:S01]  /*15c80*/  STL [R1+0x1a0], RZ ;  /* 0x0001a0ff01007387 */ /* 0x0005e20000100800 */
[----:B------:R-:W-:-:S03]  /*15c90*/  IMAD.WIDE R74, R2, 0x4, R120 ;  /* 0x00000004024a7825 */ /* 0x000fc600078e0278 */
[----:B------:R-:W-:Y:S04]  /*15ca0*/  LDGSTS.E [R0+0x36600], desc[UR6][R210.64], P2 ;  /* 0x36600000d2007fae */ /* 0x000fe80009121846 */
[----:B------:R2:W-:Y:S01]  /*15cb0*/  STL [R1+0x1a4], RZ ;  /* 0x0001a4ff01007387 */ /* 0x0005e20000100800 */
[----:B------:R-:W-:-:S03]  /*15cc0*/  IMAD.MOV.U32 R224, RZ, RZ, R66 ;  /* 0x000000ffffe07224 */ /* 0x000fc600078e0042 */
[----:B------:R-:W-:Y:S01]  /*15cd0*/  LDGSTS.E [R0+0x36a00], desc[UR6][R214.64], P2 ;  /* 0x36a00000d6007fae */ /* 0x000fe20009121846 */
[----:B------:R-:W-:-:S03]  /*15ce0*/  IMAD.MOV.U32 R225, RZ, RZ, R67 ;  /* 0x000000ffffe17224 */ /* 0x000fc600078e0043 */
[----:B------:R2:W-:Y:S01]  /*15cf0*/  STL [R1+0x1a8], RZ ;  /* 0x0001a8ff01007387 */ /* 0x0005e20000100800 */
[----:B------:R-:W-:-:S03]  /*15d00*/  IMAD.WIDE R78, R2, 0x4, R128 ;  /* 0x00000004024e7825 */ /* 0x000fc600078e0280 */
[----:B------:R-:W-:Y:S01]  /*15d10*/  LDGSTS.E [R0+0x36e00], desc[UR6][R218.64], P2 ;  /* 0x36e00000da007fae */ /* 0x000fe20009121846 */
[----:B------:R-:W-:-:S03]  /*15d20*/  IMAD.MOV.U32 R220, RZ, RZ, R70 ;  /* 0x000000ffffdc7224 */ /* 0x000fc600078e0046 */
[----:B------:R2:W-:Y:S01]  /*15d30*/  STL [R1+0x1ac], RZ ;  /* 0x0001acff01007387 */ /* 0x0005e20000100800 */
[----:B------:R-:W-:-:S03]  /*15d40*/  IMAD.MOV.U32 R221, RZ, RZ, R71 ;  /* 0x000000ffffdd7224 */ /* 0x000fc600078e0047 */
[----:B------:R-:W-:Y:S04]  /*15d50*/  LDGSTS.E [R0+0x37200], desc[UR6][R222.64], P2 ;  /* 0x37200000de007fae */ /* 0x000fe80009121846 */
        /* <DEDUP_REMOVED lines=15> */
[----:B------:R-:W-:-:S03]  /*15e50*/  IMAD.MOV.U32 R196, RZ, RZ, R82 ;  /* 0x000000ffffc47224 */ /* 0x000fc600078e0052 */
[----:B------:R-:W-:Y:S01]  /*15e60*/  LDGSTS.E [R0+0x38600], desc[UR6][R50.64], P2 ;  /* 0x3860000032007fae */ /* 0x000fe20009121846 */
[----:B------:R-:W-:-:S03]  /*15e70*/  IMAD.MOV.U32 R197, RZ, RZ, R83 ;  /* 0x000000ffffc57224 */ /* 0x000fc600078e0053 */
[----:B------:R2:W-:Y:S04]  /*15e80*/  STL [R1+0x1c4], RZ ;  /* 0x0001c4ff01007387 */ /* 0x0005e80000100800 */
        /* <DEDUP_REMOVED lines=38> */
[----:B------:R-:W-:Y:S01]  /*160f0*/  LDGSTS.E [R0+0x3c200], desc[UR6][R164.64], P2 ;  /* 0x3c200000a4007fae */ /* 0x000fe20009121846 */
[----:B------:R-:W-:-:S03]  /*16100*/  ISETP.GE.AND P0, PT, R252, 0x20, PT ;  /* 0x00000020fc00780c */ /* 0x000fc60003f06270 */
        /* <DEDUP_REMOVED lines=12> */
[----:B------:R3:W-:Y:S04]  /*161d0*/  LDGSTS.E [R0+0x3f600], desc[UR6][R28.64], P2 ;  /* 0x3f6000001c007fae */ /* 0x0007e80009121846 */
[----:B------:R4:W-:Y:S04]  /*161e0*/  LDGSTS.E [R0+0x3fa00], desc[UR6][R26.64], P2 ;  /* 0x3fa000001a007fae */ /* 0x0009e80009121846 */
[----:B------:R2:W-:Y:S01]  /*161f0*/  LDGSTS.E [R0+0x3fe00], desc[UR6][R24.64], P2 ;  /* 0x3fe0000018007fae */ /* 0x0005e20009121846 */
[----:B-1----:R-:W-:-:S03]  /*16200*/  CS2R R30, SRZ ;  /* 0x00000000001e7805 */ /* 0x002fc6000001ff00 */
[----:B------:R-:W0:Y:S01]  /*16210*/  LDGDEPBAR ;  /* 0x00000000000079af */ /* 0x000e220000000000 */
[----:B---3--:R-:W-:Y:S02]  /*16220*/  CS2R R28, SRZ ;  /* 0x00000000001c7805 */ /* 0x008fe4000001ff00 */
[----:B------:R-:W-:Y:S02]  /*16230*/  CS2R R32, SRZ ;  /* 0x0000000000207805 */ /* 0x000fe4000001ff00 */
[----:B------:R-:W-:Y:S02]  /*16240*/  CS2R R34, SRZ ;  /* 0x0000000000227805 */ /* 0x000fe4000001ff00 */
[----:B----4-:R-:W-:Y:S02]  /*16250*/  CS2R R26, SRZ ;  /* 0x00000000001a7805 */ /* 0x010fe4000001ff00 */
[----:B------:R-:W-:Y:S02]  /*16260*/  CS2R R36, SRZ ;  /* 0x0000000000247805 */ /* 0x000fe4000001ff00 */
[----:B------:R-:W-:-:S02]  /*16270*/  CS2R R38, SRZ ;  /* 0x0000000000267805 */ /* 0x000fc4000001ff00 */
[----:B------:R-:W-:Y:S02]  /*16280*/  CS2R R40, SRZ ;  /* 0x0000000000287805 */ /* 0x000fe4000001ff00 */
[----:B--2---:R-:W-:Y:S02]  /*16290*/  CS2R R24, SRZ ;  /* 0x0000000000187805 */ /* 0x004fe4000001ff00 */
[----:B------:R-:W-:Y:S02]  /*162a0*/  CS2R R42, SRZ ;  /* 0x00000000002a7805 */ /* 0x000fe4000001ff00 */
[----:B------:R-:W-:Y:S02]  /*162b0*/  CS2R R44, SRZ ;  /* 0x00000000002c7805 */ /* 0x000fe4000001ff00 */
[----:B------:R-:W-:Y:S02]  /*162c0*/  CS2R R46, SRZ ;  /* 0x00000000002e7805 */ /* 0x000fe4000001ff00 */
[----:B------:R-:W-:-:S02]  /*162d0*/  CS2R R48, SRZ ;  /* 0x0000000000307805 */ /* 0x000fc4000001ff00 */
[----:B------:R-:W-:Y:S02]  /*162e0*/  CS2R R50, SRZ ;  /* 0x0000000000327805 */ /* 0x000fe4000001ff00 */
[----:B------:R-:W-:Y:S02]  /*162f0*/  CS2R R52, SRZ ;  /* 0x0000000000347805 */ /* 0x000fe4000001ff00 */
        /* <DEDUP_REMOVED lines=48> */
[----:B------:R-:W-:Y:S01]  /*16600*/  CS2R R150, SRZ ;  /* 0x0000000000967805 */ /* 0x000fe2000001ff00 */
[----:B------:R-:W-:Y:S06]  /*16610*/  @!P0 BRA `(.L_x_0) ;  /* 0x0000013400548947 */ /* 0x000fec0003800000 */
[----:B------:R-:W2:Y:S04]  /*16620*/  LDL.LU.64 R144, [R1+0x1228] ;  /* 0x0012280001907983 */ /* 0x000ea80000300a00 */
[----:B------:R-:W3:Y:S04]  /*16630*/  LDL.LU.64 R146, [R1+0x1238] ;  /* 0x0012380001927983 */ /* 0x000ee80000300a00 */
[----:B------:R-:W4:Y:S04]  /*16640*/  LDL.LU.64 R148, [R1+0x1248] ;  /* 0x0012480001947983 */ /* 0x000f280000300a00 */
[----:B------:R-:W4:Y:S04]  /*16650*/  LDL.LU.64 R150, [R1+0x1250] ;  /* 0x0012500001967983 */ /* 0x000f280000300a00 */
[----:B------:R-:W2:Y:S04]  /*16660*/  LDL.LU.64 R132, [R1+0xe08] ;  /* 0x000e080001847983 */ /* 0x000ea80000300a00 */
[----:B------:R-:W3:Y:S04]  /*16670*/  LDL.LU.64 R134, [R1+0xe00] ;  /* 0x000e000001867983 */ /* 0x000ee80000300a00 */
[----:B------:R-:W4:Y:S04]  /*16680*/  LDL.LU.64 R136, [R1+0xe10] ;  /* 0x000e100001887983 */ /* 0x000f280000300a00 */
[----:B------:R-:W4:Y:S04]  /*16690*/  LDL.LU.64 R122, [R1+0xe28] ;  /* 0x000e2800017a7983 */ /* 0x000f280000300a00 */
[----:B------:R-:W4:Y:S04]  /*166a0*/  LDL.LU.64 R138, [R1+0xe18] ;  /* 0x000e1800018a7983 */ /* 0x000f280000300a00 */
[----:B------:R-:W4:Y:S04]  /*166b0*/  LDL.LU.64 R140, [R1+0xe70] ;  /* 0x000e7000018c7983 */ /* 0x000f280000300a00 */
[----:B------:R-:W4:Y:S04]  /*166c0*/  LDL.LU.64 R124, [R1+0xe78] ;  /* 0x000e7800017c7983 */ /* 0x000f280000300a00 */
[----:B------:R-:W4:Y:S04]  /*166d0*/  LDL.LU.64 R130, [R1+0xe30] ;  /* 0x000e300001827983 */ /* 0x000f280000300a00 */
[----:B------:R-:W4:Y:S04]  /*166e0*/  LDL.LU.64 R142, [R1+0xe20] ;  /* 0x000e2000018e7983 */ /* 0x000f280000300a00 */
[----:B--2---:R1:W-:Y:S04]  /*166f0*/  STL [R1+0xe40], R132 ;  /* 0x000e408401007387 */ /* 0x0043e80000100800 */
[----:B------:R-:W2:Y:S01]  /*16700*/  LDL.LU.64 R126, [R1+0xe90] ;  /* 0x000e9000017e7983 */ /* 0x000ea20000300a00 */
[----:B------:R-:W-:-:S03]  /*16710*/  IMAD.MOV.U32 R0, RZ, RZ, R133 ;  /* 0x000000ffff007224 */ /* 0x000fc600078e0085 */
[----:B---3--:R-:W-:Y:S04]  /*16720*/  STL [R1+0xe48], R134 ;  /* 0x000e488601007387 */ /* 0x008fe80000100800 */
[----:B------:R3:W-:Y:S04]  /*16730*/  STL [R1+0xe3c], R0 ;  /* 0x000e3c0001007387 */ /* 0x0007e80000100800 */
[----:B-1----:R-:W2:Y:S01]  /*16740*/  LDL.LU.64 R132, [R1+0xe98] ;  /* 0x000e980001847983 */ /* 0x002ea20000300a00 */
[----:B---3--:R-:W-:-:S05]  /*16750*/  IMAD.MOV.U32 R0, RZ, RZ, R135 ;  /* 0x000000ffff007224 */ /* 0x008fca00078e0087 */
[----:B------:R1:W-:Y:S04]  /*16760*/  STL [R1+0xe44], R0 ;  /* 0x000e440001007387 */ /* 0x0003e80000100800 */
[----:B----4-:R-:W-:Y:S04]  /*16770*/  STL [R1+0xe50], R136 ;  /* 0x000e508801007387 */ /* 0x010fe80000100800 */
[----:B------:R-:W3:Y:S01]  /*16780*/  LDL.LU.64 R134, [R1+0xea0] ;  /* 0x000ea00001867983 */ /* 0x000ee20000300a00 */
[----:B-1----:R-:W-:-:S05]  /*16790*/  IMAD.MOV.U32 R0, RZ, RZ, R137 ;  /* 0x000000ffff007224 */ /* 0x002fca00078e0089 */
[----:B------:R1:W-:Y:S04]  /*167a0*/  STL [R1+0xe4c], R0 ;  /* 0x000e4c0001007387 */ /* 0x0003e80000100800 */
[----:B------:R-:W-:Y:S04]  /*167b0*/  STL [R1+0xe58], R232 ;  /* 0x000e58e801007387 */ /* 0x000fe80000100800 */
[----:B------:R-:W4:Y:S01]  /*167c0*/  LDL.LU.64 R128, [R1+0xea8] ;  /* 0x000ea80001807983 */ /* 0x000f220000300a00 */
[----:B-1----:R-:W-:-:S03]  /*167d0*/  IMAD.MOV.U32 R0, RZ, RZ, R123 ;  /* 0x000000ffff007224 */ /* 0x002fc600078e007b */
[----:B------:R-:W-:Y:S04]  /*167e0*/  STL [R1+0xe54], R233 ;  /* 0x000e54e901007387 */ /* 0x000fe80000100800 */
[----:B------:R-:W-:Y:S04]  /*167f0*/  STL [R1+0xe60], R122 ;  /* 0x000e607a01007387 */ /* 0x000fe80000100800 */
[----:B------:R-:W4:Y:S04]  /*16800*/  LDL.LU.64 R136, [R1+0xeb0] ;  /* 0x000eb00001887983 */ /* 0x000f280000300a00 */
[----:B------:R1:W-:Y:S04]  /*16810*/  STL [R1+0xe5c], R0 ;  /* 0x000e5c0001007387 */ /* 0x0003e80000100800 */
[----:B------:R1:W-:Y:S02]  /*16820*/  STL [R1+0xe68], R138 ;  /* 0x000e688a01007387 */ /* 0x0003e40000100800 */
[----:B-1----:R-:W-:-:S02]  /*16830*/  IMAD.MOV.U32 R0, RZ, RZ, R139 ;  /* 0x000000ffff007224 */ /* 0x002fc400078e008b */
[----:B------:R-:W4:Y:S04]  /*16840*/  LDL.LU.64 R138, [R1+0xeb8] ;  /* 0x000eb800018a7983 */ /* 0x000f280000300a00 */
[----:B------:R1:W-:Y:S04]  /*16850*/  STL [R1+0xe64], R0 ;  /* 0x000e640001007387 */ /* 0x0003e80000100800 */
[----:B------:R1:W-:Y:S02]  /*16860*/  STL [R1+0xe70], R140 ;  /* 0x000e708c01007387 */ /* 0x0003e40000100800 */
[----:B-1----:R-:W-:-:S02]  /*16870*/  IMAD.MOV.U32 R0, RZ, RZ, R141 ;  /* 0x000000ffff007224 */ /* 0x002fc400078e008d */
[----:B------:R-:W4:Y:S04]  /*16880*/  LDL.LU.64 R140, [R1+0xec0] ;  /* 0x000ec000018c7983 */ /* 0x000f280000300a00 */
[----:B------:R1:W-:Y:S04]  /*16890*/  STL [R1+0xe6c], R0 ;  /* 0x000e6c0001007387 */ /* 0x0003e80000100800 */
[----:B------:R-:W-:Y:S04]  /*168a0*/  STL [R1+0xe78], R124 ;  /* 0x000e787c01007387 */ /* 0x000fe80000100800 */
[----:B------:R-:W-:Y:S01]  /*168b0*/  STL [R1+0xe80], R130 ;  /* 0x000e808201007387 */ /* 0x000fe20000100800 */
[----:B-1----:R-:W-:-:S05]  /*168c0*/  IMAD.MOV.U32 R0, RZ, RZ, R125 ;  /* 0x000000ffff007224 */ /* 0x002fca00078e007d */
[----:B------:R1:W-:Y:S04]  /*168d0*/  STL [R1+0xe74], R0 ;  /* 0x000e740001007387 */ /* 0x0003e80000100800 */
[----:B------:R-:W-:Y:S01]  /*168e0*/  STL [R1+0xe88], R142 ;  /* 0x000e888e01007387 */ /* 0x000fe20000100800 */
[----:B-1----:R-:W-:-:S05]  /*168f0*/  IMAD.MOV.U32 R0, RZ, RZ, R131 ;  /* 0x000000ffff007224 */ /* 0x002fca00078e0083 */
[----:B------:R1:W-:Y:S04]  /*16900*/  STL [R1+0xe7c], R0 ;  /* 0x000e7c0001007387 */ /* 0x0003e80000100800 */
[----:B------:R-:W4:Y:S01]  /*16910*/  LDL.LU.64 R130, [R1+0xed0] ;  /* 0x000ed00001827983 */ /* 0x000f220000300a00 */
[----:B-1----:R-:W-:-:S03]  /*16920*/  IMAD.MOV.U32 R0, RZ, RZ, R143 ;  /* 0x000000ffff007224 */ /* 0x002fc600078e008f */
[----:B--2---:R-:W-:Y:S04]  /*16930*/  STL [R1+0xe90], R126 ;  /* 0x000e907e01007387 */ /* 0x004fe80000100800 */
[----:B------:R1:W-:Y:S04]  /*16940*/  STL [R1+0xe84], R0 ;  /* 0x000e840001007387 */ /* 0x0003e80000100800 */
[----:B------:R-:W2:Y:S04]  /*16950*/  LDL.LU.64 R142, [R1+0xed8] ;  /* 0x000ed800018e7983 */ /* 0x000ea80000300a00 */
[----:B------:R-:W2:Y:S01]  /*16960*/  LDL.LU.64 R122, [R1+0xee0] ;  /* 0x000ee000017a7983 */ /* 0x000ea20000300a00 */
[----:B-1----:R-:W-:-:S05]  /*16970*/  IMAD.MOV.U32 R0, RZ, RZ, R127 ;  /* 0x000000ffff007224 */ /* 0x002fca00078e007f */
[----:B------:R1:W-:Y:S04]  /*16980*/  STL [R1+0xe8c], R0 ;  /* 0x000e8c0001007387 */ /* 0x0003e80000100800 */
[----:B------:R3:W-:Y:S01]  /*16990*/  STL [R1+0xe98], R132 ;  /* 0x000e988401007387 */ /* 0x0007e20000100800 */
[----:B-1----:R-:W-:-:S03]  /*169a0*/  IMAD.MOV.U32 R0, RZ, RZ, R133 ;  /* 0x000000ffff007224 */ /* 0x002fc600078e0085 */
[----:B---3--:R-:W3:Y:S04]  /*169b0*/  LDL.LU.64 R132, [R1+0xee8] ;  /* 0x000ee80001847983 */ /* 0x008ee80000300a00 */
[----:B------:R1:W-:Y:S04]  /*169c0*/  STL [R1+0xe94], R0 ;  /* 0x000e940001007387 */ /* 0x0003e80000100800 */
[----:B------:R4:W-:Y:S01]  /*169d0*/  STL [R1+0xea0], R134 ;  /* 0x000ea08601007387 */ /* 0x0009e20000100800 */
[----:B-1----:R-:W-:-:S03]  /*169e0*/  IMAD.MOV.U32 R0, RZ, RZ, R135 ;  /* 0x000000ffff007224 */ /* 0x002fc600078e0087 */
[----:B----4-:R-:W-:Y:S04]  /*169f0*/  STL [R1+0xea8], R128 ;  /* 0x000ea88001007387 */ /* 0x010fe80000100800 */
[----:B------:R1:W-:Y:S04]  /*16a00*/  STL [R1+0xe9c], R0 ;  /* 0x000e9c0001007387 */ /* 0x0003e80000100800 */
[----:B------:R-:W4:Y:S04]  /*16a10*/  LDL.LU.64 R134, [R1+0xef0] ;  /* 0x000ef00001867983 */ /* 0x000f280000300a00 */
[----:B------:R-:W4:Y:S01]  /*16a20*/  LDL.LU.64 R124, [R1+0xef8] ;  /* 0x000ef800017c7983 */ /* 0x000f220000300a00 */
[----:B-1----:R-:W-:-:S05]  /*16a30*/  IMAD.MOV.U32 R0, RZ, RZ, R129 ;  /* 0x000000ffff007224 */ /* 0x002fca00078e0081 */
[----:B------:R1:W-:Y:S04]  /*16a40*/  STL [R1+0xea4], R0 ;  /* 0x000ea40001007387 */ /* 0x0003e80000100800 */
[----:B------:R1:W-:Y:S04]  /*16a50*/  STL [R1+0xeb0], R136 ;  /* 0x000eb08801007387 */ /* 0x0003e80000100800 */
[----:B------:R-:W4:Y:S01]  /*16a60*/  LDL.LU.64 R128, [R1+0xf00] ;  /* 0x000f000001807983 */ /* 0x000f220000300a00 */
[----:B-1----:R-:W-:-:S05]  /*16a70*/  IMAD.MOV.U32 R0, RZ, RZ, R137 ;  /* 0x000000ffff007224 */ /* 0x002fca00078e0089 */
[----:B------:R1:W-:Y:S04]  /*16a80*/  STL [R1+0xeac], R0 ;  /* 0x000eac0001007387 */ /* 0x0003e80000100800 */
[----:B------:R1:W-:Y:S04]  /*16a90*/  STL [R1+0xeb8], R138 ;  /* 0x000eb88a01007387 */ /* 0x0003e80000100800 */
[----:B------:R-:W4:Y:S01]  /*16aa0*/  LDL.LU.64 R136, [R1+0xf08] ;  /* 0x000f080001887983 */ /* 0x000f220000300a00 */
[----:B-1----:R-:W-:-:S03]  /*16ab0*/  IMAD.MOV.U32 R0, RZ, RZ, R139 ;  /* 0x000000ffff007224 */ /* 0x002fc600078e008b */
[----:B------:R-:W-:Y:S04]  /*16ac0*/  STL [R1+0xec0], R140 ;  /* 0x000ec08c01007387 */ /* 0x000fe80000100800 */
[----:B------:R1:W-:Y:S04]  /*16ad0*/  STL [R1+0xeb4], R0 ;  /* 0x000eb40001007387 */ /* 0x0003e80000100800 */
[----:B------:R-:W4:Y:S01]  /*16ae0*/  LDL.LU.64 R138, [R1+0xf10] ;  /* 0x000f1000018a7983 */ /* 0x000f220000300a00 */
[----:B-1----:R-:W-:-:S03]  /*16af0*/  IMAD.MOV.U32 R0, RZ, RZ, R141 ;  /* 0x000000ffff007224 */ /* 0x002fc600078e008d */
[----:B------:R-:W-:Y:S04]  /*16b00*/  STL [R1+0xec8], R248 ;  /* 0x000ec8f801007387 */ /* 0x000fe80000100800 */
[----:B------:R1:W-:Y:S04]  /*16b10*/  STL [R1+0xebc], R0 ;  /* 0x000ebc0001007387 */ /* 0x0003e80000100800 */
[----:B------:R-:W4:Y:S04]  /*16b20*/  LDL.LU.64 R140, [R1+0xf18] ;  /* 0x000f1800018c7983 */ /* 0x000f280000300a00 */
[----:B------:R-:W-:Y:S04]  /*16b30*/  STL [R1+0xec4], R249 ;  /* 0x000ec4f901007387 */ /* 0x000fe80000100800 */
[----:B------:R2:W-:Y:S01]  /*16b40*/  STL [R1+0xed0], R130 ;  /* 0x000ed08201007387 */ /* 0x0005e20000100800 */
[----:B-1----:R-:W-:-:S03]  /*16b50*/  IMAD.MOV.U32 R0, RZ, RZ, R131 ;  /* 0x000000ffff007224 */ /* 0x002fc600078e0083 */
[----:B------:R-:W4:Y:S04]  /*16b60*/  LDL.LU.64 R126, [R1+0xf20] ;  /* 0x000f2000017e7983 */ /* 0x000f280000300a00 */
[----:B--2---:R-:W-:Y:S04]  /*16b70*/  STL [R1+0xed8], R142 ;  /* 0x000ed88e01007387 */ /* 0x004fe80000100800 */
[----:B------:R1:W-:Y:S04]  /*16b80*/  STL [R1+0xecc], R0 ;  /* 0x000ecc0001007387 */ /* 0x0003e80000100800 */
[----:B------:R-:W2:Y:S01]  /*16b90*/  LDL.LU.64 R130, [R1+0xf28] ;  /* 0x000f280001827983 */ /* 0x000ea20000300a00 */
[----:B-1----:R-:W-:-:S03]  /*16ba0*/  IMAD.MOV.U32 R0, RZ, RZ, R143 ;  /* 0x000000ffff007224 */ /* 0x002fc600078e008f */
[----:B------:R-:W-:Y:S01]  /*16bb0*/  STL [R1+0xee0], R122 ;  /* 0x000ee07a01007387 */ /* 0x000fe20000100800 */
[----:B------:R-:W-:Y:S02]  /*16bc0*/  IMAD.MOV.U32 R142, RZ, RZ, R144 ;  /* 0x000000ffff8e7224 */ /* 0x000fe400078e0090 */
[----:B------:R-:W-:Y:S01]  /*16bd0*/  IMAD.MOV.U32 R143, RZ, RZ, R145 ;  /* 0x000000ffff8f7224 */ /* 0x000fe200078e0091 */
[----:B------:R1:W-:Y:S04]  /*16be0*/  STL [R1+0xed4], R0 ;  /* 0x000ed40001007387 */ /* 0x0003e80000100800 */
[----:B------:R-:W2:Y:S01]  /*16bf0*/  LDL.LU.64 R144, [R1+0xf30] ;  /* 0x000f300001907983 */ /* 0x000ea20000300a00 */
[----:B-1----:R-:W-:-:S03]  /*16c00*/  IMAD.MOV.U32 R0, RZ, RZ, R123 ;  /* 0x000000ffff007224 */ /* 0x002fc600078e007b */
[----:B---3--:R-:W-:Y:S04]  /*16c10*/  STL [R1+0xee8], R132 ;  /* 0x000ee88401007387 */ /* 0x008fe80000100800 */
[----:B------:R1:W-:Y:S02]  /*16c20*/  STL [R1+0xedc], R0 ;  /* 0x000edc0001007387 */ /* 0x0003e40000100800 */
[----:B-1----:R-:W-:Y:S02]  /*16c30*/  IMAD.MOV.U32 R0, RZ, RZ, R133 ;  /* 0x000000ffff007224 */ /* 0x002fe400078e0085 */
[----:B------:R-:W3:Y:S04]  /*16c40*/  LDL.LU.64 R132, [R1+0xf38] ;  /* 0x000f380001847983 */ /* 0x000ee80000300a00 */
[----:B------:R1:W-:Y:S04]  /*16c50*/  STL [R1+0xee4], R0 ;  /* 0x000ee40001007387 */ /* 0x0003e80000100800 */
[----:B----4-:R4:W-:Y:S01]  /*16c60*/  STL [R1+0xef0], R134 ;  /* 0x000ef08601007387 */ /* 0x0109e20000100800 */
[----:B-1----:R-:W-:-:S03]  /*16c70*/  IMAD.MOV.U32 R0, RZ, RZ, R135 ;  /* 0x000000ffff007224 */ /* 0x002fc600078e0087 */
[----:B----4-:R-:W4:Y:S04]  /*16c80*/  LDL.LU.64 R134, [R1+0xf40] ;  /* 0x000f400001867983 */ /* 0x010f280000300a00 */
[----:B------:R1:W-:Y:S04]  /*16c90*/  STL [R1+0xeec], R0 ;  /* 0x000eec0001007387 */ /* 0x0003e80000100800 */
[----:B------:R-:W-:Y:S01]  /*16ca0*/  STL [R1+0xef8], R124 ;  /* 0x000ef87c01007387 */ /* 0x000fe20000100800 */
[----:B-1----:R-:W-:-:S03]  /*16cb0*/  IMAD.MOV.U32 R0, RZ, RZ, R125 ;  /* 0x000000ffff007224 */ /* 0x002fc600078e007d */
[----:B------:R-:W-:Y:S04]  /*16cc0*/  STL [R1+0xf00], R128 ;  /* 0x000f008001007387 */ /* 0x000fe80000100800 */
[----:B------:R1:W-:Y:S04]  /*16cd0*/  STL [R1+0xef4], R0 ;  /* 0x000ef40001007387 */ /* 0x0003e80000100800 */
[----:B------:R-:W-:Y:S01]  /*16ce0*/  STL [R1+0xf08], R136 ;  /* 0x000f088801007387 */ /* 0x000fe20000100800 */
[----:B-1----:R-:W-:-:S05]  /*16cf0*/  IMAD.MOV.U32 R0, RZ, RZ, R129 ;  /* 0x000000ffff007224 */ /* 0x002fca00078e0081 */
        /* <DEDUP_REMOVED lines=15> */
[----:B--2---:R-:W-:Y:S04]  /*16df0*/  STL [R1+0xf28], R130 ;  /* 0x000f288201007387 */ /* 0x004fe80000100800 */
[----:B------:R1:W-:Y:S04]  /*16e00*/  STL [R1+0xf1c], R0 ;  /* 0x000f1c0001007387 */ /* 0x0003e80000100800 */
[----:B------:R-:W2:Y:S01]  /*16e10*/  LDL.LU.64 R122, [R1+0xf70] ;  /* 0x000f7000017a7983 */ /* 0x000ea20000300a00 */
[----:B-1----:R-:W-:-:S05]  /*16e20*/  IMAD.MOV.U32 R0, RZ, RZ, R131 ;  /* 0x000000ffff007224 */ /* 0x002fca00078e0083 */
[----:B------:R1:W-:Y:S04]  /*16e30*/  STL [R1+0xf24], R0 ;  /* 0x000f240001007387 */ /* 0x0003e80000100800 */
[----:B------:R3:W-:Y:S04]  /*16e40*/  STL [R1+0xf30], R144 ;  /* 0x000f309001007387 */ /* 0x0007e80000100800 */
[----:B------:R-:W2:Y:S01]  /*16e50*/  LDL.LU.64 R124, [R1+0xf78] ;  /* 0x000f7800017c7983 */ /* 0x000ea20000300a00 */
[----:B-1----:R-:W-:-:S03]  /*16e60*/  IMAD.MOV.U32 R0, RZ, RZ, R145 ;  /* 0x000000ffff007224 */ /* 0x002fc600078e0091 */
[----:B------:R-:W2:Y:S04]  /*16e70*/  LDL.LU.64 R130, [R1+0xf80] ;  /* 0x000f800001827983 */ /* 0x000ea80000300a00 */
[----:B------:R1:W-:Y:S04]  /*16e80*/  STL [R1+0xf2c], R0 ;  /* 0x000f2c0001007387 */ /* 0x0003e80000100800 */
[----:B---3--:R-:W-:Y:S04]  /*16e90*/  STL [R1+0xf38], R132 ;  /* 0x000f388401007387 */ /* 0x008fe80000100800 */
[----:B------:R-:W3:Y:S01]  /*16ea0*/  LDL.LU.64 R144, [R1+0xf88] ;  /* 0x000f880001907983 */ /* 0x000ee20000300a00 */
[----:B-1----:R-:W-:-:S03]  /*16eb0*/  IMAD.MOV.U32 R0, RZ, RZ, R133 ;  /* 0x000000ffff007224 */ /* 0x002fc600078e0085 */
[----:B------:R-:W3:Y:S04]  /*16ec0*/  LDL.LU.64 R126, [R1+0xf90] ;  /* 0x000f9000017e7983 */ /* 0x000ee80000300a00 */
[----:B------:R1:W-:Y:S04]  /*16ed0*/  STL [R1+0xf34], R0 ;  /* 0x000f340001007387 */ /* 0x0003e80000100800 */
[----:B----4-:R-:W-:Y:S01]  /*16ee0*/  STL [R1+0xf40], R134 ;  /* 0x000f408601007387 */ /* 0x010fe20000100800 */
[----:B-1----:R-:W-:-:S03]  /*16ef0*/  IMAD.MOV.U32 R0, RZ, RZ, R135 ;  /* 0x000000ffff007224 */ /* 0x002fc600078e0087 */
[----:B------:R-:W-:Y:S04]  /*16f00*/  STL [R1+0xf48], R246 ;  /* 0x000f48f601007387 */ /* 0x000fe80000100800 */
[----:B------:R1:W-:Y:S04]  /*16f10*/  STL [R1+0xf3c], R0 ;  /* 0x000f3c0001007387 */ /* 0x0003e80000100800 */
[----:B------:R-:W4:Y:S04]  /*16f20*/  LDL.LU.64 R132, [R1+0xf98] ;  /* 0x000f980001847983 */ /* 0x000f280000300a00 */
[----:B------:R-:W-:Y:S04]  /*16f30*/  STL [R1+0xf44], R247 ;  /* 0x000f44f701007387 */ /* 0x000fe80000100800 */
[----:B------:R-:W-:Y:S01]  /*16f40*/  STL [R1+0xf50], R128 ;  /* 0x000f508001007387 */ /* 0x000fe20000100800 */
[----:B-1----:R-:W-:-:S03]  /*16f50*/  IMAD.MOV.U32 R0, RZ, RZ, R129 ;  /* 0x000000ffff007224 */ /* 0x002fc600078e0081 */
[----:B------:R-:W4:Y:S04]  /*16f60*/  LDL.LU.64 R134, [R1+0xfa0] ;  /* 0x000fa00001867983 */ /* 0x000f280000300a00 */
[----:B------:R-:W-:Y:S04]  /*16f70*/  STL [R1+0xf58], R136 ;  /* 0x000f588801007387 */ /* 0x000fe80000100800 */
[----:B------:R1:W-:Y:S02]  /*16f80*/  STL [R1+0xf4c], R0 ;  /* 0x000f4c0001007387 */ /* 0x0003e40000100800 */
[----:B-1----:R-:W-:-:S02]  /*16f90*/  IMAD.MOV.U32 R0, RZ, RZ, R137 ;  /* 0x000000ffff007224 */ /* 0x002fc400078e0089 */
[----:B------:R-:W4:Y:S04]  /*16fa0*/  LDL.LU.64 R136, [R1+0xfa8] ;  /* 0x000fa80001887983 */ /* 0x000f280000300a00 */
        /* <DEDUP_REMOVED lines=8> */
[----:B------:R-:W4:Y:S04]  /*17030*/  LDL.LU.64 R140, [R1+0xfc0] ;  /* 0x000fc000018c7983 */ /* 0x000f280000300a00 */
[----:B------:R2:W-:Y:S02]  /*17040*/  STL [R1+0xf64], R0 ;  /* 0x000f640001007387 */ /* 0x0005e40000100800 */
[----:B--2---:R-:W-:Y:S02]  /*17050*/  IMAD.MOV.U32 R0, RZ, RZ, R123 ;  /* 0x000000ffff007224 */ /* 0x004fe400078e007b */
[----:B------:R-:W-:Y:S04]  /*17060*/  STL [R1+0xf70], R122 ;  /* 0x000f707a01007387 */ /* 0x000fe80000100800 */
[----:B------:R-:W-:Y:S04]  /*17070*/  STL [R1+0xf78], R124 ;  /* 0x000f787c01007387 */ /* 0x000fe80000100800 */
[----:B------:R1:W-:Y:S02]  /*17080*/  STL [R1+0xf6c], R0 ;  /* 0x000f6c0001007387 */ /* 0x0003e40000100800 */
[----:B-1----:R-:W-:-:S05]  /*17090*/  IMAD.MOV.U32 R0, RZ, RZ, R125 ;  /* 0x000000ffff007224 */ /* 0x002fca00078e007d */
[----:B------:R1:W-:Y:S04]  /*170a0*/  STL [R1+0xf74], R0 ;  /* 0x000f740001007387 */ /* 0x0003e80000100800 */
[----:B------:R2:W-:Y:S01]  /*170b0*/  STL [R1+0xf80], R130 ;  /* 0x000f808201007387 */ /* 0x0005e20000100800 */
[----:B-1----:R-:W-:-:S03]  /*170c0*/  IMAD.MOV.U32 R0, RZ, RZ, R131 ;  /* 0x000000ffff007224 */ /* 0x002fc600078e0083 */
[----:B--2---:R-:W2:Y:S04]  /*170d0*/  LDL.LU.64 R130, [R1+0xfd0] ;  /* 0x000fd00001827983 */ /* 0x004ea80000300a00 */
[----:B------:R1:W-:Y:S04]  /*170e0*/  STL [R1+0xf7c], R0 ;  /* 0x000f7c0001007387 */ /* 0x0003e80000100800 */
[----:B---3--:R3:W-:Y:S01]  /*170f0*/  STL [R1+0xf88], R144 ;  /* 0x000f889001007387 */ /* 0x0087e20000100800 */
[----:B-1----:R-:W-:-:S03]  /*17100*/  IMAD.MOV.U32 R0, RZ, RZ, R145 ;  /* 0x000000ffff007224 */ /* 0x002fc600078e0091 */
[----:B------:R-:W-:Y:S04]  /*17110*/  STL [R1+0xf90], R126 ;  /* 0x000f907e01007387 */ /* 0x000fe80000100800 */
[----:B------:R1:W-:Y:S04]  /*17120*/  STL [R1+0xf84], R0 ;  /* 0x000f840001007387 */ /* 0x0003e80000100800 */
[----:B---3--:R-:W3:Y:S01]  /*17130*/  LDL.LU.64 R144, [R1+0xfd8] ;  /* 0x000fd80001907983 */ /* 0x008ee20000300a00 */
[----:B-1----:R-:W-:-:S03]  /*17140*/  IMAD.MOV.U32 R0, RZ, RZ, R127 ;  /* 0x000000ffff007224 */ /* 0x002fc600078e007f */
[----:B----4-:R-:W-:Y:S04]  /*17150*/  STL [R1+0xf98], R132 ;  /* 0x000f988401007387 */ /* 0x010fe80000100800 */
[----:B------:R1:W-:Y:S04]  /*17160*/  STL [R1+0xf8c], R0 ;  /* 0x000f8c0001007387 */ /* 0x0003e80000100800 */
[----:B------:R-:W4:Y:S01]  /*17170*/  LDL.LU.64 R122, [R1+0xfe0] ;  /* 0x000fe000017a7983 */ /* 0x000f220000300a00 */
[----:B-1----:R-:W-:-:S03]  /*17180*/  IMAD.MOV.U32 R0, RZ, RZ, R133 ;  /* 0x000000ffff007224 */ /* 0x002fc600078e0085 */
[----:B------:R-:W-:Y:S04]  /*17190*/  STL [R1+0xfa0], R134 ;  /* 0x000fa08601007387 */ /* 0x000fe80000100800 */
[----:B------:R1:W-:Y:S04]  /*171a0*/  STL [R1+0xf94], R0 ;  /* 0x000f940001007387 */ /* 0x0003e80000100800 */
[----:B------:R-:W4:Y:S04]  /*171b0*/  LDL.LU.64 R124, [R1+0xfe8] ;  /* 0x000fe800017c7983 */ /* 0x000f280000300a00 */
        /* <DEDUP_REMOVED lines=19> */
[----:B------:R-:W4:Y:S04]  /*172f0*/  LDL.LU.64 R138, [R1+0x1018] ;  /* 0x00101800018a7983 */ /* 0x000f280000300a00 */
[----:B------:R-:W-:Y:S04]  /*17300*/  STL [R1+0xfc4], R245 ;  /* 0x000fc4f501007387 */ /* 0x000fe80000100800 */
[----:B------:R-:W4:Y:S01]  /*17310*/  LDL.LU.64 R128, [R1+0x1020] ;  /* 0x0010200001807983 */ /* 0x000f220000300a00 */
[----:B--2---:R-:W-:-:S03]  /*17320*/  IMAD.MOV.U32 R0, RZ, RZ, R131 ;  /* 0x000000ffff007224 */ /* 0x004fc600078e0083 */
[----:B------:R-:W-:Y:S04]  /*17330*/  STL [R1+0xfd0], R130 ;  /* 0x000fd08201007387 */ /* 0x000fe80000100800 */
[----:B------:R-:W2:Y:S04]  /*17340*/  LDL.LU.64 R140, [R1+0x1028] ;  /* 0x00102800018c7983 */ /* 0x000ea80000300a00 */
[----:B------:R1:W-:Y:S04]  /*17350*/  STL [R1+0xfcc], R0 ;  /* 0x000fcc0001007387 */ /* 0x0003e80000100800 */
[----:B---3--:R3:W-:Y:S01]  /*17360*/  STL [R1+0xfd8], R144 ;  /* 0x000fd89001007387 */ /* 0x0087e20000100800 */
[----:B-1----:R-:W-:-:S03]  /*17370*/  IMAD.MOV.U32 R0, RZ, RZ, R145 ;  /* 0x000000ffff007224 */ /* 0x002fc600078e0091 */
[----:B------:R-:W2:Y:S04]  /*17380*/  LDL.LU.64 R130, [R1+0x1030] ;  /* 0x0010300001827983 */ /* 0x000ea80000300a00 */
[----:B----4-:R-:W-:Y:S04]  /*17390*/  STL [R1+0xfe0], R122 ;  /* 0x000fe07a01007387 */ /* 0x010fe80000100800 */
[----:B------:R1:W-:Y:S04]  /*173a0*/  STL [R1+0xfd4], R0 ;  /* 0x000fd40001007387 */ /* 0x0003e80000100800 */
[----:B---3--:R-:W3:Y:S01]  /*173b0*/  LDL.LU.64 R144, [R1+0x1038] ;  /* 0x0010380001907983 */ /* 0x008ee20000300a00 */
[----:B-1----:R-:W-:-:S03]  /*173c0*/  IMAD.MOV.U32 R0, RZ, RZ, R123 ;  /* 0x000000ffff007224 */ /* 0x002fc600078e007b */
[----:B------:R-:W-:Y:S04]  /*173d0*/  STL [R1+0xfe8], R124 ;  /* 0x000fe87c01007387 */ /* 0x000fe80000100800 */
[----:B------:R1:W-:Y:S04]  /*173e0*/  STL [R1+0xfdc], R0 ;  /* 0x000fdc0001007387 */ /* 0x0003e80000100800 */
        /* <DEDUP_REMOVED lines=11> */
[----:B-1----:R-:W-:-:S05]  /*174a0*/  IMAD.MOV.U32 R0, RZ, RZ, R137 ;  /* 0x000000ffff007224 */ /* 0x002fca00078e0089 */
[----:B------:R1:W-:Y:S04]  /*174b0*/  STL [R1+0xffc], R0 ;  /* 0x000ffc0001007387 */ /* 0x0003e80000100800 */
[----:B------:R-:W-:Y:S04]  /*174c0*/  STL [R1+0x1008], R230 ;  /* 0x001008e601007387 */ /* 0x000fe80000100800 */
[----:B------:R-:W-:Y:S01]  /*174d0*/  STL [R1+0x1004], R231 ;  /* 0x001004e701007387 */ /* 0x000fe20000100800 */
[----:B-1----:R-:W-:-:S03]  /*174e0*/  IMAD.MOV.U32 R0, RZ, RZ, R127 ;  /* 0x000000ffff007224 */ /* 0x002fc600078e007f */
[----:B------:R-:W-:Y:S04]  /*174f0*/  STL [R1+0x1010], R126 ;  /* 0x0010107e01007387 */ /* 0x000fe80000100800 */
[----:B------:R-:W4:Y:S04]  /*17500*/  LDL.LU.64 R136, [R1+0x1070] ;  /* 0x0010700001887983 */ /* 0x000f280000300a00 */
[----:B------:R1:W-:Y:S04]  /*17510*/  STL [R1+0x100c], R0 ;  /* 0x00100c0001007387 */ /* 0x0003e80000100800 */
[----:B------:R1:W-:Y:S02]  /*17520*/  STL [R1+0x1018], R138 ;  /* 0x0010188a01007387 */ /* 0x0003e40000100800 */
[----:B-1----:R-:W-:-:S02]  /*17530*/  IMAD.MOV.U32 R0, RZ, RZ, R139 ;  /* 0x000000ffff007224 */ /* 0x002fc400078e008b */
[----:B------:R-:W-:Y:S04]  /*17540*/  STL [R1+0x1020], R128 ;  /* 0x0010208001007387 */ /* 0x000fe80000100800 */
[----:B------:R1:W-:Y:S04]  /*17550*/  STL [R1+0x1014], R0 ;  /* 0x0010140001007387 */ /* 0x0003e80000100800 */
[----:B------:R-:W4:Y:S01]  /*17560*/  LDL.LU.64 R138, [R1+0x1080] ;  /* 0x00108000018a7983 */ /* 0x000f220000300a00 */
[----:B-1----:R-:W-:-:S05]  /*17570*/  IMAD.MOV.U32 R0, RZ, RZ, R129 ;  /* 0x000000ffff007224 */ /* 0x002fca00078e0081 */
[----:B------:R2:W-:Y:S02]  /*17580*/  STL [R1+0x101c], R0 ;  /* 0x00101c0001007387 */ /* 0x0005e40000100800 */
[----:B--2---:R-:W-:Y:S02]  /*17590*/  IMAD.MOV.U32 R0, RZ, RZ, R141 ;  /* 0x000000ffff007224 */ /* 0x004fe400078e008d */
[----:B------:R1:W-:Y:S04]  /*175a0*/  STL [R1+0x1028], R140 ;  /* 0x0010288c01007387 */ /* 0x0003e80000100800 */
[----:B------:R-:W-:Y:S04]  /*175b0*/  STL [R1+0x1030], R130 ;  /* 0x0010308201007387 */ /* 0x000fe80000100800 */
[----:B------:R2:W-:Y:S04]  /*175c0*/  STL [R1+0x1024], R0 ;  /* 0x0010240001007387 */ /* 0x0005e80000100800 */
[----:B-1----:R-:W4:Y:S01]  /*175d0*/  LDL.LU.64 R140, [R1+0x1090] ;  /* 0x00109000018c7983 */ /* 0x002f220000300a00 */
[----:B--2---:R-:W-:-:S03]  /*175e0*/  IMAD.MOV.U32 R0, RZ, RZ, R131 ;  /* 0x000000ffff007224 */ /* 0x004fc600078e0083 */
[----:B---3--:R-:W-:Y:S04]  /*175f0*/  STL [R1+0x1038], R144 ;  /* 0x0010389001007387 */ /* 0x008fe80000100800 */
[----:B------:R1:W-:Y:S04]  /*17600*/  STL [R1+0x102c], R0 ;  /* 0x00102c0001007387 */ /* 0x0003e80000100800 */
[----:B------:R-:W-:Y:S01]  /*17610*/  STL [R1+0x1040], R228 ;  /* 0x001040e401007387 */ /* 0x000fe20000100800 */
[----:B-1----:R-:W-:-:S05]  /*17620*/  IMAD.MOV.U32 R0, RZ, RZ, R145 ;  /* 0x000000ffff007224 */ /* 0x002fca00078e0091 */
[----:B------:R4:W-:Y:S04]  /*17630*/  STL [R1+0x1034], R0 ;  /* 0x0010340001007387 */ /* 0x0009e80000100800 */
[----:B------:R-:W2:Y:S04]  /*17640*/  LDL.LU.64 R144, [R1+0x10a0] ;  /* 0x0010a00001907983 */ /* 0x000ea80000300a00 */
[----:B------:R-:W-:Y:S04]  /*17650*/  STL [R1+0x103c], R229 ;  /* 0x00103ce501007387 */ /* 0x000fe80000100800 */
[----:B------:R-:W-:Y:S04]  /*17660*/  STL [R1+0x1048], R10 ;  /* 0x0010480a01007387 */ /* 0x000fe80000100800 */
[----:B------:R-:W-:Y:S01]  /*17670*/  STL [R1+0x1044], R11 ;  /* 0x0010440b01007387 */ /* 0x000fe20000100800 */
[----:B----4-:R-:W-:-:S03]  /*17680*/  IMAD.MOV.U32 R0, RZ, RZ, R133 ;  /* 0x000000ffff007224 */ /* 0x010fc600078e0085 */
[----:B------:R-:W-:Y:S04]  /*17690*/  STL [R1+0x1050], R132 ;  /* 0x0010508401007387 */ /* 0x000fe80000100800 */
[----:B------:R-:W-:Y:S04]  /*176a0*/  STL [R1+0x1058], R14 ;  /* 0x0010580e01007387 */ /* 0x000fe80000100800 */
[----:B------:R1:W-:Y:S04]  /*176b0*/  STL [R1+0x104c], R0 ;  /* 0x00104c0001007387 */ /* 0x0003e80000100800 */
[----:B------:R-:W-:Y:S01]  /*176c0*/  STL [R1+0x1054], R15 ;  /* 0x0010540f01007387 */ /* 0x000fe20000100800 */
[----:B-1----:R-:W-:-:S03]  /*176d0*/  IMAD.MOV.U32 R0, RZ, RZ, R135 ;  /* 0x000000ffff007224 */ /* 0x002fc600078e0087 */
[----:B------:R-:W-:Y:S04]  /*176e0*/  STL [R1+0x1060], R134 ;  /* 0x0010608601007387 */ /* 0x000fe80000100800 */
[----:B------:R-:W-:Y:S04]  /*176f0*/  STL [R1+0x1068], R18 ;  /* 0x0010681201007387 */ /* 0x000fe80000100800 */
[----:B------:R1:W-:Y:S04]  /*17700*/  STL [R1+0x105c], R0 ;  /* 0x00105c0001007387 */ /* 0x0003e80000100800 */
[----:B------:R-:W-:Y:S01]  /*17710*/  STL [R1+0x1064], R19 ;  /* 0x0010641301007387 */ /* 0x000fe20000100800 */
[----:B-1----:R-:W-:-:S03]  /*17720*/  IMAD.MOV.U32 R0, RZ, RZ, R137 ;  /* 0x000000ffff007224 */ /* 0x002fc600078e0089 */
[----:B------:R1:W-:Y:S04]  /*17730*/  STL [R1+0x1070], R136 ;  /* 0x0010708801007387 */ /* 0x0003e80000100800 */
[----:B------:R3:W-:Y:S04]  /*17740*/  STL [R1+0x106c], R0 ;  /* 0x00106c0001007387 */ /* 0x0007e80000100800 */
[----:B------:R-:W-:Y:S04]  /*17750*/  STL [R1+0x1078], R22 ;  /* 0x0010781601007387 */ /* 0x000fe80000100800 */
[----:B-1----:R-:W4:Y:S04]  /*17760*/  LDL.LU.64 R136, [R1+0x10d0] ;  /* 0x0010d00001887983 */ /* 0x002f280000300a00 */
[----:B------:R-:W-:Y:S01]  /*17770*/  STL [R1+0x1074], R23 ;  /* 0x0010741701007387 */ /* 0x000fe20000100800 */
[----:B---3--:R-:W-:-:S03]  /*17780*/  IMAD.MOV.U32 R0, RZ, RZ, R139 ;  /* 0x000000ffff007224 */ /* 0x008fc600078e008b */
[----:B------:R1:W-:Y:S04]  /*17790*/  STL [R1+0x1080], R138 ;  /* 0x0010808a01007387 */ /* 0x0003e80000100800 */
[----:B------:R3:W-:Y:S04]  /*177a0*/  STL [R1+0x107c], R0 ;  /* 0x00107c0001007387 */ /* 0x0007e80000100800 */
[----:B------:R-:W-:Y:S04]  /*177b0*/  STL [R1+0x1088], R154 ;  /* 0x0010889a01007387 */ /* 0x000fe80000100800 */
[----:B-1----:R-:W4:Y:S04]  /*177c0*/  LDL.LU.64 R138, [R1+0x10e0] ;  /* 0x0010e000018a7983 */ /* 0x002f280000300a00 */
[----:B------:R-:W-:Y:S01]  /*177d0*/  STL [R1+0x1084], R155 ;  /* 0x0010849b01007387 */ /* 0x000fe20000100800 */
[----:B---3--:R-:W-:-:S03]  /*177e0*/  IMAD.MOV.U32 R0, RZ, RZ, R141 ;  /* 0x000000ffff007224 */ /* 0x008fc600078e008d */
[----:B------:R1:W-:Y:S04]  /*177f0*/  STL [R1+0x1090], R140 ;  /* 0x0010908c01007387 */ /* 0x0003e80000100800 */
[----:B------:R-:W-:Y:S04]  /*17800*/  STL [R1+0x1098], R158 ;  /* 0x0010989e01007387 */ /* 0x000fe80000100800 */
[----:B------:R2:W-:Y:S04]  /*17810*/  STL [R1+0x108c], R0 ;  /* 0x00108c0001007387 */ /* 0x0005e80000100800 */
[----:B-1----:R-:W3:Y:S04]  /*17820*/  LDL.LU.64 R140, [R1+0x10f0] ;  /* 0x0010f000018c7983 */ /* 0x002ee80000300a00 */
[----:B------:R-:W-:Y:S01]  /*17830*/  STL [R1+0x1094], R159 ;  /* 0x0010949f01007387 */ /* 0x000fe20000100800 */
[----:B--2---:R-:W-:-:S03]  /*17840*/  IMAD.MOV.U32 R0, RZ, RZ, R145 ;  /* 0x000000ffff007224 */ /* 0x004fc600078e0091 */
[----:B------:R1:W-:Y:S04]  /*17850*/  STL [R1+0x10a0], R144 ;  /* 0x0010a09001007387 */ /* 0x0003e80000100800 */
[----:B------:R-:W-:Y:S04]  /*17860*/  STL [R1+0x10a8], R250 ;  /* 0x0010a8fa01007387 */ /* 0x000fe80000100800 */
[----:B------:R4:W-:Y:S04]  /*17870*/  STL [R1+0x109c], R0 ;  /* 0x00109c0001007387 */ /* 0x0009e80000100800 */
[----:B-1----:R-:W2:Y:S04]  /*17880*/  LDL.LU.64 R144, [R1+0x1100] ;  /* 0x0011000001907983 */ /* 0x002ea80000300a00 */
[----:B------:R-:W-:Y:S04]  /*17890*/  STL [R1+0x10a4], R251 ;  /* 0x0010a4fb01007387 */ /* 0x000fe80000100800 */
[----:B------:R-:W-:Y:S04]  /*178a0*/  STL [R1+0x10b0], R242 ;  /* 0x0010b0f201007387 */ /* 0x000fe80000100800 */
[----:B------:R-:W-:Y:S04]  /*178b0*/  STL [R1+0x10ac], R243 ;  /* 0x0010acf301007387 */ /* 0x000fe80000100800 */
[----:B------:R-:W-:Y:S04]  /*178c0*/  STL [R1+0x10b8], R240 ;  /* 0x0010b8f001007387 */ /* 0x000fe80000100800 */
[----:B------:R-:W2:Y:S04]  /*178d0*/  LDL.LU.64 R132, [R1+0x1110] ;  /* 0x0011100001847983 */ /* 0x000ea80000300a00 */
[----:B------:R-:W-:Y:S04]  /*178e0*/  STL [R1+0x10b4], R241 ;  /* 0x0010b4f101007387 */ /* 0x000fe80000100800 */
[----:B------:R-:W-:Y:S04]  /*178f0*/  STL [R1+0x10c0], R238 ;  /* 0x0010c0ee01007387 */ /* 0x000fe80000100800 */
[----:B------:R-:W-:Y:S04]  /*17900*/  STL [R1+0x10bc], R239 ;  /* 0x0010bcef01007387 */ /* 0x000fe80000100800 */
[----:B------:R-:W2:Y:S04]  /*17910*/  LDL.LU.64 R134, [R1+0x1120] ;  /* 0x0011200001867983 */ /* 0x000ea80000300a00 */
[----:B------:R-:W-:Y:S04]  /*17920*/  STL [R1+0x10c8], R236 ;  /* 0x0010c8ec01007387 */ /* 0x000fe80000100800 */
[----:B------:R-:W-:Y:S01]  /*17930*/  STL [R1+0x10c4], R237 ;  /* 0x0010c4ed01007387 */ /* 0x000fe20000100800 */
[----:B----4-:R-:W-:-:S03]  /*17940*/  IMAD.MOV.U32 R0, RZ, RZ, R137 ;  /* 0x000000ffff007224 */ /* 0x010fc600078e0089 */
[----:B------:R1:W-:Y:S04]  /*17950*/  STL [R1+0x10d0], R136 ;  /* 0x0010d08801007387 */ /* 0x0003e80000100800 */
[----:B-1----:R-:W4:Y:S04]  /*17960*/  LDL.LU.64 R136, [R1+0x1130] ;  /* 0x0011300001887983 */ /* 0x002f280000300a00 */
[----:B------:R1:W-:Y:S04]  /*17970*/  STL [R1+0x10cc], R0 ;  /* 0x0010cc0001007387 */ /* 0x0003e80000100800 */
[----:B------:R-:W-:Y:S04]  /*17980*/  STL [R1+0x10d8], R226 ;  /* 0x0010d8e201007387 */ /* 0x000fe80000100800 */
[----:B------:R-:W-:Y:S01]  /*17990*/  STL [R1+0x10d4], R227 ;  /* 0x0010d4e301007387 */ /* 0x000fe20000100800 */
[----:B-1----:R-:W-:-:S03]  /*179a0*/  IMAD.MOV.U32 R0, RZ, RZ, R139 ;  /* 0x000000ffff007224 */ /* 0x002fc600078e008b */
[----:B------:R1:W-:Y:S04]  /*179b0*/  STL [R1+0x10e0], R138 ;  /* 0x0010e08a01007387 */ /* 0x0003e80000100800 */
[----:B------:R-:W-:Y:S04]  /*179c0*/  STL [R1+0x10e8], R12 ;  /* 0x0010e80c01007387 */ /* 0x000fe80000100800 */
[----:B------:R3:W-:Y:S04]  /*179d0*/  STL [R1+0x10dc], R0 ;  /* 0x0010dc0001007387 */ /* 0x0007e80000100800 */
        /* <DEDUP_REMOVED lines=25> */
[----:B------:R-:W-:Y:S01]  /*17b70*/  STL [R1+0x1124], R167 ;  /* 0x001124a701007387 */ /* 0x000fe20000100800 */
[----:B----4-:R-:W-:-:S03]  /*17b80*/  IMAD.MOV.U32 R0, RZ, RZ, R137 ;  /* 0x000000ffff007224 */ /* 0x010fc600078e0089 */
[----:B------:R1:W-:Y:S04]  /*17b90*/  STL [R1+0x1130], R136 ;  /* 0x0011308801007387 */ /* 0x0003e80000100800 */
[----:B------:R4:W-:Y:S04]  /*17ba0*/  STL [R1+0x112c], R0 ;  /* 0x00112c0001007387 */ /* 0x0009e80000100800 */
[----:B------:R-:W-:Y:S04]  /*17bb0*/  STL [R1+0x1138], R170 ;  /* 0x001138aa01007387 */ /* 0x000fe80000100800 */
[----:B-1----:R-:W2:Y:S04]  /*17bc0*/  LDL.LU.64 R136, [R1+0x1190] ;  /* 0x0011900001887983 */ /* 0x002ea80000300a00 */
[----:B------:R-:W-:Y:S01]  /*17bd0*/  STL [R1+0x1134], R171 ;  /* 0x001134ab01007387 */ /* 0x000fe20000100800 */
[----:B----4-:R-:W-:-:S03]  /*17be0*/  IMAD.MOV.U32 R0, RZ, RZ, R139 ;  /* 0x000000ffff007224 */ /* 0x010fc600078e008b */
        /* <DEDUP_REMOVED lines=18> */
[----:B------:R-:W-:Y:S04]  /*17d10*/  STL [R1+0x1170], R132 ;  /* 0x0011708401007387 */ /* 0x000fe80000100800 */
[----:B------:R-:W-:Y:S04]  /*17d20*/  STL [R1+0x1178], R186 ;  /* 0x001178ba01007387 */ /* 0x000fe80000100800 */
[----:B------:R2:W-:Y:S04]  /*17d30*/  STL [R1+0x116c], R0 ;  /* 0x00116c0001007387 */ /* 0x0005e80000100800 */
[----:B------:R-:W-:Y:S04]  /*17d40*/  STL [R1+0x1174], R187 ;  /* 0x001174bb01007387 */ /* 0x000fe80000100800 */
[----:B------:R-:W3:Y:S01]  /*17d50*/  LDL.LU.64 R128, [R1+0x11d0] ;  /* 0x0011d00001807983 */ /* 0x000ee20000300a00 */
[----:B--2---:R-:W-:-:S03]  /*17d60*/  IMAD.MOV.U32 R0, RZ, RZ, R135 ;  /* 0x000000ffff007224 */ /* 0x004fc600078e0087 */
[----:B------:R-:W-:Y:S04]  /*17d70*/  STL [R1+0x1180], R134 ;  /* 0x0011808601007387 */ /* 0x000fe80000100800 */
[----:B------:R-:W-:Y:S04]  /*17d80*/  STL [R1+0x1188], R190 ;  /* 0x001188be01007387 */ /* 0x000fe80000100800 */
[----:B------:R1:W-:Y:S04]  /*17d90*/  STL [R1+0x117c], R0 ;  /* 0x00117c0001007387 */ /* 0x0003e80000100800 */
[----:B------:R-:W-:Y:S04]  /*17da0*/  STL [R1+0x1184], R191 ;  /* 0x001184bf01007387 */ /* 0x000fe80000100800 */
[----:B------:R-:W2:Y:S01]  /*17db0*/  LDL.LU.64 R130, [R1+0x11e0] ;  /* 0x0011e00001827983 */ /* 0x000ea20000300a00 */
[----:B-1----:R-:W-:-:S03]  /*17dc0*/  IMAD.MOV.U32 R0, RZ, RZ, R137 ;  /* 0x000000ffff007224 */ /* 0x002fc600078e0089 */
[----:B------:R-:W-:Y:S04]  /*17dd0*/  STL [R1+0x1190], R136 ;  /* 0x0011908801007387 */ /* 0x000fe80000100800 */
[----:B------:R-:W-:Y:S04]  /*17de0*/  STL [R1+0x1198], R194 ;  /* 0x001198c201007387 */ /* 0x000fe80000100800 */
[----:B------:R4:W-:Y:S04]  /*17df0*/  STL [R1+0x118c], R0 ;  /* 0x00118c0001007387 */ /* 0x0009e80000100800 */
[----:B------:R-:W2:Y:S04]  /*17e00*/  LDL.LU.64 R132, [R1+0x11f0] ;  /* 0x0011f00001847983 */ /* 0x000ea80000300a00 */
[----:B------:R-:W-:Y:S01]  /*17e10*/  STL [R1+0x1194], R195 ;  /* 0x001194c301007387 */ /* 0x000fe20000100800 */
[----:B----4-:R-:W-:-:S03]  /*17e20*/  IMAD.MOV.U32 R0, RZ, RZ, R139 ;  /* 0x000000ffff007224 */ /* 0x010fc600078e008b */
[----:B------:R-:W-:Y:S04]  /*17e30*/  STL [R1+0x11a0], R138 ;  /* 0x0011a08a01007387 */ /* 0x000fe80000100800 */
[----:B------:R-:W4:Y:S04]  /*17e40*/  LDL.LU.64 R134, [R1+0x1200] ;  /* 0x0012000001867983 */ /* 0x000f280000300a00 */
[----:B------:R1:W-:Y:S04]  /*17e50*/  STL [R1+0x119c], R0 ;  /* 0x00119c0001007387 */ /* 0x0003e80000100800 */
[----:B------:R-:W-:Y:S04]  /*17e60*/  STL [R1+0x11a8], R198 ;  /* 0x0011a8c601007387 */ /* 0x000fe80000100800 */
[----:B------:R-:W-:Y:S04]  /*17e70*/  STL [R1+0x11a4], R199 ;  /* 0x0011a4c701007387 */ /* 0x000fe80000100800 */
[----:B------:R1:W-:Y:S02]  /*17e80*/  STL [R1+0x11b0], R140 ;  /* 0x0011b08c01007387 */ /* 0x0003e40000100800 */
[----:B-1----:R-:W-:-:S02]  /*17e90*/  IMAD.MOV.U32 R0, RZ, RZ, R141 ;  /* 0x000000ffff007224 */ /* 0x002fc400078e008d */
[----:B------:R-:W4:Y:S04]  /*17ea0*/  LDL.LU.64 R136, [R1+0x1210] ;  /* 0x0012100001887983 */ /* 0x000f280000300a00 */
[----:B------:R-:W-:Y:S04]  /*17eb0*/  STL [R1+0x11b8], R202 ;  /* 0x0011b8ca01007387 */ /* 0x000fe80000100800 */
[----:B------:R1:W-:Y:S04]  /*17ec0*/  STL [R1+0x11ac], R0 ;  /* 0x0011ac0001007387 */ /* 0x0003e80000100800 */
[----:B------:R-:W-:Y:S04]  /*17ed0*/  STL [R1+0x11b4], R203 ;  /* 0x0011b4cb01007387 */ /* 0x000fe80000100800 */
[----:B------:R-:W4:Y:S01]  /*17ee0*/  LDL.LU.64 R138, [R1+0x1220] ;  /* 0x00122000018a7983 */ /* 0x000f220000300a00 */
[----:B------:R-:W-:-:S02]  /*17ef0*/  IMAD.MOV.U32 R140, RZ, RZ, R142 ;  /* 0x000000ffff8c7224 */ /* 0x000fc400078e008e */
[----:B------:R-:W-:Y:S02]  /*17f00*/  IMAD.MOV.U32 R141, RZ, RZ, R143 ;  /* 0x000000ffff8d7224 */ /* 0x000fe400078e008f */
[----:B-1----:R-:W-:Y:S01]  /*17f10*/  IMAD.MOV.U32 R0, RZ, RZ, R145 ;  /* 0x000000ffff007224 */ /* 0x002fe200078e0091 */
[----:B------:R1:W-:Y:S04]  /*17f20*/  STL [R1+0x11c0], R144 ;  /* 0x0011c09001007387 */ /* 0x0003e80000100800 */
[----:B------:R-:W4:Y:S04]  /*17f30*/  LDL.LU.64 R142, [R1+0x1230] ;  /* 0x00123000018e7983 */ /* 0x000f280000300a00 */
[----:B------:R3:W-:Y:S04]  /*17f40*/  STL [R1+0x11bc], R0 ;  /* 0x0011bc0001007387 */ /* 0x0007e80000100800 */
[----:B------:R-:W-:Y:S01]  /*17f50*/  STL [R1+0x11c8], R206 ;  /* 0x0011c8ce01007387 */ /* 0x000fe20000100800 */
[----:B-1----:R-:W-:-:S02]  /*17f60*/  IMAD.MOV.U32 R144, RZ, RZ, R146 ;  /* 0x000000ffff907224 */ /* 0x002fc400078e0092 */
[----:B------:R-:W-:Y:S01]  /*17f70*/  IMAD.MOV.U32 R145, RZ, RZ, R147 ;  /* 0x000000ffff917224 */ /* 0x000fe200078e0093 */
[----:B------:R-:W-:Y:S04]  /*17f80*/  STL [R1+0x11c4], R207 ;  /* 0x0011c4cf01007387 */ /* 0x000fe80000100800 */
[----:B---3--:R-:W-:Y:S04]  /*17f90*/  STL [R1+0x11d0], R128 ;  /* 0x0011d08001007387 */ /* 0x008fe80000100800 */
[----:B------:R-:W3:Y:S01]  /*17fa0*/  LDL.LU.64 R146, [R1+0x1240] ;  /* 0x0012400001927983 */ /* 0x000ee20000300a00 */
[----:B------:R-:W-:-:S03]  /*17fb0*/  IMAD.MOV.U32 R0, RZ, RZ, R129 ;  /* 0x000000ffff007224 */ /* 0x000fc600078e0081 */
[----:B------:R-:W-:Y:S04]  /*17fc0*/  STL [R1+0x11d8], R210 ;  /* 0x0011d8d201007387 */ /* 0x000fe80000100800 */
[----:B------:R2:W-:Y:S04]  /*17fd0*/  STL [R1+0x11cc], R0 ;  /* 0x0011cc0001007387 */ /* 0x0005e80000100800 */
[----:B------:R-:W-:Y:S01]  /*17fe0*/  STL [R1+0x11d4], R211 ;  /* 0x0011d4d301007387 */ /* 0x000fe20000100800 */
[----:B--2---:R-:W-:-:S03]  /*17ff0*/  IMAD.MOV.U32 R0, RZ, RZ, R131 ;  /* 0x000000ffff007224 */ /* 0x004fc600078e0083 */
        /* <DEDUP_REMOVED lines=9> */
[----:B----4-:R-:W-:-:S03]  /*18090*/  IMAD.MOV.U32 R0, RZ, RZ, R135 ;  /* 0x000000ffff007224 */ /* 0x010fc600078e0087 */
[----:B------:R-:W-:Y:S04]  /*180a0*/  STL [R1+0x1200], R134 ;  /* 0x0012008601007387 */ /* 0x000fe80000100800 */
[----:B------:R-:W-:Y:S04]  /*180b0*/  STL [R1+0x1208], R222 ;  /* 0x001208de01007387 */ /* 0x000fe80000100800 */
[----:B------:R1:W-:Y:S04]  /*180c0*/  STL [R1+0x11fc], R0 ;  /* 0x0011fc0001007387 */ /* 0x0003e80000100800 */
[----:B------:R-:W-:Y:S01]  /*180d0*/  STL [R1+0x1204], R223 ;  /* 0x001204df01007387 */ /* 0x000fe20000100800 */
[----:B------:R-:W-:-:S02]  /*180e0*/  IMAD.MOV.U32 R3, RZ, RZ, R145 ;  /* 0x000000ffff037224 */ /* 0x000fc400078e0091 */
[----:B-1----:R-:W-:Y:S01]  /*180f0*/  IMAD.MOV.U32 R0, RZ, RZ, R137 ;  /* 0x000000ffff007224 */ /* 0x002fe200078e0089 */
[----:B------:R-:W-:Y:S04]  /*18100*/  STL [R1+0x1210], R136 ;  /* 0x0012108801007387 */ /* 0x000fe80000100800 */
[----:B------:R-:W-:Y:S04]  /*18110*/  STL [R1+0x1218], R234 ;  /* 0x001218ea01007387 */ /* 0x000fe80000100800 */
[----:B------:R1:W-:Y:S04]  /*18120*/  STL [R1+0x120c], R0 ;  /* 0x00120c0001007387 */ /* 0x0003e80000100800 */
[----:B------:R-:W-:Y:S01]  /*18130*/  STL [R1+0x1214], R235 ;  /* 0x001214eb01007387 */ /* 0x000fe20000100800 */
[----:B-1----:R-:W-:-:S03]  /*18140*/  IMAD.MOV.U32 R0, RZ, RZ, R139 ;  /* 0x000000ffff007224 */ /* 0x002fc600078e008b */
[----:B------:R-:W-:Y:S04]  /*18150*/  STL [R1+0x1220], R138 ;  /* 0x0012208a01007387 */ /* 0x000fe80000100800 */
[----:B------:R-:W-:Y:S04]  /*18160*/  STL [R1+0x1228], R140 ;  /* 0x0012288c01007387 */ /* 0x000fe80000100800 */
[----:B------:R1:W-:Y:S02]  /*18170*/  STL [R1+0x121c], R0 ;  /* 0x00121c0001007387 */ /* 0x0003e40000100800 */
[----:B-1----:R-:W-:-:S02]  /*18180*/  IMAD.MOV.U32 R0, RZ, RZ, R141 ;  /* 0x000000ffff007224 */ /* 0x002fc400078e008d */
[----:B------:R-:W-:Y:S04]  /*18190*/  STL [R1+0x1230], R142 ;  /* 0x0012308e01007387 */ /* 0x000fe80000100800 */
[----:B------:R1:W-:Y:S04]  /*181a0*/  STL [R1+0x1224], R0 ;  /* 0x0012240001007387 */ /* 0x0003e80000100800 */
[----:B------:R-:W-:Y:S01]  /*181b0*/  STL [R1+0x1238], R144 ;  /* 0x0012389001007387 */ /* 0x000fe20000100800 */
[----:B-1----:R-:W-:Y:S02]  /*181c0*/  IMAD.MOV.U32 R0, RZ, RZ, R143 ;  /* 0x000000ffff007224 */ /* 0x002fe400078e008f */
[----:B---3--:R-:W-:-:S03]  /*181d0*/  IMAD.MOV.U32 R4, RZ, RZ, R147 ;  /* 0x000000ffff047224 */ /* 0x008fc600078e0093 */
[----:B------:R-:W-:Y:S04]  /*181e0*/  STL [R1+0x122c], R0 ;  /* 0x00122c0001007387 */ /* 0x000fe80000100800 */
[----:B------:R-:W-:Y:S04]  /*181f0*/  STL [R1+0x1240], R146 ;  /* 0x0012409201007387 */ /* 0x000fe80000100800 */
[----:B------:R-:W-:Y:S04]  /*18200*/  STL [R1+0x1234], R3 ;  /* 0x0012340301007387 */ /* 0x000fe80000100800 */
[----:B------:R-:W-:Y:S04]  /*18210*/  STL [R1+0x123c], R4 ;  /* 0x00123c0401007387 */ /* 0x000fe80000100800 */
[----:B------:R-:W2:Y:S01]  /*18220*/  LDL.LU.64 R12, [R1+0x1320] ;  /* 0x00132000010c7983 */ /* 0x000ea20000300a00 */
[----:B------:R-:W-:-:S02]  /*18230*/  IMAD.MOV.U32 R10, RZ, RZ, R148 ;  /* 0x000000ffff0a7224 */ /* 0x000fc400078e0094 */
[----:B------:R-:W-:-:S05]  /*18240*/  IMAD.MOV.U32 R11, RZ, RZ, R149 ;  /* 0x000000ffff0b7224 */ /* 0x000fca00078e0095 */
[----:B------:R1:W-:Y:S04]  /*18250*/  STL.64 [R1+0xe28], R10 ;  /* 0x000e280a01007387 */ /* 0x0003e80000100a00 */
[----:B------:R-:W3:Y:S01]  /*18260*/  LDL.LU.64 R14, [R1+0x1328] ;  /* 0x00132800010e7983 */ /* 0x000ee20000300a00 */
[----:B-1----:R-:W-:Y:S02]  /*18270*/  IMAD.MOV.U32 R10, RZ, RZ, R150 ;  /* 0x000000ffff0a7224 */ /* 0x002fe400078e0096 */
[----:B------:R-:W-:Y:S01]  /*18280*/  IMAD.MOV.U32 R11, RZ, RZ, R151 ;  /* 0x000000ffff0b7224 */ /* 0x000fe200078e0097 */
[----:B--2---:R-:W-:Y:S04]  /*18290*/  STL.64 [R1+0xe20], R12 ;  /* 0x000e200c01007387 */ /* 0x004fe80000100a00 */
[----:B------:R1:W-:Y:S04]  /*182a0*/  STL.64 [R1+0xe18], R10 ;  /* 0x000e180a01007387 */ /* 0x0003e80000100a00 */
[----:B-1----:R-:W2:Y:S01]  /*182b0*/  LDL.LU.64 R10, [R1+0x1330] ;  /* 0x00133000010a7983 */ /* 0x002ea20000300a00 */
[----:B------:R-:W-:-:S02]  /*182c0*/  IMAD.MOV.U32 R12, RZ, RZ, R224 ;  /* 0x000000ffff0c7224 */ /* 0x000fc400078e00e0 */
[----:B------:R-:W-:Y:S01]  /*182d0*/  IMAD.MOV.U32 R13, RZ, RZ, R225 ;  /* 0x000000ffff0d7224 */ /* 0x000fe200078e00e1 */
[----:B---3--:R1:W-:Y:S04]  /*182e0*/  STL.64 [R1+0xe10], R14 ;  /* 0x000e100e01007387 */ /* 0x0083e80000100a00 */
[----:B------:R3:W-:Y:S04]  /*182f0*/  STL.64 [R1+0xe08], R12 ;  /* 0x000e080c01007387 */ /* 0x0007e80000100a00 */
[----:B------:R4:W5:Y:S01]  /*18300*/  LDL.LU.64 R248, [R1+0x1338] ;  /* 0x0013380001f87983 */ /* 0x0009620000300a00 */
[----:B------:R-:W-:-:S02]  /*18310*/  IMAD.MOV.U32 R250, RZ, RZ, R220 ;  /* 0x000000fffffa7224 */ /* 0x000fc400078e00dc */
[----:B------:R-:W-:Y:S02]  /*18320*/  IMAD.MOV.U32 R251, RZ, RZ, R221 ;  /* 0x000000fffffb7224 */ /* 0x000fe400078e00dd */
[----:B------:R-:W-:Y:S02]  /*18330*/  IMAD.MOV.U32 R246, RZ, RZ, R216 ;  /* 0x000000fffff67224 */ /* 0x000fe400078e00d8 */
[----:B------:R-:W-:Y:S02]  /*18340*/  IMAD.MOV.U32 R247, RZ, RZ, R217 ;  /* 0x000000fffff77224 */ /* 0x000fe400078e00d9 */
[----:B------:R-:W-:Y:S02]  /*18350*/  IMAD.MOV.U32 R242, RZ, RZ, R212 ;  /* 0x000000fffff27224 */ /* 0x000fe400078e00d4 */
[----:B------:R-:W-:Y:S02]  /*18360*/  IMAD.MOV.U32 R243, RZ, RZ, R213 ;  /* 0x000000fffff37224 */ /* 0x000fe400078e00d5 */
        /* <DEDUP_REMOVED lines=29> */
[----:B------:R-:W-:Y:S01]  /*18540*/  IMAD.MOV.U32 R211, RZ, RZ, R153 ;  /* 0x000000ffffd37224 */ /* 0x000fe200078e0099 */
[----:B--2---:R2:W-:Y:S04]  /*18550*/  STL.64 [R1+0xe00], R10 ;  /* 0x000e000a01007387 */ /* 0x0045e80000100a00 */
[----:B------:R4:W5:Y:S04]  /*18560*/  LDL.LU.64 R244, [R1+0x1340] ;  /* 0x0013400001f47983 */ /* 0x0009680000300a00 */
        /* <DEDUP_REMOVED lines=34> */
[----:B-1----:R4:W5:Y:S04]  /*18790*/  LDL.LU.64 R14, [R1+0x1310] ;  /* 0x00131000010e7983 */ /* 0x0029680000300a00 */
[----:B---3--:R4:W5:Y:S04]  /*187a0*/  LDL.LU.64 R12, [R1+0x1410] ;  /* 0x00141000010c7983 */ /* 0x0089680000300a00 */
[----:B--2---:R4:W5:Y:S04]  /*187b0*/  LDL.LU.64 R10, [R1+0x1318] ;  /* 0x00131800010a7983 */ /* 0x0049680000300a00 */
[----:B------:R-:W-:Y:S04]  /*187c0*/  STL [R1+0xc00], RZ ;  /* 0x000c00ff01007387 */ /* 0x000fe80000100800 */
        /* <DEDUP_REMOVED lines=767> */
[----:B------:R-:W-:Y:S04]  /*1b7c0*/  STL [R1], RZ ;  /* 0x000000ff01007387 */ /* 0x000fe80000100800 */
        /* <DEDUP_REMOVED lines=110> */
[----:B------:R-:W-:Y:S01]  /*1beb0*/  STL [R1+0x1bc], RZ ;  /* 0x0001bcff01007387 */ /* 0x000fe20000100800 */
[----:B------:R-:W-:-:S03]  /*1bec0*/  SHF.R.S32.HI R0, RZ, 0x1f, R252 ;  /* 0x0000001fff007819 */ /* 0x000fc600000114fc */
[----:B------:R-:W-:Y:S04]  /*1bed0*/  STL [R1+0x1c0], RZ ;  /* 0x0001c0ff01007387 */ /* 0x000fe80000100800 */
[----:B------:R-:W-:Y:S04]  /*1bee0*/  STL [R1+0x1c4], RZ ;  /* 0x0001c4ff01007387 */ /* 0x000fe80000100800 */
[----:B------:R-:W-:Y:S04]  /*1bef0*/  STL [R1+0x1c8], RZ ;  /* 0x0001c8ff01007387 */ /* 0x000fe80000100800 */
[----:B------:R-:W-:Y:S01]  /*1bf00*/  STL [R1+0x1cc], RZ ;  /* 0x0001ccff01007387 */ /* 0x000fe20000100800 */
[----:B------:R-:W-:-:S03]  /*1bf10*/  LEA.HI R3, R0, R252, RZ, 0x5 ;  /* 0x000000fc00037211 */ /* 0x000fc600078f28ff */
        /* <DEDUP_REMOVED lines=13> */
[----:B------:R1:W-:Y:S02]  /*1bff0*/  STL [R1+0x12bc], R3 ;  /* 0x0012bc0301007387 */ /* 0x0003e40000100800 */
[----:B-1----:R-:W-:-:S05]  /*1c000*/  VIADD R3, R3, 0xfffffffc ;  /* 0xfffffffc03037836 */ /* 0x002fca0000000000 */
[----:B------:R4:W-:Y:S01]  /*1c010*/  STL [R1+0x12d0], R3 ;  /* 0x0012d00301007387 */ /* 0x0009e20000100800 */
[----:B------:R-:W-:Y:S02]  /*1c020*/  SHF.R.S32.HI R4, RZ, 0x1f, R5 ;  /* 0x0000001fff047819 */ /* 0x000fe40000011405 */
[----:B------:R-:W-:Y:S01]  /*1c030*/  SHF.R.S32.HI R0, RZ, 0x1f, R2 ;  /* 0x0000001fff007819 */ /* 0x000fe20000011402 */
[----:B------:R-:W-:Y:S01]  /*1c040*/  IMAD.MOV.U32 R252, RZ, RZ, RZ ;  /* 0x000000fffffc7224 */ /* 0x000fe200078e00ff */
[C---:B------:R-:W-:Y:S01]  /*1c050*/  SHF.L.U64.HI R4, R5.reuse, 0x2, R4 ;  /* 0x0000000205047819 */ /* 0x040fe20000010204 */
[----:B------:R-:W-:Y:S01]  /*1c060*/  IMAD.SHL.U32 R5, R5, 0x4, RZ ;  /* 0x0000000405057824 */ /* 0x000fe200078e00ff */
[C---:B------:R-:W-:Y:S01]  /*1c070*/  SHF.L.U64.HI R0, R2.reuse, 0x2, R0 ;  /* 0x0000000202007819 */ /* 0x040fe20000010200 */
[----:B------:R-:W-:Y:S01]  /*1c080*/  IMAD.SHL.U32 R2, R2, 0x4, RZ ;  /* 0x0000000402027824 */ /* 0x000fe200078e00ff */
        /* <DEDUP_REMOVED lines=63> */
[----:B------:R-:W-:Y:S01]  /*1c480*/  CS2R R150, SRZ ;  /* 0x0000000000967805 */ /* 0x000fe2000001ff00 */
[----:B------:R-:W-:Y:S01]  /*1c490*/  UMOV UR5, 0x3 ;  /* 0x0000000300057882 */ /* 0x000fe20000000000 */
[----:B----4-:R-:W-:-:S05]  /*1c4a0*/  UMOV UR44, 0xffffffff ;  /* 0xffffffff002c7882 */ /* 0x010fca0000000000 */
.L_x_1:
[----:B------:R-:W-:Y:S01]  /*1c4b0*/  STL.64 [R1+0x1988], R250 ;  /* 0x001988fa01007387 */ /* 0x000fe20000100a00 */
[----:B------:R-:W-:Y:S01]  /*1c4c0*/  UIADD3 UR44, UR44, 0x1, URZ ;  /* 0x000000012c2c7890 */ /* 0x000fe2000fffe03f */
[----:B------:R-:W-:-:S04]  /*1c4d0*/  DEPBAR.LE SB0, 0x6 ;  /* 0x000081800000791a */ /* 0x000fc80000000000 */
[----:B-----5:R-:W-:Y:S01]  /*1c4e0*/  STL.64 [R1+0x1980], R248 ;  /* 0x001980f801007387 */ /* 0x020fe20000100a00 */
[----:B------:R-:W-:Y:S01]  /*1c4f0*/  UMOV UR43, 0x40000040 ;  /* 0x40000040002b7882 */ /* 0x000fe20000000000 */
[----:B------:R-:W-:Y:S01]  /*1c500*/  UMOV UR41, 0x40000040 ;  /* 0x4000004000297882 */ /* 0x000fe20000000000 */
[----:B------:R-:W1:Y:S01]  /*1c510*/  LDC R3, c[0x0][0x230] ;  /* 0x00008c00ff037b82 */ /* 0x000e620000000800 */
[----:B------:R-:W-:Y:S04]  /*1c520*/  STL.64 [R1+0x1978], R246 ;  /* 0x001978f601007387 */ /* 0x000fe80000100a00 */
        /* <DEDUP_REMOVED lines=60> */
[----:B------:R2:W-:Y:S04]  /*1c8f0*/  STL.64 [R1+0x1790], R124 ;  /* 0x0017907c01007387 */ /* 0x0005e80000100a00 */
[----:B--2---:R-:W2:Y:S04]  /*1c900*/  LDL.LU.64 R124, [R1+0xa00] ;  /* 0x000a0000017c7983 */ /* 0x004ea80000300a00 */
[----:B------:R-:W3:Y:S04]  /*1c910*/  LDL.LU.64 R126, [R1+0xa08] ;  /* 0x000a0800017e7983 */ /* 0x000ee80000300a00 */
[----:B------:R-:W4:Y:S04]  /*1c920*/  LDL.LU.64 R128, [R1+0xa10] ;  /* 0x000a100001807983 */ /* 0x000f280000300a00 */
[----:B------:R-:W2:Y:S04]  /*1c930*/  LDL.LU.64 R130, [R1+0xa18] ;  /* 0x000a180001827983 */ /* 0x000ea80000300a00 */
        /* <DEDUP_REMOVED lines=9> */
[----:B------:R-:W3:Y:S01]  /*1c9d0*/  LDL.LU.64 R150, [R1+0xa68] ;  /* 0x000a680001967983 */ /* 0x000ee20000300a00 */
[----:B------:R-:W-:Y:S01]  /*1c9e0*/  UISETP.GT.AND UP0, UPT, UR44, 0x4, UPT ;  /* 0x000000042c00788c */ /* 0x000fe2000bf04270 */
[----:B------:R-:W-:Y:S06]  /*1c9f0*/  BAR.SYNC.DEFER_BLOCKING 0x0 ;  /* 0x0000000000007b1d */ /* 0x000fec0000010000 */
[----:B---3--:R-:W-:Y:S04]  /*1ca00*/  STL.64 [R1+0x2188], R150 ;  /* 0x0021889601007387 */ /* 0x008fe80000100a00 */
[----:B--2---:R-:W-:Y:S04]  /*1ca10*/  STL.64 [R1+0x2180], R148 ;  /* 0x0021809401007387 */ /* 0x004fe80000100a00 */
[----:B----4-:R-:W-:Y:S04]  /*1ca20*/  STL.64 [R1+0x2178], R146 ;  /* 0x0021789201007387 */ /* 0x010fe80000100a00 */
        /* <DEDUP_REMOVED lines=125> */
[----:B------:R-:W-:-:S03]  /*1d200*/  USEL UR44, UR44, URZ, !UP0 ;  /* 0x0000003f2c2c7287 */ /* 0x000fc6000c000000 */
[----:B------:R-:W3:Y:S01]  /*1d210*/  LDL.LU.64 R152, [R1+0xa70] ;  /* 0x000a700001987983 */ /* 0x000ee20000300a00 */
[----:B------:R-:W-:Y:S02]  /*1d220*/  ULEA UR8, UR44, UR4, 0xf ;  /* 0x000000042c087291 */ /* 0x000fe4000f8e783f */
[----:B------:R-:W-:Y:S01]  /*1d230*/  ULEA UR9, UR44, UR4, 0x10 ;  /* 0x000000042c097291 */ /* 0x000fe2000f8e803f */
[----:B------:R-:W3:Y:S01]  /*1d240*/  LDL.LU.64 R154, [R1+0xa78] ;  /* 0x000a7800019a7983 */ /* 0x000ee20000300a00 */
[----:B------:R-:W-:Y:S02]  /*1d250*/  UIADD3 UR8, UR8, 0x50000, URZ ;  /* 0x0005000008087890 */ /* 0x000fe4000fffe03f */
[----:B------:R-:W-:Y:S01]  /*1d260*/  USHF.R.U32.HI UR9, URZ, 0x4, UR9 ;  /* 0x000000043f097899 */ /* 0x000fe20008011609 */
[----:B------:R-:W3:Y:S01]  /*1d270*/  LDL.LU.64 R156, [R1+0xa80] ;  /* 0x000a8000019c7983 */ /* 0x000ee20000300a00 */
[----:B------:R-:W-:Y:S02]  /*1d280*/  USHF.R.U32.HI UR8, URZ, 0x4, UR8 ;  /* 0x000000043f087899 */ /* 0x000fe40008011608 */
[----:B------:R-:W-:Y:S01]  /*1d290*/  USGXT.U32 UR42, UR9, 0xe ;  /* 0x0000000e092a789a */ /* 0x000fe20008000000 */
[----:B------:R-:W3:Y:S01]  /*1d2a0*/  LDL.LU.64 R158, [R1+0xa88] ;  /* 0x000a8800019e7983 */ /* 0x000ee20000300a00 */
[----:B------:R-:W-:-:S02]  /*1d2b0*/  USGXT.U32 UR40, UR8, 0xe ;  /* 0x0000000e0828789a */ /* 0x000fc40008000000 */
[----:B------:R-:W-:Y:S01]  /*1d2c0*/  UIADD3 UR26, UP1, UR42, 0x2, URZ ;  /* 0x000000022a1a7890 */ /* 0x000fe2000ff3e03f */
[----:B------:R-:W3:Y:S01]  /*1d2d0*/  LDL.LU.64 R160, [R1+0xa90] ;  /* 0x000a900001a07983 */ /* 0x000ee20000300a00 */
[----:B------:R-:W-:Y:S01]  /*1d2e0*/  UIADD3 UR24, UP0, UR40, 0x2, URZ ;  /* 0x0000000228187890 */ /* 0x000fe2000ff1e03f */
[----:B------:R-:W-:Y:S01]  /*1d2f0*/  UMOV UR8, URZ ;  /* 0x0000003f00087c82 */ /* 0x000fe20008000000 */
[----:B------:R-:W-:Y:S02]  /*1d300*/  UMOV UR9, URZ ;  /* 0x0000003f00097c82 */ /* 0x000fe40008000000 */
[----:B------:R-:W-:Y:S01]  /*1d310*/  UIADD3.X UR25, UR8, 0x40000040, URZ, UP0, !UPT ;  /* 0x4000004008197890 */ /* 0x000fe200087fe43f */
[----:B------:R-:W3:Y:S01]  /*1d320*/  LDL.LU.64 R162, [R1+0xa98] ;  /* 0x000a980001a27983 */ /* 0x000ee20000300a00 */
[----:B------:R-:W-:Y:S01]  /*1d330*/  UIADD3.X UR27, UR9, 0x40000040, URZ, UP1, !UPT ;  /* 0x40000040091b7890 */ /* 0x000fe20008ffe43f */
[----:B--2---:R-:W-:Y:S01]  /*1d340*/  WARPGROUP.ARRIVE ;  /* 0x00000000000079c5 */ /* 0x004fe20000000000 */
[----:B------:R-:W-:Y:S01]  /*1d350*/  UIADD3.64 UR36, UR24, 0x2, URZ ;  /* 0x0000000218247897 */ /* 0x000fe2000fffe03f */
[----:B------:R-:W3:Y:S04]  /*1d360*/  LDL.LU.64 R164, [R1+0xaa0] ;  /* 0x000aa00001a47983 */ /* 0x000ee80000300a00 */
[----:B------:R-:W-:Y:S01]  /*1d370*/  HGMMA.64x256x8.F32.TF32 R24, gdesc[UR40], R24, gsb0 ;  /* 0x07e00000281879f0 */ /* 0x000fe20008002818 */
[----:B------:R-:W-:Y:S01]  /*1d380*/  UIADD3.64 UR38, UR26, 0x2, URZ ;  /* 0x000000021a267897 */ /* 0x000fe2000fffe03f */
[----:B------:R-:W3:Y:S01]  /*1d390*/  LDL.LU.64 R166, [R1+0xaa8] ;  /* 0x000aa80001a67983 */ /* 0x000ee20000300a00 */
[----:B------:R-:W-:-:S02]  /*1d3a0*/  UIADD3.64 UR34, UR26, 0x4, URZ ;  /* 0x000000041a227897 */ /* 0x000fc4000fffe03f */
[----:B------:R-:W-:Y:S01]  /*1d3b0*/  UIADD3.64 UR32, UR24, 0x4, URZ ;  /* 0x0000000418207897 */ /* 0x000fe2000fffe03f */
[----:B------:R-:W3:Y:S04]  /*1d3c0*/  LDL.LU.64 R168, [R1+0xab0] ;  /* 0x000ab00001a87983 */ /* 0x000ee80000300a00 */
        /* <DEDUP_REMOVED lines=41> */
[----:B------:R-:W-:Y:S04]  /*1d660*/  STL.64 [R1+0x1788], R14 ;  /* 0x0017880e01007387 */ /* 0x000fe80000100a00 */
[----:B------:R-:W-:Y:S04]  /*1d670*/  STL.64 [R1+0x1780], R10 ;  /* 0x0017800a01007387 */ /* 0x000fe80000100a00 */
[----:B------:R-:W-:Y:S04]  /*1d680*/  STL [R1+0x1768], R8 ;  /* 0x0017680801007387 */ /* 0x000fe80000100800 */
[----:B------:R-:W-:Y:S01]  /*1d690*/  STL.64 [R1+0x1750], R6 ;  /* 0x0017500601007387 */ /* 0x000fe20000100a00 */
[----:B------:R-:W-:-:S02]  /*1d6a0*/  WARPGROUP.DEPBAR.LE gsb0, 0x0 ;  /* 0x00008000000079c5 */ /* 0x000fc40000010000 */
[----:B------:R-:W-:-:S06]  /*1d6b0*/  WARPGROUP.ARRIVE ;  /* 0x00000000000079c5 */ /* 0x000fcc0000000000 */
[----:B------:R-:W-:Y:S03]  /*1d6c0*/  HGMMA.64x256x8.F32.TF32 R24, gdesc[UR24], R24, gsb0 ;  /* 0x07e00000181879f0 */ /* 0x000fe60008002818 */
[----:B------:R-:W-:Y:S02]  /*1d6d0*/  WARPGROUP.DEPBAR.LE gsb0, 0x0 ;  /* 0x00008000000079c5 */ /* 0x000fe40000010000 */
[----:B------:R-:W-:-:S15]  /*1d6e0*/  WARPGROUP.ARRIVE ;  /* 0x00000000000079c5 */ /* 0x000fde0000000000 */
[----:B------:R-:W-:-:S08]  /*1d6f0*/  NOP ;  /* 0x0000000000007918 */ /* 0x000fd00000000000 */
[----:B------:R-:W-:Y:S03]  /*1d700*/  HGMMA.64x256x8.F32.TF32 R24, gdesc[UR36], R24, gsb0 ;  /* 0x07e00000241879f0 */ /* 0x000fe60008002818 */
[----:B------:R-:W-:Y:S02]  /*1d710*/  WARPGROUP.DEPBAR.LE gsb0, 0x0 ;  /* 0x00008000000079c5 */ /* 0x000fe40000010000 */
[----:B------:R-:W-:-:S15]  /*1d720*/  WARPGROUP.ARRIVE ;  /* 0x00000000000079c5 */ /* 0x000fde0000000000 */
[----:B------:R-:W-:-:S08]  /*1d730*/  NOP ;  /* 0x0000000000007918 */ /* 0x000fd00000000000 */
[----:B------:R-:W-:Y:S03]  /*1d740*/  HGMMA.64x256x8.F32.TF32 R24, gdesc[UR32], R24, gsb0 ;  /* 0x07e00000201879f0 */ /* 0x000fe60008002818 */
[----:B------:R-:W-:Y:S02]  /*1d750*/  WARPGROUP.DEPBAR.LE gsb0, 0x0 ;  /* 0x00008000000079c5 */ /* 0x000fe40000010000 */
        /* <DEDUP_REMOVED lines=64> */
[----:B--2---:R-:W3:Y:S04]  /*1db60*/  LDL.LU.64 R150, [R1+0x2188] ;  /* 0x0021880001967983 */ /* 0x004ee80000300a00 */
        /* <DEDUP_REMOVED lines=12> */
[----:B------:R-:W3:Y:S01]  /*1dc30*/  LDL.LU.64 R124, [R1+0x2120] ;  /* 0x00212000017c7983 */ /* 0x000ee20000300a00 */
[----:B------:R-:W-:Y:S01]  /*1dc40*/  UIADD3.64 UR22, UR26, 0x7fe, URZ ;  /* 0x000007fe1a167897 */ /* 0x000fe2000fffe03f */
[----:B------:R-:W-:Y:S01]  /*1dc50*/  UMOV UR20, UR40 ;  /* 0x0000002800147c82 */ /* 0x000fe20008000000 */
[----:B------:R-:W-:Y:S01]  /*1dc60*/  UMOV UR21, UR41 ;  /* 0x0000002900157c82 */ /* 0x000fe20008000000 */
[----:B------:R-:W-:Y:S01]  /*1dc70*/  UIADD3.64 UR18, UR26, 0x800, URZ ;  /* 0x000008001a127897 */ /* 0x000fe2000fffe03f */
[----:B------:R-:W2:Y:S01]  /*1dc80*/  LDL.LU.64 R122, [R1+0x2118] ;  /* 0x00211800017a7983 */ /* 0x000ea20000300a00 */
[----:B------:R-:W-:Y:S01]  /*1dc90*/  UMOV UR16, UR24 ;  /* 0x0000001800107c82 */ /* 0x000fe20008000000 */
[----:B------:R-:W-:Y:S01]  /*1dca0*/  UMOV UR17, UR25 ;  /* 0x0000001900117c82 */ /* 0x000fe20008000000 */
[----:B------:R-:W-:Y:S01]  /*1dcb0*/  UIADD3.64 UR14, UR26, 0x802, URZ ;  /* 0x000008021a0e7897 */ /* 0x000fe2000fffe03f */
[----:B------:R-:W4:Y:S01]  /*1dcc0*/  LDL.LU.64 R120, [R1+0x2110] ;  /* 0x0021100001787983 */ /* 0x000f220000300a00 */
[----:B------:R-:W-:Y:S01]  /*1dcd0*/  UMOV UR12, UR36 ;  /* 0x00000024000c7c82 */ /* 0x000fe20008000000 */
[----:B------:R-:W-:Y:S01]  /*1dce0*/  UMOV UR13, UR37 ;  /* 0x00000025000d7c82 */ /* 0x000fe20008000000 */
[----:B------:R-:W-:Y:S01]  /*1dcf0*/  UIADD3.64 UR10, UR26, 0x804, URZ ;  /* 0x000008041a0a7897 */ /* 0x000fe2000fffe03f */
[----:B------:R-:W4:Y:S01]  /*1dd00*/  LDL.LU.64 R118, [R1+0x2108] ;  /* 0x0021080001767983 */ /* 0x000f220000300a00 */
[----:B------:R-:W-:Y:S01]  /*1dd10*/  UMOV UR8, UR32 ;  /* 0x0000002000087c82 */ /* 0x000fe20008000000 */
[----:B------:R-:W-:-:S02]  /*1dd20*/  UMOV UR9, UR33 ;  /* 0x0000002100097c82 */ /* 0x000fc40008000000 */
[----:B------:R-:W4:Y:S04]  /*1dd30*/  LDL.LU.64 R116, [R1+0x2100] ;  /* 0x0021000001747983 */ /* 0x000f280000300a00 */
        /* <DEDUP_REMOVED lines=45> */
[----:B------:R-:W4:Y:S01]  /*1e010*/  LDL.LU.64 R24, [R1+0x1f90] ;  /* 0x001f900001187983 */ /* 0x000f220000300a00 */
[----:B---3--:R-:W-:-:S06]  /*1e020*/  WARPGROUP.ARRIVE ;  /* 0x00000000000079c5 */ /* 0x008fcc0000000000 */
        /* <DEDUP_REMOVED lines=14> */
[----:B------:R3:W-:Y:S04]  /*1e110*/  STL.64 [R1+0xa00], R124 ;  /* 0x000a007c01007387 */ /* 0x0007e80000100a00 */
        /* <DEDUP_REMOVED lines=63> */
[----:B---3--:R-:W3:Y:S04]  /*1e510*/  LDL.LU.64 R124, [R1+0x400] ;  /* 0x00040000017c7983 */ /* 0x008ee80000300a00 */
[----:B-1----:R-:W4:Y:S04]  /*1e520*/  LDL.LU.64 R126, [R1+0x408] ;  /* 0x00040800017e7983 */ /* 0x002f280000300a00 */
        /* <DEDUP_REMOVED lines=12> */
[----:B----4-:R-:W-:Y:S04]  /*1e5f0*/  STL.64 [R1+0x1d88], R150 ;  /* 0x001d889601007387 */ /* 0x010fe80000100a00 */
[----:B---3--:R-:W-:Y:S04]  /*1e600*/  STL.64 [R1+0x1d80], R148 ;  /* 0x001d809401007387 */ /* 0x008fe80000100a00 */
[----:B--2---:R-:W-:Y:S04]  /*1e610*/  STL.64 [R1+0x1d78], R146 ;  /* 0x001d789201007387 */ /* 0x004fe80000100a00 */
        /* <DEDUP_REMOVED lines=61> */
[----:B-1----:R-:W2:Y:S04]  /*1e9f0*/  LDL.LU.64 R24, [R1+0x600] ;  /* 0x0006000001187983 */ /* 0x002ea80000300a00 */
        /* <DEDUP_REMOVED lines=63> */
[----:B--2---:R-:W-:Y:S04]  /*1edf0*/  STL.64 [R1+0x1f88], R150 ;  /* 0x001f889601007387 */ /* 0x004fe80000100a00 */
[----:B----4-:R-:W-:Y:S04]  /*1ee00*/  STL.64 [R1+0x1f80], R148 ;  /* 0x001f809401007387 */ /* 0x010fe80000100a00 */
[----:B---3--:R-:W-:Y:S04]  /*1ee10*/  STL.64 [R1+0x1f78], R146 ;  /* 0x001f789201007387 */ /* 0x008fe80000100a00 */
        /* <DEDUP_REMOVED lines=125> */
[----:B------:R-:W-:-:S02]  /*1f5f0*/  UIADD3.64 UR40, UR24, 0x1fe, URZ ;  /* 0x000001fe18287897 */ /* 0x000fc4000fffe03f */
[----:B------:R-:W-:Y:S01]  /*1f600*/  UIADD3.64 UR28, UR24, 0x200, URZ ;  /* 0x00000200181c7897 */ /* 0x000fe2000fffe03f */
[----:B------:R-:W3:Y:S01]  /*1f610*/  LDL.LU.64 R152, [R1+0x470] ;  /* 0x0004700001987983 */ /* 0x000ee20000300a00 */
[----:B------:R-:W-:Y:S01]  /*1f620*/  UMOV UR30, UR26 ;  /* 0x0000001a001e7c82 */ /* 0x000fe20008000000 */
[----:B------:R-:W-:Y:S01]  /*1f630*/  UMOV UR31, UR27 ;  /* 0x0000001b001f7c82 */ /* 0x000fe20008000000 */
[----:B------:R-:W-:Y:S01]  /*1f640*/  UIADD3.64 UR36, UR24, 0x202, URZ ;  /* 0x0000020218247897 */ /* 0x000fe2000fffe03f */
[----:B------:R-:W3:Y:S01]  /*1f650*/  LDL.LU.64 R154, [R1+0x478] ;  /* 0x00047800019a7983 */ /* 0x000ee20000300a00 */
[----:B------:R-:W-:-:S03]  /*1f660*/  UIADD3.64 UR32, UR24, 0x204, URZ ;  /* 0x0000020418207897 */ /* 0x000fc6000fffe03f */
        /* <DEDUP_REMOVED lines=48> */
[----:B--2---:R-:W-:-:S06]  /*1f970*/  WARPGROUP.ARRIVE ;  /* 0x00000000000079c5 */ /* 0x004fcc0000000000 */
        /* <DEDUP_REMOVED lines=142> */
[----:B------:R-:W-:Y:S01]  /*20260*/  UMOV UR20, UR40 ;  /* 0x0000002800147c82 */ /* 0x000fe20008000000 */
[----:B------:R-:W-:Y:S01]  /*20270*/  UMOV UR21, UR41 ;  /* 0x0000002900157c82 */ /* 0x000fe20008000000 */
[----:B------:R-:W-:Y:S01]  /*20280*/  UMOV UR30, UR18 ;  /* 0x00000012001e7c82 */ /* 0x000fe20008000000 */
[----:B------:R-:W-:Y:S01]  /*20290*/  UMOV UR31, UR19 ;  /* 0x00000013001f7c82 */ /* 0x000fe20008000000 */
[----:B------:R-:W-:Y:S01]  /*202a0*/  UMOV UR12, UR36 ;  /* 0x00000024000c7c82 */ /* 0x000fe20008000000 */
[----:B------:R-:W-:Y:S01]  /*202b0*/  UMOV UR13, UR37 ;  /* 0x00000025000d7c82 */ /* 0x000fe20008000000 */
[----:B------:R-:W-:Y:S01]  /*202c0*/  UMOV UR8, UR32 ;  /* 0x0000002000087c82 */ /* 0x000fe20008000000 */
[----:B------:R-:W-:Y:S01]  /*202d0*/  UMOV UR9, UR33 ;  /* 0x0000002100097c82 */ /* 0x000fe20008000000 */
        /* <DEDUP_REMOVED lines=79> */
[----:B-1----:R-:W3:Y:S04]  /*207d0*/  LDL.LU.64 R150, [R1+0x1d88] ;  /* 0x001d880001967983 */ /* 0x002ee80000300a00 */
        /* <DEDUP_REMOVED lines=13> */
[----:B------:R-:W-:-:S02]  /*208b0*/  UIADD3.64 UR40, UR24, 0x3fe, URZ ;  /* 0x000003fe18287897 */ /* 0x000fc4000fffe03f */
[----:B------:R-:W-:Y:S01]  /*208c0*/  UIADD3.64 UR28, UR24, 0x400, URZ ;  /* 0x00000400181c7897 */ /* 0x000fe2000fffe03f */
[----:B------:R-:W2:Y:S01]  /*208d0*/  LDL.LU.64 R122, [R1+0x1d18] ;  /* 0x001d1800017a7983 */ /* 0x000ea20000300a00 */
[----:B------:R-:W-:Y:S01]  /*208e0*/  UMOV UR30, UR26 ;  /* 0x0000001a001e7c82 */ /* 0x000fe20008000000 */
[----:B------:R-:W-:Y:S01]  /*208f0*/  UMOV UR31, UR27 ;  /* 0x0000001b001f7c82 */ /* 0x000fe20008000000 */
[----:B------:R-:W-:Y:S01]  /*20900*/  UIADD3.64 UR36, UR24, 0x402, URZ ;  /* 0x0000040218247897 */ /* 0x000fe2000fffe03f */
[----:B------:R-:W4:Y:S01]  /*20910*/  LDL.LU.64 R120, [R1+0x1d10] ;  /* 0x001d100001787983 */ /* 0x000f220000300a00 */
[----:B------:R-:W-:-:S03]  /*20920*/  UIADD3.64 UR32, UR24, 0x404, URZ ;  /* 0x0000040418207897 */ /* 0x000fc6000fffe03f */
        /* <DEDUP_REMOVED lines=127> */
[----:B-1----:R-:W4:Y:S04]  /*21120*/  LDL.LU.64 R124, [R1] ;  /* 0x00000000017c7983 */ /* 0x002f280000300a00 */
[----:B---3--:R-:W3:Y:S04]  /*21130*/  LDL.LU.64 R126, [R1+0x8] ;  /* 0x00000800017e7983 */ /* 0x008ee80000300a00 */
[----:B--2---:R-:W2:Y:S04]  /*21140*/  LDL.LU.64 R128, [R1+0x10] ;  /* 0x0000100001807983 */ /* 0x004ea80000300a00 */
[----:B------:R-:W4:Y:S04]  /*21150*/  LDL.LU.64 R130, [R1+0x18] ;  /* 0x0000180001827983 */ /* 0x000f280000300a00 */
[----:B------:R-:W3:Y:S04]  /*21160*/  LDL.LU.64 R132, [R1+0x20] ;  /* 0x0000200001847983 */ /* 0x000ee80000300a00 */
[----:B------:R-:W2:Y:S04]  /*21170*/  LDL.LU.64 R134, [R1+0x28] ;  /* 0x0000280001867983 */ /* 0x000ea80000300a00 */
        /* <DEDUP_REMOVED lines=8> */
[----:B---3--:R-:W-:Y:S04]  /*21200*/  STL.64 [R1+0x1b88], R150 ;  /* 0x001b889601007387 */ /* 0x008fe80000100a00 */
[----:B----4-:R-:W-:Y:S04]  /*21210*/  STL.64 [R1+0x1b80], R148 ;  /* 0x001b809401007387 */ /* 0x010fe80000100a00 */
        /* <DEDUP_REMOVED lines=283> */
[----:B------:R-:W2:Y:S01]  /*223d0*/  LDL.LU.64 R120, [R1+0x1b10] ;  /* 0x001b100001787983 */ /* 0x000ea20000300a00 */
[----:B------:R-:W-:-:S03]  /*223e0*/  UIADD3.64 UR32, UR24, 0x604, URZ ;  /* 0x0000060418207897 */ /* 0x000fc6000fffe03f */
        /* <DEDUP_REMOVED lines=48> */
[----:B------:R-:W4:Y:S01]  /*226f0*/  LDL R6, [R1+0x12d0] ;  /* 0x0012d00001067983 */ /* 0x000f220000100800 */
        /* <DEDUP_REMOVED lines=15> */
[----:B------:R-:W-:Y:S04]  /*227f0*/  STL.64 [R1], R124 ;  /* 0x0000007c01007387 */ /* 0x000fe80000100a00 */
        /* <DEDUP_REMOVED lines=128> */
[----:B------:R-:W-:-:S02]  /*23000*/  UMOV UR21, UR41 ;  /* 0x0000002900157c82 */ /* 0x000fc40008000000 */
[----:B------:R-:W3:Y:S04]  /*23010*/  LDL.LU R11, [R1+0xe3c] ;  /* 0x000e3c00010b7983 */ /* 0x000ee80000300800 */
[----:B------:R-:W3:Y:S01]  /*23020*/  LDL.LU R7, [R1+0xe40] ;  /* 0x000e400001077983 */ /* 0x000ee20000300800 */
[----:B------:R-:W-:Y:S01]  /*23030*/  UMOV UR16, UR28 ;  /* 0x0000001c00107c82 */ /* 0x000fe20008000000 */
[----:B------:R-:W-:Y:S01]  /*23040*/  UMOV UR17, UR29 ;  /* 0x0000001d00117c82 */ /* 0x000fe20008000000 */
[----:B------:R-:W-:Y:S01]  /*23050*/  UMOV UR12, UR36 ;  /* 0x00000024000c7c82 */ /* 0x000fe20008000000 */
[----:B------:R-:W-:Y:S01]  /*23060*/  UMOV UR13, UR37 ;  /* 0x00000025000d7c82 */ /* 0x000fe20008000000 */
[----:B------:R-:W1:Y:S01]  /*23070*/  S2R R15, SR_TID.X ;  /* 0x00000000000f7919 */ /* 0x000e620000002100 */
[----:B------:R-:W-:Y:S01]  /*23080*/  VIADD R3, R3, 0xffffff80 ;  /* 0xffffff8003037836 */ /* 0x000fe20000000000 */
[----:B------:R-:W-:Y:S01]  /*23090*/  UIADD3 UR5, UR5, 0x1, URZ ;  /* 0x0000000105057890 */ /* 0x000fe2000fffe03f */
[C---:B----4-:R-:W-:Y:S01]  /*230a0*/  ISETP.GE.AND P0, PT, R252.reuse, R6, PT ;  /* 0x00000006fc00720c */ /* 0x050fe20003f06270 */
[----:B------:R-:W-:Y:S01]  /*230b0*/  STL [R1+0x176c], R252 ;  /* 0x00176cfc01007387 */ /* 0x000fe20000100800 */
[----:B------:R-:W-:Y:S01]  /*230c0*/  IMAD R3, R252, -0x20, R3 ;  /* 0xffffffe0fc037824 */ /* 0x000fe200078e0203 */
[----:B------:R-:W-:Y:S01]  /*230d0*/  UISETP.GT.AND UP0, UPT, UR5, 0x4, UPT ;  /* 0x000000040500788c */ /* 0x000fe2000bf04270 */
[----:B------:R-:W-:Y:S01]  /*230e0*/  UMOV UR8, UR32 ;  /* 0x0000002000087c82 */ /* 0x000fe20008000000 */
[----:B------:R-:W-:-:S02]  /*230f0*/  UMOV UR9, UR33 ;  /* 0x0000002100097c82 */ /* 0x000fc40008000000 */
[----:B------:R-:W-:Y:S01]  /*23100*/  ISETP.GT.AND P1, PT, R3, RZ, PT ;  /* 0x000000ff0300720c */ /* 0x000fe20003f24270 */
[----:B------:R-:W-:-:S03]  /*23110*/  USEL UR5, UR5, URZ, !UP0 ;  /* 0x0000003f05057287 */ /* 0x000fc6000c000000 */
[----:B------:R-:W-:-:S04]  /*23120*/  SEL R9, RZ, 0x4, !P1 ;  /* 0x00000004ff097807 */ /* 0x000fc80004800000 */
[----:B------:R-:W-:-:S04]  /*23130*/  SEL R9, R9, RZ, !P0 ;  /* 0x000000ff09097207 */ /* 0x000fc80004000000 */
[----:B------:R-:W-:Y:S01]  /*23140*/  ISETP.NE.U32.AND P2, PT, R9, RZ, PT ;  /* 0x000000ff0900720c */ /* 0x000fe20003f45070 */
[C---:B-1----:R-:W-:Y:S01]  /*23150*/  IMAD.SHL.U32 R14, R15.reuse, 0x10, RZ ;  /* 0x000000100f0e7824 */ /* 0x042fe200078e00ff */
[----:B------:R-:W-:-:S04]  /*23160*/  LOP3.LUT R15, R15, 0x7f, RZ, 0xc0, !PT ;  /* 0x0000007f0f0f7812 */ /* 0x000fc800078ec0ff */
[----:B------:R-:W-:-:S05]  /*23170*/  LOP3.LUT R6, R14, 0x70, RZ, 0xc0, !PT ;  /* 0x000000700e067812 */ /* 0x000fca00078ec0ff */
[----:B------:R-:W-:Y:S01]  /*23180*/  IMAD R6, R15, 0x80, R6 ;  /* 0x000000800f067824 */ /* 0x000fe200078e0206 */
[----:B--2---:R-:W-:-:S06]  /*23190*/  WARPGROUP.ARRIVE ;  /* 0x00000000000079c5 */ /* 0x004fcc0000000000 */
[----:B------:R-:W-:Y:S01]  /*231a0*/  HGMMA.64x256x8.F32.TF32 R24, gdesc[UR20], R24, gsb0 ;  /* 0x07e00000141879f0 */ /* 0x000fe20008002818 */
[----:B---3--:R-:W-:-:S05]  /*231b0*/  IADD3 R7, P1, R7, R5, RZ ;  /* 0x0000000507077210 */ /* 0x008fca0007f3e0ff */
[----:B------:R-:W-:Y:S01]  /*231c0*/  IMAD.X R11, R11, 0x1, R4, P1 ;  /* 0x000000010b0b7824 */ /* 0x000fe200008e0604 */
[----:B------:R-:W-:Y:S04]  /*231d0*/  STL [R1+0xe40], R7 ;  /* 0x000e400701007387 */ /* 0x000fe80000100800 */
[----:B------:R-:W-:Y:S04]  /*231e0*/  STL [R1+0xe3c], R11 ;  /* 0x000e3c0b01007387 */ /* 0x000fe80000100800 */
[----:B------:R-:W2:Y:S04]  /*231f0*/  LDL.LU R14, [R1+0xe44] ;  /* 0x000e4400010e7983 */ /* 0x000ea80000300800 */
[----:B------:R-:W3:Y:S04]  /*23200*/  LDL.LU R10, [R1+0xe48] ;  /* 0x000e4800010a7983 */ /* 0x000ee80000300800 */
[----:B------:R-:W4:Y:S01]  /*23210*/  LDL.LU R8, [R1+0xe4c] ;  /* 0x000e4c0001087983 */ /* 0x000f220000300800 */
[----:B------:R-:W-:-:S02]  /*23220*/  WARPGROUP.DEPBAR.LE gsb0, 0x0 ;  /* 0x00008000000079c5 */ /* 0x000fc40000010000 */
[----:B------:R-:W-:-:S06]  /*23230*/  WARPGROUP.ARRIVE ;  /* 0x00000000000079c5 */ /* 0x000fcc0000000000 */
[----:B------:R-:W-:Y:S03]  /*23240*/  HGMMA.64x256x8.F32.TF32 R24, gdesc[UR16], R24, gsb0 ;  /* 0x07e00000101879f0 */ /* 0x000fe60008002818 */
[----:B------:R-:W-:Y:S02]  /*23250*/  WARPGROUP.DEPBAR.LE gsb0, 0x0 ;  /* 0x00008000000079c5 */ /* 0x000fe40000010000 */
[----:B------:R-:W-:-:S15]  /*23260*/  WARPGROUP.ARRIVE ;  /* 0x00000000000079c5 */ /* 0x000fde0000000000 */
[----:B------:R-:W-:-:S08]  /*23270*/  NOP ;  /* 0x0000000000007918 */ /* 0x000fd00000000000 */
[----:B------:R-:W-:Y:S01]  /*23280*/  HGMMA.64x256x8.F32.TF32 R24, gdesc[UR12], R24, gsb0 ;  /* 0x07e000000c1879f0 */ /* 0x000fe20008002818 */
[----:B------:R-:W-:-:S06]  /*23290*/  ULEA UR12, UR5, UR4, 0xf ;  /* 0x00000004050c7291 */ /* 0x000fcc000f8e783f */
[----:B------:R-:W-:Y:S02]  /*232a0*/  VIADD R9, R6, UR12 ;  /* 0x0000000c06097c36 */ /* 0x000fe40008000000 */
[----:B------:R-:W4:Y:S01]  /*232b0*/  LDL.LU R6, [R1+0xe50] ;  /* 0x000e500001067983 */ /* 0x000f220000300800 */
[----:B------:R-:W-:Y:S02]  /*232c0*/  ISETP.GT.AND P1, PT, R3, 0x1, PT ;  /* 0x000000010300780c */ /* 0x000fe40003f24270 */
[----:B---3--:R-:W-:-:S05]  /*232d0*/  IADD3 R10, P3, R10, R5, RZ ;  /* 0x000000050a0a7210 */ /* 0x008fca0007f7e0ff */
[----:B--2---:R-:W-:Y:S01]  /*232e0*/  IMAD.X R14, R14, 0x1, R4, P3 ;  /* 0x000000010e0e7824 */ /* 0x004fe200018e0604 */
[----:B------:R-:W-:Y:S02]  /*232f0*/  WARPGROUP.DEPBAR.LE gsb0, 0x0 ;  /* 0x00008000000079c5 */ /* 0x000fe40000010000 */
[----:B------:R-:W-:-:S08]  /*23300*/  WARPGROUP.ARRIVE ;  /* 0x00000000000079c5 */ /* 0x000fd00000000000 */
[----:B------:R-:W-:Y:S01]  /*23310*/  HGMMA.64x256x8.F32.TF32 R24, gdesc[UR8], R24, gsb0 ;  /* 0x07e00000081879f0 */ /* 0x000fe20008002818 */
[----:B----4-:R-:W-:-:S05]  /*23320*/  IADD3 R6, P4, R6, R5, RZ ;  /* 0x0000000506067210 */ /* 0x010fca0007f9e0ff */
[----:B------:R-:W-:Y:S01]  /*23330*/  IMAD.X R8, R8, 0x1, R4, P4 ;  /* 0x0000000108087824 */ /* 0x000fe200020e0604 */
[----:B------:R-:W-:Y:S02]  /*23340*/  WARPGROUP.DEPBAR.LE gsb0, 0x0 ;  /* 0x00008000000079c5 */ /* 0x000fe40000010000 */
[----:B------:R-:W-:Y:S04]  /*23350*/  STL [R1+0x1778], R145 ;  /* 0x0017789101007387 */ /* 0x000fe80000100800 */
[----:B------:R1:W-:Y:S02]  /*23360*/  STL [R1+0x1774], R146 ;  /* 0x0017749201007387 */ /* 0x0003e40000100800 */
[----:B-1----:R-:W-:Y:S01]  /*23370*/  IMAD.MOV.U32 R146, RZ, RZ, R7 ;  /* 0x000000ffff927224 */ /* 0x002fe200078e0007 */
[----:B------:R-:W-:Y:S01]  /*23380*/  SEL R7, RZ, 0x4, !P1 ;  /* 0x00000004ff077807 */ /* 0x000fe20004800000 */
[----:B------:R1:W-:Y:S03]  /*23390*/  STL [R1+0x1770], R147 ;  /* 0x0017709301007387 */ /* 0x0003e60000100800 */
[----:B------:R-:W-:Y:S01]  /*233a0*/  SEL R7, R7, RZ, !P0 ;  /* 0x000000ff07077207 */ /* 0x000fe20004000000 */
[----:B------:R-:W-:Y:S01]  /*233b0*/  STL.64 [R1+0x1760], R148 ;  /* 0x0017609401007387 */ /* 0x000fe20000100a00 */
[----:B------:R-:W-:Y:S02]  /*233c0*/  BAR.SYNC.DEFER_BLOCKING 0x0 ;  /* 0x0000000000007b1d */ /* 0x000fe40000010000 */
[----:B------:R-:W-:Y:S01]  /*233d0*/  ISETP.NE.U32.AND P1, PT, R7, RZ, PT ;  /* 0x000000ff0700720c */ /* 0x000fe20003f25070 */
[----:B-1----:R-:W-:-:S03]  /*233e0*/  IMAD.MOV.U32 R147, RZ, RZ, R11 ;  /* 0x000000ffff937224 */ /* 0x002fc600078e000b */
[----:B------:R-:W-:Y:S04]  /*233f0*/  STL.64 [R1+0x1758], R150 ;  /* 0x0017589601007387 */ /* 0x000fe80000100a00 */
[----:B------:R-:W2:Y:S04]  /*23400*/  LDL.LU R11, [R1+0xe54] ;  /* 0x000e5400010b7983 */ /* 0x000ea80000300800 */
[----:B------:R-:W3:Y:S04]  /*23410*/  LDL.LU R7, [R1+0xe58] ;  /* 0x000e580001077983 */ /* 0x000ee80000300800 */
[----:B------:R-:W4:Y:S04]  /*23420*/  LDL.LU R145, [R1+0xe5c] ;  /* 0x000e5c0001917983 */ /* 0x000f280000300800 */
[----:B------:R-:W-:Y:S01]  /*23430*/  @!PT LDS RZ, [RZ] ;  /* 0x00000000fffff984 */ /* 0x000fe20000000800 */
[----:B------:R-:W-:Y:S01]  /*23440*/  @!PT LDS RZ, [RZ] ;  /* 0x00000000fffff984 */ /* 0x000fe20000000800 */
[----:B------:R-:W-:Y:S01]  /*23450*/  @!PT LDS RZ, [RZ] ;  /* 0x00000000fffff984 */ /* 0x000fe20000000800 */
[----:B------:R1:W-:Y:S04]  /*23460*/  LDGSTS.E [R9+0x50000], desc[UR6][R146.64], P2 ;  /* 0x5000000092097fae */ /* 0x0003e80009121846 */
[----:B------:R-:W4:Y:S04]  /*23470*/  LDL.LU R15, [R1+0xe60] ;  /* 0x000e6000010f7983 */ /* 0x000f280000300800 */
[----:B------:R-:W-:Y:S01]  /*23480*/  STL [R1+0xe48], R10 ;  /* 0x000e480a01007387 */ /* 0x000fe20000100800 */
[----:B-1----:R-:W-:-:S02]  /*23490*/  IMAD.MOV.U32 R146, RZ, RZ, R10 ;  /* 0x000000ffff927224 */ /* 0x002fc400078e000a */
[----:B------:R-:W-:Y:S01]  /*234a0*/  IMAD.MOV.U32 R147, RZ, RZ, R14 ;  /* 0x000000ffff937224 */ /* 0x000fe200078e000e */
[----:B------:R-:W-:Y:S04]  /*234b0*/  STL [R1+0xe44], R14 ;  /* 0x000e440e01007387 */ /* 0x000fe80000100800 */
[----:B------:R-:W-:Y:S04]  /*234c0*/  STL [R1+0xe50], R6 ;  /* 0x000e500601007387 */ /* 0x000fe80000100800 */
[----:B------:R1:W-:Y:S04]  /*234d0*/  LDGSTS.E [R9+0x54000], desc[UR6][R146.64], P2 ;  /* 0x5400000092097fae */ /* 0x0003e80009121846 */
[----:B------:R1:W-:Y:S02]  /*234e0*/  STL [R1+0xe4c], R8 ;  /* 0x000e4c0801007387 */ /* 0x0003e40000100800 */
[----:B-1----:R-:W-:-:S02]  /*234f0*/  IMAD.MOV.U32 R147, RZ, RZ, R8 ;  /* 0x000000ffff937224 */ /* 0x002fc400078e0008 */
[----:B------:R-:W4:Y:S04]  /*23500*/  LDL.LU R8, [R1+0xe68] ;  /* 0x000e680001087983 */ /* 0x000f280000300800 */
[----:B------:R-:W4:Y:S01]  /*23510*/  LDL.LU R14, [R1+0xe64] ;  /* 0x000e6400010e7983 */ /* 0x000f220000300800 */
[----:B------:R-:W-:Y:S01]  /*23520*/  ISETP.GT.AND P2, PT, R3, 0x2, PT ;  /* 0x000000020300780c */ /* 0x000fe20003f44270 */
[----:B------:R-:W-:Y:S02]  /*23530*/  IMAD.MOV.U32 R146, RZ, RZ, R6 ;  /* 0x000000ffff927224 */ /* 0x000fe400078e0006 */
[----:B------:R-:W4:Y:S01]  /*23540*/  LDL.LU R10, [R1+0xe70] ;  /* 0x000e7000010a7983 */ /* 0x000f220000300800 */
[----:B------:R-:W-:-:S03]  /*23550*/  SEL R6, RZ, 0x4, !P2 ;  /* 0x00000004ff067807 */ /* 0x000fc60005000000 */
[----:B------:R1:W-:Y:S01]  /*23560*/  LDGSTS.E [R9+0x50004], desc[UR6][R146.64], P1 ;  /* 0x5000400092097fae */ /* 0x0003e20008921846 */
[----:B------:R-:W-:-:S04]  /*23570*/  SEL R6, R6, RZ, !P0 ;  /* 0x000000ff06067207 */ /* 0x000fc80004000000 */
[----:B------:R-:W-:Y:S02]  /*23580*/  ISETP.NE.U32.AND P2, PT, R6, RZ, PT ;  /* 0x000000ff0600720c */ /* 0x000fe40003f45070 */
[----:B------:R-:W4:Y:S01]  /*23590*/  LDL.LU R6, [R1+0xe78] ;  /* 0x000e780001067983 */ /* 0x000f220000300800 */
[----:B---3--:R-:W-:-:S05]  /*235a0*/  IADD3 R7, P3, R7, R5, RZ ;  /* 0x0000000507077210 */ /* 0x008fca0007f7e0ff */
[----:B--2---:R-:W-:Y:S02]  /*235b0*/  IMAD.X R11, R11, 0x1, R4, P3 ;  /* 0x000000010b0b7824 */ /* 0x004fe400018e0604 */
[----:B-1----:R-:W-:Y:S02]  /*235c0*/  IMAD.MOV.U32 R146, RZ, RZ, R7 ;  /* 0x000000ffff927224 */ /* 0x002fe400078e0007 */
[----:B------:R-:W-:Y:S01]  /*235d0*/  IMAD.MOV.U32 R147, RZ, RZ, R11 ;  /* 0x000000ffff937224 */ /* 0x000fe200078e000b */
[----:B----4-:R-:W-:-:S04]  /*235e0*/  IADD3 R15, P4, R15, R5, RZ ;  /* 0x000000050f0f7210 */ /* 0x010fc80007f9e0ff */
[----:B------:R1:W-:Y:S01]  /*235f0*/  LDGSTS.E [R9+0x54004], desc[UR6][R146.64], P1 ;  /* 0x5400400092097fae */ /* 0x0003e20008921846 */
[----:B------:R-:W-:-:S03]  /*23600*/  ISETP.GT.AND P1, PT, R3, 0x3, PT ;  /* 0x000000030300780c */ /* 0x000fc60003f24270 */
[----:B------:R-:W-:Y:S01]  /*23610*/  STL [R1+0xe58], R7 ;  /* 0x000e580701007387 */ /* 0x000fe20000100800 */
[----:B------:R-:W-:-:S03]  /*23620*/  IMAD.X R145, R145, 0x1, R4, P4 ;  /* 0x0000000191917824 */ /* 0x000fc600020e0604 */
[----:B------:R2:W-:Y:S04]  /*23630*/  STL [R1+0xe54], R11 ;  /* 0x000e540b01007387 */ /* 0x0005e80000100800 */
[----:B------:R3:W-:Y:S01]  /*23640*/  STL [R1+0xe60], R15 ;  /* 0x000e600f01007387 */ /* 0x0007e20000100800 */
[----:B-1----:R-:W-:-:S03]  /*23650*/  IMAD.MOV.U32 R146, RZ, RZ, R15 ;  /* 0x000000ffff927224 */ /* 0x002fc600078e000f */
[----:B------:R-:W-:Y:S04]  /*23660*/  STL [R1+0xe5c], R145 ;  /* 0x000e5c9101007387 */ /* 0x000fe80000100800 */
[----:B--2---:R-:W2:Y:S01]  /*23670*/  LDL.LU R11, [R1+0xe6c] ;  /* 0x000e6c00010b7983 */ /* 0x004ea20000300800 */
[----:B---3--:R-:W-:-:S03]  /*23680*/  SEL R15, RZ, 0x4, !P1 ;  /* 0x00000004ff0f7807 */ /* 0x008fc60004800000 */
[----:B------:R-:W3:Y:S01]  /*23690*/  LDL.LU R7, [R1+0xe74] ;  /* 0x000e740001077983 */ /* 0x000ee20000300800 */
[----:B------:R-:W-:Y:S02]  /*236a0*/  SEL R15, R15, RZ, !P0 ;  /* 0x000000ff0f0f7207 */ /* 0x000fe40004000000 */
[----:B------:R-:W-:-:S05]  /*236b0*/  IADD3 R8, P3, R8, R5, RZ ;  /* 0x0000000508087210 */ /* 0x000fca0007f7e0ff */
[----:B------:R-:W-:Y:S01]  /*236c0*/  IMAD.X R14, R14, 0x1, R4, P3 ;  /* 0x000000010e0e7824 */ /* 0x000fe200018e0604 */
[----:B------:R-:W-:Y:S01]  /*236d0*/  STL [R1+0xe68], R8 ;  /* 0x000e680801007387 */ /* 0x000fe20000100800 */
[----:B------:R-:W-:Y:S01]  /*236e0*/  ISETP.NE.U32.AND P1, PT, R15, RZ, PT ;  /* 0x000000ff0f00720c */ /* 0x000fe20003f25070 */
[----:B------:R-:W-:Y:S02]  /*236f0*/  IMAD.MOV.U32 R147, RZ, RZ, R145 ;  /* 0x000000ffff937224 */ /* 0x000fe400078e0091 */
[----:B------:R1:W-:Y:S01]  /*23700*/  STL [R1+0xe64], R14 ;  /* 0x000e640e01007387 */ /* 0x0003e20000100800 */
[----:B------:R-:W-:-:S03]  /*23710*/  IMAD.MOV.U32 R15, RZ, RZ, R14 ;  /* 0x000000ffff0f7224 */ /* 0x000fc600078e000e */
[----:B------:R-:W-:Y:S01]  /*23720*/  LDGSTS.E [R9+0x50008], desc[UR6][R146.64], P2 ;  /* 0x5000800092097fae */ /* 0x000fe20009121846 */
[----:B-1----:R-:W-:-:S05]  /*23730*/  IMAD.MOV.U32 R14, RZ, RZ, R8 ;  /* 0x000000ffff0e7224 */ /* 0x002fca00078e0008 */
[----:B------:R1:W-:Y:S04]  /*23740*/  LDGSTS.E [R9+0x54008], desc[UR6][R14.64], P2 ;  /* 0x540080000e097fae */ /* 0x0003e80009121846 */
[----:B------:R-:W4:Y:S04]  /*23750*/  LDL.LU R14, [R1+0xe7c] ;  /* 0x000e7c00010e7983 */ /* 0x000f280000300800 */
[----:B------:R-:W4:Y:S01]  /*23760*/  LDL.LU R8, [R1+0xe80] ;  /* 0x000e800001087983 */ /* 0x000f220000300800 */
[----:B------:R-:W1:Y:S01]  /*23770*/  S2R R252, SR_TID.X ;  /* 0x0000000000fc7919 */ /* 0x000e620000002100 */
[----:B------:R-:W-:-:S02]  /*23780*/  IADD3 R10, P2, R10, R5, RZ ;  /* 0x000000050a0a7210 */ /* 0x000fc40007f5e0ff */
[----:B------:R-:W-:-:S03]  /*23790*/  IADD3 R6, P3, R6, R5, RZ ;  /* 0x0000000506067210 */ /* 0x000fc60007f7e0ff */
[----:B------:R-:W-:Y:S01]  /*237a0*/  STL [R1+0xe70], R10 ;  /* 0x000e700a01007387 */ /* 0x000fe20000100800 */
[C---:B-1----:R-:W-:Y:S01]  /*237b0*/  IMAD.SHL.U32 R15, R252.reuse, 0x10, RZ ;  /* 0x00000010fc0f7824 */ /* 0x042fe200078e00ff */
[----:B------:R-:W-:-:S04]  /*237c0*/  LOP3.LUT R252, R252, 0x7f, RZ, 0xc0, !PT ;  /* 0x0000007ffcfc7812 */ /* 0x000fc800078ec0ff */
[----:B------:R-:W-:-:S05]  /*237d0*/  LOP3.LUT R15, R15, 0x70, RZ, 0xc0, !PT ;  /* 0x000000700f0f7812 */ /* 0x000fca00078ec0ff */
[----:B------:R-:W-:-:S05]  /*237e0*/  IMAD R15, R252, 0x80, R15 ;  /* 0x00000080fc0f7824 */ /* 0x000fca00078e020f */
[----:B------:R-:W-:Y:S01]  /*237f0*/  LOP3.LUT R15, R15, 0x10, RZ, 0x3c, !PT ;  /* 0x000000100f0f7812 */ /* 0x000fe200078e3cff */
[--C-:B--2---:R-:W-:Y:S02]  /*23800*/  IMAD.X R11, R11, 0x1, R4.reuse, P2 ;  /* 0x000000010b0b7824 */ /* 0x104fe400010e0604 */
[----:B---3--:R-:W-:-:S03]  /*23810*/  IMAD.X R7, R7, 0x1, R4, P3 ;  /* 0x0000000107077824 */ /* 0x008fc600018e0604 */
[----:B------:R-:W-:Y:S04]  /*23820*/  LDGSTS.E [R9+0x5000c], desc[UR6][R10.64], P1 ;  /* 0x5000c0000a097fae */ /* 0x000fe80008921846 */
[----:B------:R1:W-:Y:S01]  /*23830*/  LDGSTS.E [R9+0x5400c], desc[UR6][R6.64], P1 ;  /* 0x5400c00006097fae */ /* 0x0003e20008921846 */
[----:B------:R-:W-:-:S03]  /*23840*/  ISETP.GT.AND P1, PT, R3, 0x4, PT ;  /* 0x000000040300780c */ /* 0x000fc60003f24270 */
[----:B------:R2:W-:Y:S04]  /*23850*/  STL [R1+0xe6c], R11 ;  /* 0x000e6c0b01007387 */ /* 0x0005e80000100800 */
[----:B------:R-:W-:Y:S01]  /*23860*/  STL [R1+0xe78], R6 ;  /* 0x000e780601007387 */ /* 0x000fe20000100800 */
[----:B-1----:R-:W-:-:S03]  /*23870*/  SEL R9, RZ, 0x4, !P1 ;  /* 0x00000004ff097807 */ /* 0x002fc60004800000 */
[----:B------:R1:W-:Y:S04]  /*23880*/  STL [R1+0xe74], R7 ;  /* 0x000e740701007387 */ /* 0x0003e80000100800 */
[----:B--2---:R-:W2:Y:S01]  /*23890*/  LDL.LU R11, [R1+0xe84] ;  /* 0x000e8400010b7983 */ /* 0x004ea20000300800 */
[----:B------:R-:W-:-:S03]  /*238a0*/  SEL R9, R9, RZ, !P0 ;  /* 0x000000ff09097207 */ /* 0x000fc60004000000 */
[----:B------:R-:W3:Y:S04]  /*238b0*/  LDL.LU R10, [R1+0xe88] ;  /* 0x000e8800010a7983 */ /* 0x000ee80000300800 */
[----:B-1----:R-:W2:Y:S01]  /*238c0*/  LDL.LU R7, [R1+0xe8c] ;  /* 0x000e8c0001077983 */ /* 0x002ea20000300800 */
[----:B------:R-:W-:-:S03]  /*238d0*/  ISETP.NE.U32.AND P2, PT, R9, RZ, PT ;  /* 0x000000ff0900720c */ /* 0x000fc60003f45070 */
[----:B------:R-:W2:Y:S01]  /*238e0*/  LDL.LU R6, [R1+0xe90] ;  /* 0x000e900001067983 */ /* 0x000ea20000300800 */
[----:B------:R-:W-:Y:S01]  /*238f0*/  VIADD R9, R15, UR12 ;  /* 0x0000000c0f097c36 */ /* 0x000fe20008000000 */
[----:B----4-:R-:W-:-:S05]  /*23900*/  IADD3 R8, P1, R8, R5, RZ ;  /* 0x0000000508087210 */ /* 0x010fca0007f3e0ff */
[----:B------:R-:W-:Y:S01]  /*23910*/  IMAD.X R14, R14, 0x1, R4, P1 ;  /* 0x000000010e0e7824 */ /* 0x000fe200008e0604 */
[----:B------:R-:W-:Y:S01]  /*23920*/  ISETP.GT.AND P1, PT, R3, 0x5, PT ;  /* 0x000000050300780c */ /* 0x000fe20003f24270 */
[----:B------:R-:W-:Y:S02]  /*23930*/  STL [R1+0xe80], R8 ;  /* 0x000e800801007387 */ /* 0x000fe40000100800 */
[----:B------:R-:W-:Y:S02]  /*23940*/  IMAD.MOV.U32 R15, RZ, RZ, R14 ;  /* 0x000000ffff0f7224 */ /* 0x000fe400078e000e */
[----:B------:R1:W-:Y:S02]  /*23950*/  STL [R1+0xe7c], R14 ;  /* 0x000e7c0e01007387 */ /* 0x0003e40000100800 */
[----:B-1----:R-:W-:Y:S01]  /*23960*/  IMAD.MOV.U32 R14, RZ, RZ, R8 ;  /* 0x000000ffff0e7224 */ /* 0x002fe200078e0008 */
[----:B------:R-:W-:-:S04]  /*23970*/  SEL R8, RZ, 0x4, !P1 ;  /* 0x00000004ff087807 */ /* 0x000fc80004800000 */
[----:B------:R-:W-:Y:S01]  /*23980*/  SEL R8, R8, RZ, !P0 ;  /* 0x000000ff08087207 */ /* 0x000fe20004000000 */
[----:B------:R-:W-:Y:S03]  /*23990*/  LDGSTS.E [R9+0x50000], desc[UR6][R14.64], P2 ;  /* 0x500000000e097fae */ /* 0x000fe60009121846 */
[----:B------:R-:W-:Y:S01]  /*239a0*/  ISETP.NE.U32.AND P1, PT, R8, RZ, PT ;  /* 0x000000ff0800720c */ /* 0x000fe20003f25070 */
[----:B------:R-:W4:Y:S04]  /*239b0*/  LDL.LU R14, [R1+0xe94] ;  /* 0x000e9400010e7983 */ /* 0x000f280000300800 */
[----:B------:R-:W4:Y:S04]  /*239c0*/  LDL.LU R8, [R1+0xe98] ;  /* 0x000e980001087983 */ /* 0x000f280000300800 */
[----:B------:R-:W4:Y:S04]  /*239d0*/  LDL.LU R145, [R1+0xe9c] ;  /* 0x000e9c0001917983 */ /* 0x000f280000300800 */
[----:B------:R-:W4:Y:S01]  /*239e0*/  LDL.LU R15, [R1+0xea0] ;  /* 0x000ea000010f7983 */ /* 0x000f220000300800 */
[----:B---3--:R-:W-:-:S05]  /*239f0*/  IADD3 R10, P3, R10, R5, RZ ;  /* 0x000000050a0a7210 */ /* 0x008fca0007f7e0ff */
[--C-:B--2---:R-:W-:Y:S01]  /*23a00*/  IMAD.X R11, R11, 0x1, R4.reuse, P3 ;  /* 0x000000010b0b7824 */ /* 0x104fe200018e0604 */
[----:B------:R-:W-:Y:S01]  /*23a10*/  IADD3 R6, P4, R6, R5, RZ ;  /* 0x0000000506067210 */ /* 0x000fe20007f9e0ff */
[----:B------:R-:W-:Y:S04]  /*23a20*/  STL [R1+0xe88], R10 ;  /* 0x000e880a01007387 */ /* 0x000fe80000100800 */
[----:B------:R-:W-:Y:S01]  /*23a30*/  IMAD.X R7, R7, 0x1, R4, P4 ;  /* 0x0000000107077824 */ /* 0x000fe200020e0604 */
[----:B------:R-:W-:Y:S04]  /*23a40*/  STL [R1+0xe84], R11 ;  /* 0x000e840b01007387 */ /* 0x000fe80000100800 */
[----:B------:R-:W-:Y:S04]  /*23a50*/  STL [R1+0xe90], R6 ;  /* 0x000e900601007387 */ /* 0x000fe80000100800 */
[----:B------:R-:W-:Y:S01]  /*23a60*/  LDGSTS.E [R9+0x54000], desc[UR6][R10.64], P2 ;  /* 0x540000000a097fae */ /* 0x000fe20009121846 */
[----:B------:R-:W-:-:S03]  /*23a70*/  ISETP.GT.AND P2, PT, R3, 0x6, PT ;  /* 0x000000060300780c */ /* 0x000fc60003f44270 */
[----:B------:R1:W-:Y:S04]  /*23a80*/  STL [R1+0xe8c], R7 ;  /* 0x000e8c0701007387 */ /* 0x0003e80000100800 */
[----:B------:R2:W-:Y:S04]  /*23a90*/  LDGSTS.E [R9+0x50004], desc[UR6][R6.64], P1 ;  /* 0x5000400006097fae */ /* 0x0005e80008921846 */
[----:B-1----:R-:W3:Y:S01]  /*23aa0*/  LDL.LU R7, [R1+0xea8] ;  /* 0x000ea80001077983 */ /* 0x002ee20000300800 */
[----:B--2---:R-:W-:-:S03]  /*23ab0*/  SEL R6, RZ, 0x4, !P2 ;  /* 0x00000004ff067807 */ /* 0x004fc60005000000 */
[----:B------:R-:W2:Y:S01]  /*23ac0*/  LDL.LU R11, [R1+0xea4] ;  /* 0x000ea400010b7983 */ /* 0x000ea20000300800 */
[----:B------:R-:W-:-:S03]  /*23ad0*/  SEL R6, R6, RZ, !P0 ;  /* 0x000000ff06067207 */ /* 0x000fc60004000000 */
[----:B------:R-:W2:Y:S01]  /*23ae0*/  LDL.LU R10, [R1+0xeb0] ;  /* 0x000eb000010a7983 */ /* 0x000ea20000300800 */
[----:B------:R-:W-:-:S03]  /*23af0*/  ISETP.NE.U32.AND P2, PT, R6, RZ, PT ;  /* 0x000000ff0600720c */ /* 0x000fc60003f45070 */
[----:B------:R-:W2:Y:S01]  /*23b00*/  LDL.LU R6, [R1+0xeb8] ;  /* 0x000eb80001067983 */ /* 0x000ea20000300800 */
[----:B----4-:R-:W-:-:S05]  /*23b10*/  IADD3 R8, P3, R8, R5, RZ ;  /* 0x0000000508087210 */ /* 0x010fca0007f7e0ff */
[--C-:B------:R-:W-:Y:S01]  /*23b20*/  IMAD.X R14, R14, 0x1, R4.reuse, P3 ;  /* 0x000000010e0e7824 */ /* 0x100fe200018e0604 */
[----:B------:R-:W-:Y:S01]  /*23b30*/  IADD3 R15, P4, R15, R5, RZ ;  /* 0x000000050f0f7210 */ /* 0x000fe20007f9e0ff */
[----:B------:R-:W-:Y:S04]  /*23b40*/  STL [R1+0xe98], R8 ;  /* 0x000e980801007387 */ /* 0x000fe80000100800 */
[----:B------:R-:W-:Y:S01]  /*23b50*/  IMAD.X R145, R145, 0x1, R4, P4 ;  /* 0x0000000191917824 */ /* 0x000fe200020e0604 */
[----:B------:R1:W-:Y:S01]  /*23b60*/  STL [R1+0xe94], R14 ;  /* 0x000e940e01007387 */ /* 0x0003e20000100800 */
[----:B------:R-:W-:-:S03]  /*23b70*/  IMAD.MOV.U32 R147, RZ, RZ, R14 ;  /* 0x000000ffff937224 */ /* 0x000fc600078e000e */
[----:B------:R4:W-:Y:S04]  /*23b80*/  STL [R1+0xea0], R15 ;  /* 0x000ea00f01007387 */ /* 0x0009e80000100800 */
[----:B------:R-:W-:Y:S04]  /*23b90*/  STL [R1+0xe9c], R145 ;  /* 0x000e9c9101007387 */ /* 0x000fe80000100800 */
[----:B-1----:R-:W2:Y:S01]  /*23ba0*/  LDL.LU R14, [R1+0xeac] ;  /* 0x000eac00010e7983 */ /* 0x002ea20000300800 */
[----:B------:R-:W-:-:S03]  /*23bb0*/  IMAD.MOV.U32 R146, RZ, RZ, R8 ;  /* 0x000000ffff927224 */ /* 0x000fc600078e0008 */
[----:B------:R-:W2:Y:S04]  /*23bc0*/  LDL.LU R8, [R1+0xeb4] ;  /* 0x000eb40001087983 */ /* 0x000ea80000300800 */
[----:B------:R1:W-:Y:S01]  /*23bd0*/  LDGSTS.E [R9+0x54004], desc[UR6][R146.64], P1 ;  /* 0x5400400092097fae */ /* 0x0003e20008921846 */
[----:B------:R-:W-:Y:S01]  /*23be0*/  ISETP.GT.AND P1, PT, R3, 0x7, PT ;  /* 0x000000070300780c */ /* 0x000fe20003f24270 */
[----:B-1----:R-:W-:Y:S02]  /*23bf0*/  IMAD.MOV.U32 R146, RZ, RZ, R15 ;  /* 0x000000ffff927224 */ /* 0x002fe400078e000f */
[----:B------:R-:W-:Y:S01]  /*23c00*/  IMAD.MOV.U32 R147, RZ, RZ, R145 ;  /* 0x000000ffff937224 */ /* 0x000fe200078e0091 */
[----:B----4-:R-:W-:-:S04]  /*23c10*/  SEL R15, RZ, 0x4, !P1 ;  /* 0x00000004ff0f7807 */ /* 0x010fc80004800000 */
[----:B------:R1:W-:Y:S01]  /*23c20*/  LDGSTS.E [R9+0x50008], desc[UR6][R146.64], P2 ;  /* 0x5000800092097fae */ /* 0x0003e20009121846 */
[----:B------:R-:W-:-:S04]  /*23c30*/  SEL R15, R15, RZ, !P0 ;  /* 0x000000ff0f0f7207 */ /* 0x000fc80004000000 */
[----:B------:R-:W-:Y:S02]  /*23c40*/  ISETP.NE.U32.AND P1, PT, R15, RZ, PT ;  /* 0x000000ff0f00720c */ /* 0x000fe40003f25070 */
[----:B---3--:R-:W-:-:S05]  /*23c50*/  IADD3 R7, P3, R7, R5, RZ ;  /* 0x0000000507077210 */ /* 0x008fca0007f7e0ff */
[----:B--2---:R-:W-:Y:S02]  /*23c60*/  IMAD.X R11, R11, 0x1, R4, P3 ;  /* 0x000000010b0b7824 */ /* 0x004fe400018e0604 */
[----:B-1----:R-:W-:Y:S02]  /*23c70*/  IMAD.MOV.U32 R146, RZ, RZ, R7 ;  /* 0x000000ffff927224 */ /* 0x002fe400078e0007 */
[----:B------:R-:W-:Y:S01]  /*23c80*/  IMAD.MOV.U32 R147, RZ, RZ, R11 ;  /* 0x000000ffff937224 */ /* 0x000fe200078e000b */
[----:B------:R-:W-:Y:S04]  /*23c90*/  STL [R1+0xea8], R7 ;  /* 0x000ea80701007387 */ /* 0x000fe80000100800 */
[----:B------:R-:W-:Y:S01]  /*23ca0*/  LDGSTS.E [R9+0x54008], desc[UR6][R146.64], P2 ;  /* 0x5400800092097fae */ /* 0x000fe20009121846 */
[----:B------:R-:W-:-:S03]  /*23cb0*/  IADD3 R10, P2, R10, R5, RZ ;  /* 0x000000050a0a7210 */ /* 0x000fc60007f5e0ff */
[----:B------:R1:W-:Y:S01]  /*23cc0*/  STL [R1+0xea4], R11 ;  /* 0x000ea40b01007387 */ /* 0x0003e20000100800 */
[----:B------:R-:W-:-:S03]  /*23cd0*/  IADD3 R6, P3, R6, R5, RZ ;  /* 0x0000000506067210 */ /* 0x000fc60007f7e0ff */
[----:B-1----:R-:W2:Y:S04]  /*23ce0*/  LDL.LU R11, [R1+0xebc] ;  /* 0x000ebc00010b7983 */ /* 0x002ea80000300800 */
[----:B------:R-:W3:Y:S04]  /*23cf0*/  LDL.LU R7, [R1+0xec0] ;  /* 0x000ec00001077983 */ /* 0x000ee80000300800 */
[----:B------:R-:W-:Y:S01]  /*23d00*/  STL [R1+0xeb0], R10 ;  /* 0x000eb00a01007387 */ /* 0x000fe20000100800 */
[----:B------:R-:W-:-:S04]  /*23d10*/  IMAD.X R14, R14, 0x1, R4, P2 ;  /* 0x000000010e0e7824 */ /* 0x000fc800010e0604 */
[----:B------:R-:W-:Y:S01]  /*23d20*/  IMAD.MOV.U32 R15, RZ, RZ, R14 ;  /* 0x000000ffff0f7224 */ /* 0x000fe200078e000e */
[----:B------:R1:W-:Y:S01]  /*23d30*/  STL [R1+0xeac], R14 ;  /* 0x000eac0e01007387 */ /* 0x0003e20000100800 */
[----:B------:R-:W-:Y:S02]  /*23d40*/  IMAD.X R8, R8, 0x1, R4, P3 ;  /* 0x0000000108087824 */ /* 0x000fe400018e0604 */
[----:B-1----:R-:W-:-:S05]  /*23d50*/  IMAD.MOV.U32 R14, RZ, RZ, R10 ;  /* 0x000000ffff0e7224 */ /* 0x002fca00078e000a */
[----:B------:R1:W-:Y:S04]  /*23d60*/  LDGSTS.E [R9+0x5000c], desc[UR6][R14.64], P1 ;  /* 0x5000c0000e097fae */ /* 0x0003e80008921846 */
[----:B------:R-:W-:Y:S01]  /*23d70*/  STL [R1+0xeb8], R6 ;  /* 0x000eb80601007387 */ /* 0x000fe20000100800 */
[----:B-1----:R-:W-:Y:S02]  /*23d80*/  IMAD.MOV.U32 R14, RZ, RZ, R6 ;  /* 0x000000ffff0e7224 */ /* 0x002fe400078e0006 */
[----:B------:R-:W-:Y:S01]  /*23d90*/  IMAD.MOV.U32 R15, RZ, RZ, R8 ;  /* 0x000000ffff0f7224 */ /* 0x000fe200078e0008 */
[----:B------:R1:W-:Y:S04]  /*23da0*/  STL [R1+0xeb4], R8 ;  /* 0x000eb40801007387 */ /* 0x0003e80000100800 */
[----:B------:R4:W-:Y:S04]  /*23db0*/  LDGSTS.E [R9+0x5400c], desc[UR6][R14.64], P1 ;  /* 0x5400c0000e097fae */ /* 0x0009e80008921846 */
[----:B------:R-:W2:Y:S04]  /*23dc0*/  LDL.LU R14, [R1+0xec4] ;  /* 0x000ec400010e7983 */ /* 0x000ea80000300800 */
[----:B------:R-:W2:Y:S04]  /*23dd0*/  LDL.LU R10, [R1+0xec8] ;  /* 0x000ec800010a7983 */ /* 0x000ea80000300800 */
[----:B-1----:R-:W2:Y:S04]  /*23de0*/  LDL.LU R8, [R1+0xecc] ;  /* 0x000ecc0001087983 */ /* 0x002ea80000300800 */
[----:B------:R-:W2:Y:S01]  /*23df0*/  LDL.LU R6, [R1+0xed0] ;  /* 0x000ed00001067983 */ /* 0x000ea20000300800 */
[----:B------:R-:W1:Y:S01]  /*23e00*/  S2R R252, SR_TID.X ;  /* 0x0000000000fc7919 */ /* 0x000e620000002100 */
[----:B------:R-:W-:-:S04]  /*23e10*/  ISETP.GT.AND P1, PT, R3, 0x8, PT ;  /* 0x000000080300780c */ /* 0x000fc80003f24270 */
[----:B----4-:R-:W-:-:S04]  /*23e20*/  SEL R9, RZ, 0x4, !P1 ;  /* 0x00000004ff097807 */ /* 0x010fc80004800000 */
[----:B------:R-:W-:-:S04]  /*23e30*/  SEL R9, R9, RZ, !P0 ;  /* 0x000000ff09097207 */ /* 0x000fc80004000000 */
[----:B------:R-:W-:Y:S01]  /*23e40*/  ISETP.NE.U32.AND P2, PT, R9, RZ, PT ;  /* 0x000000ff0900720c */ /* 0x000fe20003f45070 */
[C---:B-1----:R-:W-:Y:S01]  /*23e50*/  IMAD.SHL.U32 R15, R252.reuse, 0x10, RZ ;  /* 0x00000010fc0f7824 */ /* 0x042fe200078e00ff */
[----:B------:R-:W-:-:S04]  /*23e60*/  LOP3.LUT R252, R252, 0x7f, RZ, 0xc0, !PT ;  /* 0x0000007ffcfc7812 */ /* 0x000fc800078ec0ff */
[----:B------:R-:W-:-:S05]  /*23e70*/  LOP3.LUT R15, R15, 0x70, RZ, 0xc0, !PT ;  /* 0x000000700f0f7812 */ /* 0x000fca00078ec0ff */
[----:B------:R-:W-:-:S05]  /*23e80*/  IMAD R15, R252, 0x80, R15 ;  /* 0x00000080fc0f7824 */ /* 0x000fca00078e020f */
[----:B------:R-:W-:-:S05]  /*23e90*/  LOP3.LUT R15, R15, 0x20, RZ, 0x3c, !PT ;  /* 0x000000200f0f7812 */ /* 0x000fca00078e3cff */
[----:B------:R-:W-:Y:S01]  /*23ea0*/  VIADD R9, R15, UR12 ;  /* 0x0000000c0f097c36 */ /* 0x000fe20008000000 */
[----:B---3--:R-:W-:-:S05]  /*23eb0*/  IADD3 R7, P1, R7, R5, RZ ;  /* 0x0000000507077210 */ /* 0x008fca0007f3e0ff */
[----:B--2---:R-:W-:Y:S01]  /*23ec0*/  IMAD.X R11, R11, 0x1, R4, P1 ;  /* 0x000000010b0b7824 */ /* 0x004fe200008e0604 */
[----:B------:R-:W-:Y:S01]  /*23ed0*/  ISETP.GT.AND P1, PT, R3, 0x9, PT ;  /* 0x000000090300780c */ /* 0x000fe20003f24270 */
[----:B------:R1:W-:Y:S01]  /*23ee0*/  STL [R1+0xec0], R7 ;  /* 0x000ec00701007387 */ /* 0x0003e20000100800 */
[----:B------:R-:W-:Y:S02]  /*23ef0*/  IMAD.MOV.U32 R146, RZ, RZ, R7 ;  /* 0x000000ffff927224 */ /* 0x000fe400078e0007 */
[----:B-1----:R-:W-:-:S04]  /*23f00*/  SEL R7, RZ, 0x4, !P1 ;  /* 0x00000004ff077807 */ /* 0x002fc80004800000 */
[----:B------:R-:W-:Y:S01]  /*23f10*/  SEL R7, R7, RZ, !P0 ;  /* 0x000000ff07077207 */ /* 0x000fe20004000000 */
[----:B------:R1:W-:Y:S01]  /*23f20*/  STL [R1+0xebc], R11 ;  /* 0x000ebc0b01007387 */ /* 0x0003e20000100800 */
[----:B------:R-:W-:Y:S02]  /*23f30*/  IMAD.MOV.U32 R147, RZ, RZ, R11 ;  /* 0x000000ffff937224 */ /* 0x000fe400078e000b */
[----:B------:R-:W-:-:S03]  /*23f40*/  ISETP.NE.U32.AND P1, PT, R7, RZ, PT ;  /* 0x000000ff0700720c */ /* 0x000fc60003f25070 */
[----:B------:R2:W-:Y:S04]  /*23f50*/  LDGSTS.E [R9+0x50000], desc[UR6][R146.64], P2 ;  /* 0x5000000092097fae */ /* 0x0005e80009121846 */
[----:B-1----:R-:W3:Y:S04]  /*23f60*/  LDL.LU R11, [R1+0xed4] ;  /* 0x000ed400010b7983 */ /* 0x002ee80000300800 */
[----:B------:R-:W4:Y:S04]  /*23f70*/  LDL.LU R7, [R1+0xed8] ;  /* 0x000ed80001077983 */ /* 0x000f280000300800 */
[----:B------:R-:W3:Y:S04]  /*23f80*/  LDL.LU R145, [R1+0xedc] ;  /* 0x000edc0001917983 */ /* 0x000ee80000300800 */
[----:B------:R-:W3:Y:S01]  /*23f90*/  LDL.LU R15, [R1+0xee0] ;  /* 0x000ee000010f7983 */ /* 0x000ee20000300800 */
[----:B------:R-:W-:-:S05]  /*23fa0*/  IADD3 R10, P3, R10, R5, RZ ;  /* 0x000000050a0a7210 */ /* 0x000fca0007f7e0ff */
[----:B------:R-:W-:Y:S01]  /*23fb0*/  IMAD.X R14, R14, 0x1, R4, P3 ;  /* 0x000000010e0e7824 */ /* 0x000fe200018e0604 */
[----:B------:R-:W-:Y:S01]  /*23fc0*/  IADD3 R6, P4, R6, R5, RZ ;  /* 0x0000000506067210 */ /* 0x000fe20007f9e0ff */
[----:B--2---:R-:W-:Y:S02]  /*23fd0*/  IMAD.MOV.U32 R146, RZ, RZ, R10 ;  /* 0x000000ffff927224 */ /* 0x004fe400078e000a */
[----:B------:R-:W-:Y:S02]  /*23fe0*/  IMAD.MOV.U32 R147, RZ, RZ, R14 ;  /* 0x000000ffff937224 */ /* 0x000fe400078e000e */
[----:B------:R-:W-:Y:S01]  /*23ff0*/  IMAD.X R8, R8, 0x1, R4, P4 ;  /* 0x0000000108087824 */ /* 0x000fe200020e0604 */
[----:B------:R-:W-:Y:S04]  /*24000*/  STL [R1+0xec8], R10 ;  /* 0x000ec80a01007387 */ /* 0x000fe80000100800 */
[----:B------:R-:W-:Y:S04]  /*24010*/  STL [R1+0xec4], R14 ;  /* 0x000ec40e01007387 */ /* 0x000fe80000100800 */
[----:B------:R-:W-:Y:S04]  /*24020*/  STL [R1+0xed0], R6 ;  /* 0x000ed00601007387 */ /* 0x000fe80000100800 */
[----:B------:R1:W-:Y:S04]  /*24030*/  LDGSTS.E [R9+0x54000], desc[UR6][R146.64], P2 ;  /* 0x5400000092097fae */ /* 0x0003e80009121846 */
[----:B------:R2:W-:Y:S01]  /*24040*/  STL [R1+0xecc], R8 ;  /* 0x000ecc0801007387 */ /* 0x0005e20000100800 */
[----:B-1----:R-:W-:-:S03]  /*24050*/  IMAD.MOV.U32 R147, RZ, RZ, R8 ;  /* 0x000000ffff937224 */ /* 0x002fc600078e0008 */
[----:B--2---:R-:W2:Y:S04]  /*24060*/  LDL.LU R8, [R1+0xee8] ;  /* 0x000ee80001087983 */ /* 0x004ea80000300800 */
[----:B------:R-:W2:Y:S01]  /*24070*/  LDL.LU R14, [R1+0xee4] ;  /* 0x000ee400010e7983 */ /* 0x000ea20000300800 */
[----:B------:R-:W-:Y:S01]  /*24080*/  ISETP.GT.AND P2, PT, R3, 0xa, PT ;  /* 0x0000000a0300780c */ /* 0x000fe20003f44270 */
[----:B------:R-:W-:Y:S02]  /*24090*/  IMAD.MOV.U32 R146, RZ, RZ, R6 ;  /* 0x000000ffff927224 */ /* 0x000fe400078e0006 */
[----:B------:R-:W2:Y:S01]  /*240a0*/  LDL.LU R10, [R1+0xef0] ;  /* 0x000ef000010a7983 */ /* 0x000ea20000300800 */
[----:B------:R-:W-:-:S03]  /*240b0*/  SEL R6, RZ, 0x4, !P2 ;  /* 0x00000004ff067807 */ /* 0x000fc60005000000 */
[----:B------:R1:W-:Y:S01]  /*240c0*/  LDGSTS.E [R9+0x50004], desc[UR6][R146.64], P1 ;  /* 0x5000400092097fae */ /* 0x0003e20008921846 */
[----:B------:R-:W-:-:S04]  /*240d0*/  SEL R6, R6, RZ, !P0 ;  /* 0x000000ff06067207 */ /* 0x000fc80004000000 */
[----:B------:R-:W-:Y:S02]  /*240e0*/  ISETP.NE.U32.AND P2, PT, R6, RZ, PT ;  /* 0x000000ff0600720c */ /* 0x000fe40003f45070 */
[----:B------:R-:W2:Y:S01]  /*240f0*/  LDL.LU R6, [R1+0xef8] ;  /* 0x000ef80001067983 */ /* 0x000ea20000300800 */
[----:B----4-:R-:W-:-:S05]  /*24100*/  IADD3 R7, P3, R7, R5, RZ ;  /* 0x0000000507077210 */ /* 0x010fca0007f7e0ff */
[--C-:B---3--:R-:W-:Y:S02]  /*24110*/  IMAD.X R11, R11, 0x1, R4.reuse, P3 ;  /* 0x000000010b0b7824 */ /* 0x108fe400018e0604 */
[----:B-1----:R-:W-:Y:S02]  /*24120*/  IMAD.MOV.U32 R146, RZ, RZ, R7 ;  /* 0x000000ffff927224 */ /* 0x002fe400078e0007 */
[----:B------:R-:W-:Y:S01]  /*24130*/  IMAD.MOV.U32 R147, RZ, RZ, R11 ;  /* 0x000000ffff937224 */ /* 0x000fe200078e000b */
[----:B------:R-:W-:Y:S01]  /*24140*/  IADD3 R15, P4, R15, R5, RZ ;  /* 0x000000050f0f7210 */ /* 0x000fe20007f9e0ff */
[----:B------:R-:W-:Y:S04]  /*24150*/  STL [R1+0xed8], R7 ;  /* 0x000ed80701007387 */ /* 0x000fe80000100800 */
[----:B------:R1:W-:Y:S01]  /*24160*/  LDGSTS.E [R9+0x54004], desc[UR6][R146.64], P1 ;  /* 0x5400400092097fae */ /* 0x0003e20008921846 */
[----:B------:R-:W-:Y:S01]  /*24170*/  ISETP.GT.AND P1, PT, R3, 0xb, PT ;  /* 0x0000000b0300780c */ /* 0x000fe20003f24270 */
[----:B------:R-:W-:-:S02]  /*24180*/  IMAD.X R145, R145, 0x1, R4, P4 ;  /* 0x0000000191917824 */ /* 0x000fc400020e0604 */
[----:B------:R3:W-:Y:S04]  /*24190*/  STL [R1+0xed4], R11 ;  /* 0x000ed40b01007387 */ /* 0x0007e80000100800 */
[----:B------:R4:W-:Y:S01]  /*241a0*/  STL [R1+0xee0], R15 ;  /* 0x000ee00f01007387 */ /* 0x0009e20000100800 */
[----:B-1----:R-:W-:-:S03]  /*241b0*/  IMAD.MOV.U32 R146, RZ, RZ, R15 ;  /* 0x000000ffff927224 */ /* 0x002fc600078e000f */
[----:B------:R-:W-:Y:S04]  /*241c0*/  STL [R1+0xedc], R145 ;  /* 0x000edc9101007387 */ /* 0x000fe80000100800 */
[----:B---3--:R-:W3:Y:S01]  /*241d0*/  LDL.LU R11, [R1+0xeec] ;  /* 0x000eec00010b7983 */ /* 0x008ee20000300800 */
[----:B----4-:R-:W-:-:S03]  /*241e0*/  SEL R15, RZ, 0x4, !P1 ;  /* 0x00000004ff0f7807 */ /* 0x010fc60004800000 */
[----:B------:R-:W4:Y:S01]  /*241f0*/  LDL.LU R7, [R1+0xef4] ;  /* 0x000ef40001077983 */ /* 0x000f220000300800 */
[----:B------:R-:W-:Y:S01]  /*24200*/  SEL R15, R15, RZ, !P0 ;  /* 0x000000ff0f0f7207 */ /* 0x000fe20004000000 */
[----:B------:R-:W-:-:S03]  /*24210*/  IMAD.MOV.U32 R147, RZ, RZ, R145 ;  /* 0x000000ffff937224 */ /* 0x000fc600078e0091 */
[----:B------:R-:W-:Y:S02]  /*24220*/  ISETP.NE.U32.AND P1, PT, R15, RZ, PT ;  /* 0x000000ff0f00720c */ /* 0x000fe40003f25070 */
[----:B------:R-:W-:Y:S01]  /*24230*/  LDGSTS.E [R9+0x50008], desc[UR6][R146.64], P2 ;  /* 0x5000800092097fae */ /* 0x000fe20009121846 */
[----:B--2---:R-:W-:-:S05]  /*24240*/  IADD3 R8, P3, R8, R5, RZ ;  /* 0x0000000508087210 */ /* 0x004fca0007f7e0ff */
[----:B------:R-:W-:Y:S01]  /*24250*/  IMAD.X R14, R14, 0x1, R4, P3 ;  /* 0x000000010e0e7824 */ /* 0x000fe200018e0604 */
[----:B------:R-:W-:Y:S03]  /*24260*/  STL [R1+0xee8], R8 ;  /* 0x000ee80801007387 */ /* 0x000fe60000100800 */
[----:B------:R-:W-:Y:S01]  /*24270*/  IMAD.MOV.U32 R15, RZ, RZ, R14 ;  /* 0x000000ffff0f7224 */ /* 0x000fe200078e000e */
[----:B------:R1:W-:Y:S02]  /*24280*/  STL [R1+0xee4], R14 ;  /* 0x000ee40e01007387 */ /* 0x0003e40000100800 */
[----:B-1----:R-:W-:-:S05]  /*24290*/  IMAD.MOV.U32 R14, RZ, RZ, R8 ;  /* 0x000000ffff0e7224 */ /* 0x002fca00078e0008 */
[----:B------:R1:W-:Y:S04]  /*242a0*/  LDGSTS.E [R9+0x54008], desc[UR6][R14.64], P2 ;  /* 0x540080000e097fae */ /* 0x0003e80009121846 */
[----:B------:R-:W2:Y:S04]  /*242b0*/  LDL.LU R14, [R1+0xefc] ;  /* 0x000efc00010e7983 */ /* 0x000ea80000300800 */
[----:B------:R-:W2:Y:S01]  /*242c0*/  LDL.LU R8, [R1+0xf00] ;  /* 0x000f000001087983 */ /* 0x000ea20000300800 */
        /* <DEDUP_REMOVED lines=9> */
[--C-:B---3--:R-:W-:Y:S02]  /*24360*/  IMAD.X R11, R11, 0x1, R4.reuse, P2 ;  /* 0x000000010b0b7824 */ /* 0x108fe400010e0604 */
[----:B----4-:R-:W-:-:S03]  /*24370*/  IMAD.X R7, R7, 0x1, R4, P3 ;  /* 0x0000000107077824 */ /* 0x010fc600018e0604 */
[----:B------:R-:W-:Y:S04]  /*24380*/  LDGSTS.E [R9+0x5000c], desc[UR6][R10.64], P1 ;  /* 0x5000c0000a097fae */ /* 0x000fe80008921846 */
[----:B------:R1:W-:Y:S01]  /*24390*/  LDGSTS.E [R9+0x5400c], desc[UR6][R6.64], P1 ;  /* 0x5400c00006097fae */ /* 0x0003e20008921846 */
[----:B------:R-:W-:-:S03]  /*243a0*/  ISETP.GT.AND P1, PT, R3, 0xc, PT ;  /* 0x0000000c0300780c */ /* 0x000fc60003f24270 */
[----:B------:R3:W-:Y:S04]  /*243b0*/  STL [R1+0xeec], R11 ;  /* 0x000eec0b01007387 */ /* 0x0007e80000100800 */
[----:B------:R-:W-:Y:S01]  /*243c0*/  STL [R1+0xef8], R6 ;  /* 0x000ef80601007387 */ /* 0x000fe20000100800 */
[----:B-1----:R-:W-:-:S03]  /*243d0*/  SEL R9, RZ, 0x4, !P1 ;  /* 0x00000004ff097807 */ /* 0x002fc60004800000 */
[----:B------:R1:W-:Y:S04]  /*243e0*/  STL [R1+0xef4], R7 ;  /* 0x000ef40701007387 */ /* 0x0003e80000100800 */
[----:B---3--:R-:W3:Y:S01]  /*243f0*/  LDL.LU R11, [R1+0xf04] ;  /* 0x000f0400010b7983 */ /* 0x008ee20000300800 */
[----:B------:R-:W-:-:S03]  /*24400*/  SEL R9, R9, RZ, !P0 ;  /* 0x000000ff09097207 */ /* 0x000fc60004000000 */
[----:B------:R-:W4:Y:S04]  /*24410*/  LDL.LU R10, [R1+0xf08] ;  /* 0x000f0800010a7983 */ /* 0x000f280000300800 */
[----:B-1----:R-:W3:Y:S01]  /*24420*/  LDL.LU R7, [R1+0xf0c] ;  /* 0x000f0c0001077983 */ /* 0x002ee20000300800 */
[----:B------:R-:W-:-:S03]  /*24430*/  ISETP.NE.U32.AND P2, PT, R9, RZ, PT ;  /* 0x000000ff0900720c */ /* 0x000fc60003f45070 */
[----:B------:R-:W3:Y:S01]  /*24440*/  LDL.LU R6, [R1+0xf10] ;  /* 0x000f100001067983 */ /* 0x000ee20000300800 */
[----:B------:R-:W-:Y:S01]  /*24450*/  VIADD R9, R15, UR12 ;  /* 0x0000000c0f097c36 */ /* 0x000fe20008000000 */
[----:B--2---:R-:W-:-:S05]  /*24460*/  IADD3 R8, P1, R8, R5, RZ ;  /* 0x0000000508087210 */ /* 0x004fca0007f3e0ff */
        /* <DEDUP_REMOVED lines=10> */
[----:B------:R-:W2:Y:S04]  /*24510*/  LDL.LU R14, [R1+0xf14] ;  /* 0x000f1400010e7983 */ /* 0x000ea80000300800 */
[----:B------:R-:W2:Y:S04]  /*24520*/  LDL.LU R8, [R1+0xf18] ;  /* 0x000f180001087983 */ /* 0x000ea80000300800 */
[----:B------:R-:W2:Y:S04]  /*24530*/  LDL.LU R145, [R1+0xf1c] ;  /* 0x000f1c0001917983 */ /* 0x000ea80000300800 */
[----:B------:R-:W2:Y:S01]  /*24540*/  LDL.LU R15, [R1+0xf20] ;  /* 0x000f2000010f7983 */ /* 0x000ea20000300800 */
[----:B----4-:R-:W-:-:S05]  /*24550*/  IADD3 R10, P3, R10, R5, RZ ;  /* 0x000000050a0a7210 */ /* 0x010fca0007f7e0ff */
[--C-:B---3--:R-:W-:Y:S01]  /*24560*/  IMAD.X R11, R11, 0x1, R4.reuse, P3 ;  /* 0x000000010b0b7824 */ /* 0x108fe200018e0604 */
        /* <DEDUP_REMOVED lines=9> */
[----:B-1----:R-:W4:Y:S01]  /*24600*/  LDL.LU R7, [R1+0xf28] ;  /* 0x000f280001077983 */ /* 0x002f220000300800 */
[----:B---3--:R-:W-:-:S03]  /*24610*/  SEL R6, RZ, 0x4, !P2 ;  /* 0x00000004ff067807 */ /* 0x008fc60005000000 */
[----:B------:R-:W3:Y:S01]  /*24620*/  LDL.LU R11, [R1+0xf24] ;  /* 0x000f2400010b7983 */ /* 0x000ee20000300800 */
[----:B------:R-:W-:-:S03]  /*24630*/  SEL R6, R6, RZ, !P0 ;  /* 0x000000ff06067207 */ /* 0x000fc60004000000 */
[----:B------:R-:W3:Y:S01]  /*24640*/  LDL.LU R10, [R1+0xf30] ;  /* 0x000f3000010a7983 */ /* 0x000ee20000300800 */
[----:B------:R-:W-:-:S03]  /*24650*/  ISETP.NE.U32.AND P2, PT, R6, RZ, PT ;  /* 0x000000ff0600720c */ /* 0x000fc60003f45070 */
[----:B------:R-:W3:Y:S01]  /*24660*/  LDL.LU R6, [R1+0xf38] ;  /* 0x000f380001067983 */ /* 0x000ee20000300800 */
[----:B--2---:R-:W-:-:S05]  /*24670*/  IADD3 R8, P3, R8, R5, RZ ;  /* 0x0000000508087210 */ /* 0x004fca0007f7e0ff */
        /* <DEDUP_REMOVED lines=8> */
[----:B-1----:R-:W3:Y:S01]  /*24700*/  LDL.LU R14, [R1+0xf2c] ;  /* 0x000f2c00010e7983 */ /* 0x002ee20000300800 */
[----:B------:R-:W-:-:S03]  /*24710*/  IMAD.MOV.U32 R146, RZ, RZ, R8 ;  /* 0x000000ffff927224 */ /* 0x000fc600078e0008 */
[----:B------:R-:W3:Y:S04]  /*24720*/  LDL.LU R8, [R1+0xf34] ;  /* 0x000f340001087983 */ /* 0x000ee80000300800 */
[----:B------:R1:W-:Y:S01]  /*24730*/  LDGSTS.E [R9+0x54004], desc[UR6][R146.64], P1 ;  /* 0x5400400092097fae */ /* 0x0003e20008921846 */
[----:B------:R-:W-:Y:S01]  /*24740*/  ISETP.GT.AND P1, PT, R3, 0xf, PT ;  /* 0x0000000f0300780c */ /* 0x000fe20003f24270 */
[----:B-1----:R-:W-:Y:S02]  /*24750*/  IMAD.MOV.U32 R146, RZ, RZ, R15 ;  /* 0x000000ffff927224 */ /* 0x002fe400078e000f */
[----:B------:R-:W-:Y:S01]  /*24760*/  IMAD.MOV.U32 R147, RZ, RZ, R145 ;  /* 0x000000ffff937224 */ /* 0x000fe200078e0091 */
[----:B--2---:R-:W-:-:S04]  /*24770*/  SEL R15, RZ, 0x4, !P1 ;  /* 0x00000004ff0f7807 */ /* 0x004fc80004800000 */
[----:B------:R1:W-:Y:S01]  /*24780*/  LDGSTS.E [R9+0x50008], desc[UR6][R146.64], P2 ;  /* 0x5000800092097fae */ /* 0x0003e20009121846 */
[----:B------:R-:W-:-:S04]  /*24790*/  SEL R15, R15, RZ, !P0 ;  /* 0x000000ff0f0f7207 */ /* 0x000fc80004000000 */
[----:B------:R-:W-:Y:S02]  /*247a0*/  ISETP.NE.U32.AND P1, PT, R15, RZ, PT ;  /* 0x000000ff0f00720c */ /* 0x000fe40003f25070 */
[----:B----4-:R-:W-:-:S05]  /*247b0*/  IADD3 R7, P3, R7, R5, RZ ;  /* 0x0000000507077210 */ /* 0x010fca0007f7e0ff */
[----:B---3--:R-:W-:Y:S02]  /*247c0*/  IMAD.X R11, R11, 0x1, R4, P3 ;  /* 0x000000010b0b7824 */ /* 0x008fe400018e0604 */
        /* <DEDUP_REMOVED lines=257> */
[----:B-1----:R-:W-:Y:S01]  /*257e0*/  IMAD.MOV.U32 R146, RZ, RZ, R7 ;  /* 0x000000ffff927224 */ /* 0x002fe200078e0007 */
[----:B------:R-:W-:Y:S01]  /*257f0*/  IADD3 R15, P4, R15, R5, RZ ;  /* 0x000000050f0f7210 */ /* 0x000fe20007f9e0ff */
[----:B------:R-:W-:Y:S01]  /*25800*/  IMAD.MOV.U32 R147, RZ, RZ, R11 ;  /* 0x000000ffff937224 */ /* 0x000fe200078e000b */
[----:B------:R-:W-:Y:S03]  /*25810*/  STL [R1+0xfd8], R7 ;  /* 0x000fd80701007387 */ /* 0x000fe60000100800 */
[----:B------:R-:W-:Y:S01]  /*25820*/  IMAD.X R145, R145, 0x1, R4, P4 ;  /* 0x0000000191917824 */ /* 0x000fe200020e0604 */
[----:B------:R1:W-:Y:S01]  /*25830*/  LDGSTS.E [R9+0x54004], desc[UR6][R146.64], P1 ;  /* 0x5400400092097fae */ /* 0x0003e20008921846 */
[----:B------:R-:W-:-:S03]  /*25840*/  ISETP.GT.AND P1, PT, R3, 0x1b, PT ;  /* 0x0000001b0300780c */ /* 0x000fc60003f24270 */
        /* <DEDUP_REMOVED lines=31> */
[----:B------:R1:W-:Y:S04]  /*25a40*/  STL [R1+0xfec], R11 ;  /* 0x000fec0b01007387 */ /* 0x0003e80000100800 */
[----:B------:R-:W-:Y:S04]  /*25a50*/  STL [R1+0xff8], R6 ;  /* 0x000ff80601007387 */ /* 0x000fe80000100800 */
[----:B------:R-:W-:Y:S04]  /*25a60*/  LDGSTS.E [R9+0x5000c], desc[UR6][R10.64], P1 ;  /* 0x5000c0000a097fae */ /* 0x000fe80008921846 */
[----:B------:R3:W-:Y:S04]  /*25a70*/  STL [R1+0xff4], R7 ;  /* 0x000ff40701007387 */ /* 0x0007e80000100800 */
[----:B------:R4:W-:Y:S01]  /*25a80*/  LDGSTS.E [R9+0x5400c], desc[UR6][R6.64], P1 ;  /* 0x5400c00006097fae */ /* 0x0009e20008921846 */
[----:B------:R-:W-:-:S03]  /*25a90*/  ISETP.GT.AND P1, PT, R3, 0x1c, PT ;  /* 0x0000001c0300780c */ /* 0x000fc60003f24270 */
[----:B-1----:R-:W2:Y:S04]  /*25aa0*/  LDL.LU R11, [R1+0x1004] ;  /* 0x00100400010b7983 */ /* 0x002ea80000300800 */
[----:B------:R-:W2:Y:S04]  /*25ab0*/  LDL.LU R10, [R1+0x1008] ;  /* 0x00100800010a7983 */ /* 0x000ea80000300800 */
[----:B---3--:R-:W3:Y:S01]  /*25ac0*/  LDL.LU R7, [R1+0x100c] ;  /* 0x00100c0001077983 */ /* 0x008ee20000300800 */
[----:B----4-:R-:W-:-:S03]  /*25ad0*/  SEL R9, RZ, 0x4, !P1 ;  /* 0x00000004ff097807 */ /* 0x010fc60004800000 */
[----:B------:R-:W4:Y:S01]  /*25ae0*/  LDL.LU R6, [R1+0x1010] ;  /* 0x0010100001067983 */ /* 0x000f220000300800 */
[----:B------:R-:W-:-:S04]  /*25af0*/  SEL R9, R9, RZ, !P0 ;  /* 0x000000ff09097207 */ /* 0x000fc80004000000 */
[----:B------:R-:W-:Y:S01]  /*25b00*/  ISETP.NE.U32.AND P2, PT, R9, RZ, PT ;  /* 0x000000ff0900720c */ /* 0x000fe20003f45070 */
        /* <DEDUP_REMOVED lines=16> */
[----:B------:R-:W-:-:S05]  /*25c10*/  IADD3 R10, P3, R10, R5, RZ ;  /* 0x000000050a0a7210 */ /* 0x000fca0007f7e0ff */
[--C-:B------:R-:W-:Y:S01]  /*25c20*/  IMAD.X R11, R11, 0x1, R4.reuse, P3 ;  /* 0x000000010b0b7824 */ /* 0x100fe200018e0604 */
[----:B----4-:R-:W-:Y:S01]  /*25c30*/  IADD3 R6, P4, R6, R5, RZ ;  /* 0x0000000506067210 */ /* 0x010fe20007f9e0ff */
[----:B------:R-:W-:Y:S04]  /*25c40*/  STL [R1+0x1008], R10 ;  /* 0x0010080a01007387 */ /* 0x000fe80000100800 */
[----:B---3--:R-:W-:Y:S01]  /*25c50*/  IMAD.X R7, R7, 0x1, R4, P4 ;  /* 0x0000000107077824 */ /* 0x008fe200020e0604 */
[----:B------:R-:W-:Y:S04]  /*25c60*/  STL [R1+0x1004], R11 ;  /* 0x0010040b01007387 */ /* 0x000fe80000100800 */
[----:B------:R-:W-:Y:S04]  /*25c70*/  STL [R1+0x1010], R6 ;  /* 0x0010100601007387 */ /* 0x000fe80000100800 */
[----:B------:R-:W-:Y:S04]  /*25c80*/  LDGSTS.E [R9+0x54000], desc[UR6][R10.64], P2 ;  /* 0x540000000a097fae */ /* 0x000fe80009121846 */
[----:B------:R1:W-:Y:S04]  /*25c90*/  STL [R1+0x100c], R7 ;  /* 0x00100c0701007387 */ /* 0x0003e80000100800 */
[----:B------:R3:W-:Y:S01]  /*25ca0*/  LDGSTS.E [R9+0x50004], desc[UR6][R6.64], P1 ;  /* 0x5000400006097fae */ /* 0x0007e20008921846 */
[----:B------:R-:W-:-:S03]  /*25cb0*/  ISETP.GT.AND P2, PT, R3, 0x1e, PT ;  /* 0x0000001e0300780c */ /* 0x000fc60003f44270 */
[----:B-1----:R-:W4:Y:S04]  /*25cc0*/  LDL.LU R7, [R1+0x1028] ;  /* 0x0010280001077983 */ /* 0x002f280000300800 */
[----:B------:R-:W4:Y:S01]  /*25cd0*/  LDL.LU R11, [R1+0x1024] ;  /* 0x00102400010b7983 */ /* 0x000f220000300800 */
[----:B---3--:R-:W-:-:S03]  /*25ce0*/  SEL R6, RZ, 0x4, !P2 ;  /* 0x00000004ff067807 */ /* 0x008fc60005000000 */
[----:B------:R-:W3:Y:S01]  /*25cf0*/  LDL.LU R10, [R1+0x1030] ;  /* 0x00103000010a7983 */ /* 0x000ee20000300800 */
[----:B------:R-:W-:-:S04]  /*25d00*/  SEL R6, R6, RZ, !P0 ;  /* 0x000000ff06067207 */ /* 0x000fc80004000000 */
[----:B------:R-:W-:Y:S02]  /*25d10*/  ISETP.NE.U32.AND P2, PT, R6, RZ, PT ;  /* 0x000000ff0600720c */ /* 0x000fe40003f45070 */
        /* <DEDUP_REMOVED lines=9> */
[----:B------:R4:W-:Y:S04]  /*25db0*/  STL [R1+0x101c], R145 ;  /* 0x00101c9101007387 */ /* 0x0009e80000100800 */
[----:B-1----:R-:W3:Y:S01]  /*25dc0*/  LDL.LU R14, [R1+0x102c] ;  /* 0x00102c00010e7983 */ /* 0x002ee20000300800 */
[----:B------:R-:W-:-:S03]  /*25dd0*/  IMAD.MOV.U32 R146, RZ, RZ, R8 ;  /* 0x000000ffff927224 */ /* 0x000fc600078e0008 */
[----:B------:R-:W3:Y:S04]  /*25de0*/  LDL.LU R8, [R1+0x1034] ;  /* 0x0010340001087983 */ /* 0x000ee80000300800 */
[----:B------:R1:W-:Y:S01]  /*25df0*/  LDGSTS.E [R9+0x54004], desc[UR6][R146.64], P1 ;  /* 0x5400400092097fae */ /* 0x0003e20008921846 */
[----:B------:R-:W-:Y:S01]  /*25e00*/  ISETP.GT.AND P1, PT, R3, 0x1f, PT ;  /* 0x0000001f0300780c */ /* 0x000fe20003f24270 */
[----:B-1----:R-:W-:Y:S02]  /*25e10*/  IMAD.MOV.U32 R146, RZ, RZ, R15 ;  /* 0x000000ffff927224 */ /* 0x002fe400078e000f */
[----:B------:R-:W-:-:S05]  /*25e20*/  IMAD.MOV.U32 R147, RZ, RZ, R145 ;  /* 0x000000ffff937224 */ /* 0x000fca00078e0091 */
[----:B------:R1:W-:Y:S01]  /*25e30*/  LDGSTS.E [R9+0x50008], desc[UR6][R146.64], P2 ;  /* 0x5000800092097fae */ /* 0x0003e20009121846 */
[----:B--2---:R-:W-:-:S04]  /*25e40*/  SEL R15, RZ, 0x4, !P1 ;  /* 0x00000004ff0f7807 */ /* 0x004fc80004800000 */
[----:B------:R-:W-:-:S04]  /*25e50*/  SEL R15, R15, RZ, !P0 ;  /* 0x000000ff0f0f7207 */ /* 0x000fc80004000000 */
[----:B------:R-:W-:Y:S02]  /*25e60*/  ISETP.NE.U32.AND P1, PT, R15, RZ, PT ;  /* 0x000000ff0f00720c */ /* 0x000fe40003f25070 */
[----:B----4-:R-:W-:-:S05]  /*25e70*/  IADD3 R7, P3, R7, R5, RZ ;  /* 0x0000000507077210 */ /* 0x010fca0007f7e0ff */
[----:B------:R-:W-:Y:S01]  /*25e80*/  IMAD.X R11, R11, 0x1, R4, P3 ;  /* 0x000000010b0b7824 */ /* 0x000fe200018e0604 */
[----:B------:R2:W-:Y:S03]  /*25e90*/  STL [R1+0x1028], R7 ;  /* 0x0010280701007387 */ /* 0x0005e60000100800 */
[----:B-1----:R-:W-:Y:S01]  /*25ea0*/  IMAD.MOV.U32 R147, RZ, RZ, R11 ;  /* 0x000000ffff937224 */ /* 0x002fe200078e000b */
[----:B------:R1:W-:Y:S01]  /*25eb0*/  STL [R1+0x1024], R11 ;  /* 0x0010240b01007387 */ /* 0x0003e20000100800 */
[----:B------:R-:W-:-:S03]  /*25ec0*/  IMAD.MOV.U32 R146, RZ, RZ, R7 ;  /* 0x000000ffff927224 */ /* 0x000fc600078e0007 */
[----:B------:R-:W4:Y:S04]  /*25ed0*/  LDL.LU R145, [R1+0x103c] ;  /* 0x00103c0001917983 */ /* 0x000f280000300800 */
[----:B--2---:R-:W2:Y:S01]  /*25ee0*/  LDL.LU R7, [R1+0x1040] ;  /* 0x0010400001077983 */ /* 0x004ea20000300800 */
[----:B-1----:R-:W1:Y:S03]  /*25ef0*/  S2R R11, SR_TID.X ;  /* 0x00000000000b7919 */ /* 0x002e660000002100 */
[----:B------:R-:W-:Y:S01]  /*25f00*/  LDGSTS.E [R9+0x54008], desc[UR6][R146.64], P2 ;  /* 0x5400800092097fae */ /* 0x000fe20009121846 */
[-C--:B---3--:R-:W-:Y:S02]  /*25f10*/  IADD3 R10, P2, R10, R5.reuse, RZ ;  /* 0x000000050a0a7210 */ /* 0x088fe40007f5e0ff */
[----:B------:R-:W-:-:S03]  /*25f20*/  IADD3 R6, P3, R6, R5, RZ ;  /* 0x0000000506067210 */ /* 0x000fc60007f7e0ff */
[----:B------:R-:W-:Y:S01]  /*25f30*/  STL [R1+0x1030], R10 ;  /* 0x0010300a01007387 */ /* 0x000fe20000100800 */
[----:B------:R-:W-:-:S04]  /*25f40*/  IMAD.X R14, R14, 0x1, R4, P2 ;  /* 0x000000010e0e7824 */ /* 0x000fc800010e0604 */
[----:B------:R-:W-:Y:S01]  /*25f50*/  IMAD.MOV.U32 R15, RZ, RZ, R14 ;  /* 0x000000ffff0f7224 */ /* 0x000fe200078e000e */
[----:B------:R3:W-:Y:S01]  /*25f60*/  STL [R1+0x102c], R14 ;  /* 0x00102c0e01007387 */ /* 0x0007e20000100800 */
[----:B------:R-:W-:Y:S02]  /*25f70*/  IMAD.X R8, R8, 0x1, R4, P3 ;  /* 0x0000000108087824 */ /* 0x000fe400018e0604 */
[----:B---3--:R-:W-:Y:S01]  /*25f80*/  IMAD.MOV.U32 R14, RZ, RZ, R10 ;  /* 0x000000ffff0e7224 */ /* 0x008fe200078e000a */
[----:B------:R1:W-:Y:S04]  /*25f90*/  STL [R1+0x1038], R6 ;  /* 0x0010380601007387 */ /* 0x0003e80000100800 */
[----:B------:R3:W-:Y:S04]  /*25fa0*/  LDGSTS.E [R9+0x5000c], desc[UR6][R14.64], P1 ;  /* 0x5000c0000e097fae */ /* 0x0007e80008921846 */
[----:B------:R1:W-:Y:S01]  /*25fb0*/  STL [R1+0x1034], R8 ;  /* 0x0010340801007387 */ /* 0x0003e20000100800 */
[----:B---3--:R-:W-:-:S02]  /*25fc0*/  IMAD.MOV.U32 R14, RZ, RZ, R6 ;  /* 0x000000ffff0e7224 */ /* 0x008fc400078e0006 */
[----:B------:R-:W-:Y:S01]  /*25fd0*/  IMAD.MOV.U32 R15, RZ, RZ, R8 ;  /* 0x000000ffff0f7224 */ /* 0x000fe200078e0008 */
[----:B-1----:R-:W-:Y:S02]  /*25fe0*/  LOP3.LUT R6, R11, 0x1f, RZ, 0xc0, !PT ;  /* 0x0000001f0b067812 */ /* 0x002fe400078ec0ff */
[----:B------:R-:W3:Y:S04]  /*25ff0*/  LDL.LU R11, [R1+0x104c] ;  /* 0x00104c00010b7983 */ /* 0x000ee80000300800 */
[----:B------:R-:W3:Y:S04]  /*26000*/  LDL.LU R10, [R1+0x1050] ;  /* 0x00105000010a7983 */ /* 0x000ee80000300800 */
[----:B------:R1:W-:Y:S04]  /*26010*/  LDGSTS.E [R9+0x5400c], desc[UR6][R14.64], P1 ;  /* 0x5400c0000e097fae */ /* 0x0003e80008921846 */
[----:B------:R-:W3:Y:S04]  /*26020*/  LDL.LU R15, [R1+0x105c] ;  /* 0x00105c00010f7983 */ /* 0x000ee80000300800 */
[----:B------:R-:W1:Y:S01]  /*26030*/  LDL.LU R14, [R1+0x1060] ;  /* 0x00106000010e7983 */ /* 0x000e620000300800 */
[----:B------:R-:W-:-:S02]  /*26040*/  ISETP.GE.AND P1, PT, R6, R3, PT ;  /* 0x000000030600720c */ /* 0x000fc40003f26270 */
[----:B------:R-:W4:Y:S02]  /*26050*/  S2R R6, SR_TID.X ;  /* 0x0000000000067919 */ /* 0x000f240000002100 */
[----:B------:R-:W-:Y:S01]  /*26060*/  SEL R3, RZ, 0x4, P1 ;  /* 0x00000004ff037807 */ /* 0x000fe20000800000 */
[----:B------:R-:W-:Y:S01]  /*26070*/  ULEA UR8, UR5, UR4, 0x10 ;  /* 0x0000000405087291 */ /* 0x000fe2000f8e803f */
[----:B------:R-:W0:Y:S02]  /*26080*/  LDGDEPBAR ;  /* 0x00000000000079af */ /* 0x000e240000000000 */
[----:B------:R-:W-:-:S04]  /*26090*/  SEL R3, R3, RZ, !P0 ;  /* 0x000000ff03037207 */ /* 0x000fc80004000000 */
[----:B------:R-:W-:Y:S02]  /*260a0*/  ISETP.NE.U32.AND P0, PT, R3, RZ, PT ;  /* 0x000000ff0300720c */ /* 0x000fe40003f05070 */
[C---:B----4-:R-:W-:Y:S02]  /*260b0*/  LOP3.LUT R8, R6.reuse, 0x60, RZ, 0xc0, !PT ;  /* 0x0000006006087812 */ /* 0x050fe400078ec0ff */
[----:B------:R-:W-:Y:S02]  /*260c0*/  LOP3.LUT R6, R6, 0x7f, RZ, 0xc0, !PT ;  /* 0x0000007f06067812 */ /* 0x000fe400078ec0ff */
[----:B------:R-:W-:-:S03]  /*260d0*/  SHF.R.U32.HI R8, RZ, 0x1, R8 ;  /* 0x00000001ff087819 */ /* 0x000fc60000011608 */
[----:B------:R-:W-:-:S05]  /*260e0*/  IMAD.SHL.U32 R6, R6, 0x4, RZ ;  /* 0x0000000406067824 */ /* 0x000fca00078e00ff */
[----:B------:R-:W-:-:S05]  /*260f0*/  LOP3.LUT R6, R6, R8, RZ, 0x3c, !PT ;  /* 0x0000000806067212 */ /* 0x000fca00078e3cff */
[----:B------:R-:W-:Y:S02]  /*26100*/  VIADD R3, R6, UR8 ;  /* 0x0000000806037c36 */ /* 0x000fe40008000000 */
[----:B------:R-:W4:Y:S01]  /*26110*/  LDL.LU R6, [R1+0x1070] ;  /* 0x0010700001067983 */ /* 0x000f220000300800 */
[----:B--2---:R-:W-:-:S05]  /*26120*/  IADD3 R7, P1, R7, R2, RZ ;  /* 0x0000000207077210 */ /* 0x004fca0007f3e0ff */
[----:B------:R-:W-:Y:S01]  /*26130*/  IMAD.X R145, R145, 0x1, R0, P1 ;  /* 0x0000000191917824 */ /* 0x000fe200008e0600 */
[----:B------:R2:W-:Y:S01]  /*26140*/  STL [R1+0x1040], R7 ;  /* 0x0010400701007387 */ /* 0x0005e20000100800 */
[----:B------:R-:W-:-:S03]  /*26150*/  IMAD.MOV.U32 R146, RZ, RZ, R7 ;  /* 0x000000ffff927224 */ /* 0x000fc600078e0007 */
[----:B------:R-:W-:Y:S04]  /*26160*/  STL [R1+0x103c], R145 ;  /* 0x00103c9101007387 */ /* 0x000fe80000100800 */
[----:B------:R-:W4:Y:S04]  /*26170*/  LDL.LU R8, [R1+0x1080] ;  /* 0x0010800001087983 */ /* 0x000f280000300800 */
[----:B--2---:R-:W2:Y:S04]  /*26180*/  LDL.LU R7, [R1+0x106c] ;  /* 0x00106c0001077983 */ /* 0x004ea80000300800 */
[----:B------:R-:W2:Y:S01]  /*26190*/  LDL.LU R9, [R1+0x107c] ;  /* 0x00107c0001097983 */ /* 0x000ea20000300800 */
[----:B------:R-:W-:-:S05]  /*261a0*/  IMAD.MOV.U32 R147, RZ, RZ, R145 ;  /* 0x000000ffff937224 */ /* 0x000fca00078e0091 */
[----:B------:R-:W-:Y:S01]  /*261b0*/  LDGSTS.E [R3], desc[UR6][R146.64], P0 ;  /* 0x0000000092037fae */ /* 0x000fe20008121846 */
[----:B---3--:R-:W-:-:S05]  /*261c0*/  IADD3 R10, P1, R10, R2, RZ ;  /* 0x000000020a0a7210 */ /* 0x008fca0007f3e0ff */
[----:B------:R-:W-:Y:S01]  /*261d0*/  IMAD.X R11, R11, 0x1, R0, P1 ;  /* 0x000000010b0b7824 */ /* 0x000fe200008e0600 */
[----:B------:R3:W-:Y:S04]  /*261e0*/  STL [R1+0x1050], R10 ;  /* 0x0010500a01007387 */ /* 0x0007e80000100800 */
[----:B------:R3:W-:Y:S04]  /*261f0*/  STL [R1+0x104c], R11 ;  /* 0x00104c0b01007387 */ /* 0x0007e80000100800 */
[----:B------:R2:W-:Y:S01]  /*26200*/  LDGSTS.E [R3+0x400], desc[UR6][R10.64], P0 ;  /* 0x004000000a037fae */ /* 0x0005e20008121846 */
[----:B-1----:R-:W-:-:S05]  /*26210*/  IADD3 R14, P2, R14, R2, RZ ;  /* 0x000000020e0e7210 */ /* 0x002fca0007f5e0ff */
[----:B------:R-:W-:Y:S01]  /*26220*/  IMAD.X R15, R15, 0x1, R0, P2 ;  /* 0x000000010f0f7824 */ /* 0x000fe200010e0600 */
[----:B------:R1:W-:Y:S04]  /*26230*/  STL [R1+0x1060], R14 ;  /* 0x0010600e01007387 */ /* 0x0003e80000100800 */
[----:B------:R1:W-:Y:S04]  /*26240*/  STL [R1+0x105c], R15 ;  /* 0x00105c0f01007387 */ /* 0x0003e80000100800 */
[----:B---3--:R-:W3:Y:S04]  /*26250*/  LDL.LU R10, [R1+0x1090] ;  /* 0x00109000010a7983 */ /* 0x008ee80000300800 */
[----:B------:R-:W3:Y:S04]  /*26260*/  LDL.LU R11, [R1+0x10a0] ;  /* 0x0010a000010b7983 */ /* 0x000ee80000300800 */
[----:B------:R3:W-:Y:S04]  /*26270*/  LDGSTS.E [R3+0x800], desc[UR6][R14.64], P0 ;  /* 0x008000000e037fae */ /* 0x0007e80008121846 */
[----:B-1----:R-:W3:Y:S04]  /*26280*/  LDL.LU R14, [R1+0x108c] ;  /* 0x00108c00010e7983 */ /* 0x002ee80000300800 */
[----:B------:R-:W3:Y:S01]  /*26290*/  LDL.LU R15, [R1+0x109c] ;  /* 0x00109c00010f7983 */ /* 0x000ee20000300800 */
[----:B----4-:R-:W-:-:S05]  /*262a0*/  IADD3 R6, P1, R6, R2, RZ ;  /* 0x0000000206067210 */ /* 0x010fca0007f3e0ff */
[----:B------:R1:W-:Y:S01]  /*262b0*/  STL [R1+0x1070], R6 ;  /* 0x0010700601007387 */ /* 0x0003e20000100800 */
[----:B------:R-:W-:Y:S01]  /*262c0*/  IADD3 R8, P2, R8, R2, RZ ;  /* 0x0000000208087210 */ /* 0x000fe20007f5e0ff */
[----:B--2---:R-:W-:-:S04]  /*262d0*/  IMAD.X R7, R7, 0x1, R0, P1 ;  /* 0x0000000107077824 */ /* 0x004fc800008e0600 */
[----:B------:R-:W-:Y:S01]  /*262e0*/  IMAD.X R9, R9, 0x1, R0, P2 ;  /* 0x0000000109097824 */ /* 0x000fe200010e0600 */
[----:B------:R2:W-:Y:S04]  /*262f0*/  STL [R1+0x106c], R7 ;  /* 0x00106c0701007387 */ /* 0x0005e80000100800 */
[----:B------:R4:W-:Y:S04]  /*26300*/  STL [R1+0x1080], R8 ;  /* 0x0010800801007387 */ /* 0x0009e80000100800 */
[----:B------:R-:W-:Y:S04]  /*26310*/  LDGSTS.E [R3+0xc00], desc[UR6][R6.64], P0 ;  /* 0x00c0000006037fae */ /* 0x000fe80008121846 */
[----:B------:R4:W-:Y:S04]  /*26320*/  STL [R1+0x107c], R9 ;  /* 0x00107c0901007387 */ /* 0x0009e80000100800 */
[----:B------:R-:W-:Y:S04]  /*26330*/  LDGSTS.E [R3+0x1000], desc[UR6][R8.64], P0 ;  /* 0x0100000008037fae */ /* 0x000fe80008121846 */
[----:B-1----:R-:W3:Y:S04]  /*26340*/  LDL.LU R6, [R1+0x10b0] ;  /* 0x0010b00001067983 */ /* 0x002ee80000300800 */
[----:B--2---:R-:W2:Y:S04]  /*26350*/  LDL.LU R7, [R1+0x10c0] ;  /* 0x0010c00001077983 */ /* 0x004ea80000300800 */
[----:B----4-:R-:W4:Y:S04]  /*26360*/  LDL.LU R8, [R1+0x10ac] ;  /* 0x0010ac0001087983 */ /* 0x010f280000300800 */
[----:B------:R-:W4:Y:S01]  /*26370*/  LDL.LU R9, [R1+0x10bc] ;  /* 0x0010bc0001097983 */ /* 0x000f220000300800 */
[----:B---3--:R-:W-:-:S02]  /*26380*/  IADD3 R10, P1, R10, R2, RZ ;  /* 0x000000020a0a7210 */ /* 0x008fc40007f3e0ff */
[----:B------:R-:W-:-:S03]  /*26390*/  IADD3 R11, P2, R11, R2, RZ ;  /* 0x000000020b0b7210 */ /* 0x000fc60007f5e0ff */
[----:B------:R1:W-:Y:S01]  /*263a0*/  STL [R1+0x1090], R10 ;  /* 0x0010900a01007387 */ /* 0x0003e20000100800 */
[----:B------:R-:W-:Y:S02]  /*263b0*/  IMAD.MOV.U32 R146, RZ, RZ, R10 ;  /* 0x000000ffff927224 */ /* 0x000fe400078e000a */
[--C-:B------:R-:W-:Y:S02]  /*263c0*/  IMAD.X R14, R14, 0x1, R0.reuse, P1 ;  /* 0x000000010e0e7824 */ /* 0x100fe400008e0600 */
[----:B------:R-:W-:-:S03]  /*263d0*/  IMAD.X R15, R15, 0x1, R0, P2 ;  /* 0x000000010f0f7824 */ /* 0x000fc600010e0600 */
[----:B------:R3:W-:Y:S01]  /*263e0*/  STL [R1+0x108c], R14 ;  /* 0x00108c0e01007387 */ /* 0x0007e20000100800 */
[----:B------:R-:W-:-:S03]  /*263f0*/  IMAD.MOV.U32 R147, RZ, RZ, R14 ;  /* 0x000000ffff937224 */ /* 0x000fc600078e000e */
[----:B------:R3:W-:Y:S04]  /*26400*/  STL [R1+0x10a0], R11 ;  /* 0x0010a00b01007387 */ /* 0x0007e80000100800 */
[----:B------:R3:W-:Y:S04]  /*26410*/  STL [R1+0x109c], R15 ;  /* 0x00109c0f01007387 */ /* 0x0007e80000100800 */
[----:B-1----:R-:W4:Y:S04]  /*26420*/  LDL.LU R10, [R1+0x10d0] ;  /* 0x0010d000010a7983 */ /* 0x002f280000300800 */
[----:B---3--:R-:W3:Y:S04]  /*26430*/  LDL.LU R14, [R1+0x10e0] ;  /* 0x0010e000010e7983 */ /* 0x008ee80000300800 */
[----:B------:R1:W-:Y:S02]  /*26440*/  LDGSTS.E [R3+0x1400], desc[UR6][R146.64], P0 ;  /* 0x0140000092037fae */ /* 0x0003e40008121846 */
[----:B-1----:R-:W-:-:S02]  /*26450*/  IMAD.MOV.U32 R146, RZ, RZ, R11 ;  /* 0x000000ffff927224 */ /* 0x002fc400078e000b */
[----:B------:R-:W3:Y:S01]  /*26460*/  LDL.LU R11, [R1+0x10cc] ;  /* 0x0010cc00010b7983 */ /* 0x000ee20000300800 */
[----:B------:R-:W-:-:S03]  /*26470*/  IMAD.MOV.U32 R147, RZ, RZ, R15 ;  /* 0x000000ffff937224 */ /* 0x000fc600078e000f */
[----:B------:R-:W3:Y:S04]  /*26480*/  LDL.LU R15, [R1+0x10dc] ;  /* 0x0010dc00010f7983 */ /* 0x000ee80000300800 */
[----:B------:R1:W-:Y:S01]  /*26490*/  LDGSTS.E [R3+0x1800], desc[UR6][R146.64], P0 ;  /* 0x0180000092037fae */ /* 0x0003e20008121846 */
[-C--:B------:R-:W-:Y:S02]  /*264a0*/  IADD3 R6, P1, R6, R2.reuse, RZ ;  /* 0x0000000206067210 */ /* 0x080fe40007f3e0ff */
[----:B--2---:R-:W-:-:S03]  /*264b0*/  IADD3 R7, P2, R7, R2, RZ ;  /* 0x0000000207077210 */ /* 0x004fc60007f5e0ff */
[--C-:B----4-:R-:W-:Y:S01]  /*264c0*/  IMAD.X R8, R8, 0x1, R0.reuse, P1 ;  /* 0x0000000108087824 */ /* 0x110fe200008e0600 */
[----:B------:R2:W-:Y:S01]  /*264d0*/  STL [R1+0x10b0], R6 ;  /* 0x0010b00601007387 */ /* 0x0005e20000100800 */
[----:B------:R-:W-:-:S03]  /*264e0*/  IMAD.X R9, R9, 0x1, R0, P2 ;  /* 0x0000000109097824 */ /* 0x000fc600010e0600 */
[----:B------:R4:W-:Y:S01]  /*264f0*/  STL [R1+0x10ac], R8 ;  /* 0x0010ac0801007387 */ /* 0x0009e20000100800 */
[----:B-1----:R-:W-:Y:S02]  /*26500*/  IMAD.MOV.U32 R146, RZ, RZ, R6 ;  /* 0x000000ffff927224 */ /* 0x002fe400078e0006 */
[----:B------:R-:W-:Y:S01]  /*26510*/  IMAD.MOV.U32 R147, RZ, RZ, R8 ;  /* 0x000000ffff937224 */ /* 0x000fe200078e0008 */
[----:B------:R1:W-:Y:S04]  /*26520*/  STL [R1+0x10c0], R7 ;  /* 0x0010c00701007387 */ /* 0x0003e80000100800 */
[----:B------:R1:W-:Y:S04]  /*26530*/  STL [R1+0x10bc], R9 ;  /* 0x0010bc0901007387 */ /* 0x0003e80000100800 */
[----:B--2---:R-:W2:Y:S04]  /*26540*/  LDL.LU R6, [R1+0x10f0] ;  /* 0x0010f00001067983 */ /* 0x004ea80000300800 */
[----:B----4-:R-:W4:Y:S04]  /*26550*/  LDL.LU R8, [R1+0x1100] ;  /* 0x0011000001087983 */ /* 0x010f280000300800 */
[----:B------:R1:W-:Y:S02]  /*26560*/  LDGSTS.E [R3+0x1c00], desc[UR6][R146.64], P0 ;  /* 0x01c0000092037fae */ /* 0x0003e40008121846 */
[----:B-1----:R-:W-:-:S02]  /*26570*/  IMAD.MOV.U32 R146, RZ, RZ, R7 ;  /* 0x000000ffff927224 */ /* 0x002fc400078e0007 */
[----:B------:R-:W4:Y:S01]  /*26580*/  LDL.LU R7, [R1+0x10ec] ;  /* 0x0010ec0001077983 */ /* 0x000f220000300800 */
[----:B------:R-:W-:-:S03]  /*26590*/  IMAD.MOV.U32 R147, RZ, RZ, R9 ;  /* 0x000000ffff937224 */ /* 0x000fc600078e0009 */
[----:B------:R-:W4:Y:S04]  /*265a0*/  LDL.LU R9, [R1+0x10fc] ;  /* 0x0010fc0001097983 */ /* 0x000f280000300800 */
[----:B------:R-:W-:Y:S01]  /*265b0*/  LDGSTS.E [R3+0x2000], desc[UR6][R146.64], P0 ;  /* 0x0200000092037fae */ /* 0x000fe20008121846 */
[-C--:B------:R-:W-:Y:S02]  /*265c0*/  IADD3 R10, P1, R10, R2.reuse, RZ ;  /* 0x000000020a0a7210 */ /* 0x080fe40007f3e0ff */
[----:B---3--:R-:W-:-:S03]  /*265d0*/  IADD3 R14, P2, R14, R2, RZ ;  /* 0x000000020e0e7210 */ /* 0x008fc60007f5e0ff */
[----:B------:R1:W-:Y:S01]  /*265e0*/  STL [R1+0x10d0], R10 ;  /* 0x0010d00a01007387 */ /* 0x0003e20000100800 */
[--C-:B------:R-:W-:Y:S02]  /*265f0*/  IMAD.X R11, R11, 0x1, R0.reuse, P1 ;  /* 0x000000010b0b7824 */ /* 0x100fe400008e0600 */
[----:B------:R-:W-:-:S03]  /*26600*/  IMAD.X R15, R15, 0x1, R0, P2 ;  /* 0x000000010f0f7824 */ /* 0x000fc600010e0600 */
[----:B------:R3:W-:Y:S04]  /*26610*/  STL [R1+0x10cc], R11 ;  /* 0x0010cc0b01007387 */ /* 0x0007e80000100800 */
[----:B------:R3:W-:Y:S04]  /*26620*/  STL [R1+0x10e0], R14 ;  /* 0x0010e00e01007387 */ /* 0x0007e80000100800 */
[----:B------:R4:W-:Y:S04]  /*26630*/  LDGSTS.E [R3+0x2400], desc[UR6][R10.64], P0 ;  /* 0x024000000a037fae */ /* 0x0009e80008121846 */
[----:B------:R3:W-:Y:S04]  /*26640*/  STL [R1+0x10dc], R15 ;  /* 0x0010dc0f01007387 */ /* 0x0007e80000100800 */
[----:B------:R4:W-:Y:S04]  /*26650*/  LDGSTS.E [R3+0x2800], desc[UR6][R14.64], P0 ;  /* 0x028000000e037fae */ /* 0x0009e80008121846 */
[----:B-1----:R-:W4:Y:S04]  /*26660*/  LDL.LU R10, [R1+0x1110] ;  /* 0x00111000010a7983 */ /* 0x002f280000300800 */
[----:B---3--:R-:W3:Y:S04]  /*26670*/  LDL.LU R11, [R1+0x1120] ;  /* 0x00112000010b7983 */ /* 0x008ee80000300800 */
[----:B------:R-:W3:Y:S04]  /*26680*/  LDL.LU R14, [R1+0x110c] ;  /* 0x00110c00010e7983 */ /* 0x000ee80000300800 */
[----:B------:R-:W3:Y:S01]  /*26690*/  LDL.LU R15, [R1+0x111c] ;  /* 0x00111c00010f7983 */ /* 0x000ee20000300800 */
[----:B--2---:R-:W-:-:S02]  /*266a0*/  IADD3 R6, P1, R6, R2, RZ ;  /* 0x0000000206067210 */ /* 0x004fc40007f3e0ff */
[----:B----4-:R-:W-:-:S03]  /*266b0*/  IADD3 R8, P2, R8, R2, RZ ;  /* 0x0000000208087210 */ /* 0x010fc60007f5e0ff */
[----:B------:R1:W-:Y:S01]  /*266c0*/  STL [R1+0x10f0], R6 ;  /* 0x0010f00601007387 */ /* 0x0003e20000100800 */
[--C-:B------:R-:W-:Y:S02]  /*266d0*/  IMAD.X R7, R7, 0x1, R0.reuse, P1 ;  /* 0x0000000107077824 */ /* 0x100fe400008e0600 */
[----:B------:R-:W-:-:S03]  /*266e0*/  IMAD.X R9, R9, 0x1, R0, P2 ;  /* 0x0000000109097824 */ /* 0x000fc600010e0600 */
        /* <DEDUP_REMOVED lines=9> */
[----:B------:R-:W-:-:S02]  /*26780*/  IADD3 R10, P1, R10, R2, RZ ;  /* 0x000000020a0a7210 */ /* 0x000fc40007f3e0ff */
[----:B---3--:R-:W-:-:S03]  /*26790*/  IADD3 R11, P2, R11, R2, RZ ;  /* 0x000000020b0b7210 */ /* 0x008fc60007f5e0ff */
[--C-:B------:R-:W-:Y:S01]  /*267a0*/  IMAD.X R14, R14, 0x1, R0.reuse, P1 ;  /* 0x000000010e0e7824 */ /* 0x100fe200008e0600 */
[----:B------:R1:W-:Y:S01]  /*267b0*/  STL [R1+0x1110], R10 ;  /* 0x0011100a01007387 */ /* 0x0003e20000100800 */
[----:B------:R-:W-:-:S03]  /*267c0*/  IMAD.X R15, R15, 0x1, R0, P2 ;  /* 0x000000010f0f7824 */ /* 0x000fc600010e0600 */
[----:B------:R3:W-:Y:S01]  /*267d0*/  STL [R1+0x110c], R14 ;  /* 0x00110c0e01007387 */ /* 0x0007e20000100800 */
[----:B------:R-:W-:Y:S02]  /*267e0*/  IMAD.MOV.U32 R146, RZ, RZ, R10 ;  /* 0x000000ffff927224 */ /* 0x000fe400078e000a */
[----:B------:R-:W-:Y:S01]  /*267f0*/  IMAD.MOV.U32 R147, RZ, RZ, R14 ;  /* 0x000000ffff937224 */ /* 0x000fe200078e000e */
        /* <DEDUP_REMOVED lines=59> */
[----:B------:R-:W-:Y:S01]  /*26bb0*/  STL [R1+0x1190], R10 ;  /* 0x0011900a01007387 */ /* 0x000fe20000100800 */
[----:B------:R-:W-:-:S03]  /*26bc0*/  IMAD.X R15, R15, 0x1, R0, P2 ;  /* 0x000000010f0f7824 */ /* 0x000fc600010e0600 */
[----:B------:R1:W-:Y:S01]  /*26bd0*/  STL [R1+0x118c], R14 ;  /* 0x00118c0e01007387 */ /* 0x0003e20000100800 */
[----:B------:R-:W-:Y:S02]  /*26be0*/  IMAD.MOV.U32 R146, RZ, RZ, R10 ;  /* 0x000000ffff927224 */ /* 0x000fe400078e000a */
[----:B------:R-:W-:Y:S01]  /*26bf0*/  IMAD.MOV.U32 R147, RZ, RZ, R14 ;  /* 0x000000ffff937224 */ /* 0x000fe200078e000e */
[----:B------:R-:W-:Y:S04]  /*26c00*/  STL [R1+0x11a0], R11 ;  /* 0x0011a00b01007387 */ /* 0x000fe80000100800 */
[----:B------:R3:W-:Y:S04]  /*26c10*/  STL [R1+0x119c], R15 ;  /* 0x00119c0f01007387 */ /* 0x0007e80000100800 */
[----:B-1----:R-:W4:Y:S04]  /*26c20*/  LDL.LU R14, [R1+0x11d0] ;  /* 0x0011d000010e7983 */ /* 0x002f280000300800 */
[----:B------:R-:W4:Y:S04]  /*26c30*/  LDL.LU R10, [R1+0x11e0] ;  /* 0x0011e000010a7983 */ /* 0x000f280000300800 */
[----:B------:R1:W-:Y:S02]  /*26c40*/  LDGSTS.E [R3+0x5400], desc[UR6][R146.64], P0 ;  /* 0x0540000092037fae */ /* 0x0003e40008121846 */
[----:B-1----:R-:W-:-:S02]  /*26c50*/  IMAD.MOV.U32 R147, RZ, RZ, R15 ;  /* 0x000000ffff937224 */ /* 0x002fc400078e000f */
[----:B---3--:R-:W3:Y:S01]  /*26c60*/  LDL.LU R15, [R1+0x11cc] ;  /* 0x0011cc00010f7983 */ /* 0x008ee20000300800 */
[----:B------:R-:W-:-:S03]  /*26c70*/  IMAD.MOV.U32 R146, RZ, RZ, R11 ;  /* 0x000000ffff927224 */ /* 0x000fc600078e000b */
[----:B------:R-:W3:Y:S04]  /*26c80*/  LDL.LU R11, [R1+0x11dc] ;  /* 0x0011dc00010b7983 */ /* 0x000ee80000300800 */
[----:B------:R1:W-:Y:S01]  /*26c90*/  LDGSTS.E [R3+0x5800], desc[UR6][R146.64], P0 ;  /* 0x0580000092037fae */ /* 0x0003e20008121846 */
[-C--:B------:R-:W-:Y:S02]  /*26ca0*/  IADD3 R6, P1, R6, R2.reuse, RZ ;  /* 0x0000000206067210 */ /* 0x080fe40007f3e0ff */
[----:B--2---:R-:W-:-:S03]  /*26cb0*/  IADD3 R7, P2, R7, R2, RZ ;  /* 0x0000000207077210 */ /* 0x004fc60007f5e0ff */
[--C-:B----4-:R-:W-:Y:S01]  /*26cc0*/  IMAD.X R8, R8, 0x1, R0.reuse, P1 ;  /* 0x0000000108087824 */ /* 0x110fe200008e0600 */
[----:B------:R-:W-:Y:S01]  /*26cd0*/  STL [R1+0x11b0], R6 ;  /* 0x0011b00601007387 */ /* 0x000fe20000100800 */
[----:B------:R-:W-:-:S03]  /*26ce0*/  IMAD.X R9, R9, 0x1, R0, P2 ;  /* 0x0000000109097824 */ /* 0x000fc600010e0600 */
[----:B------:R2:W-:Y:S01]  /*26cf0*/  STL [R1+0x11ac], R8 ;  /* 0x0011ac0801007387 */ /* 0x0005e20000100800 */
[----:B-1----:R-:W-:Y:S02]  /*26d00*/  IMAD.MOV.U32 R146, RZ, RZ, R6 ;  /* 0x000000ffff927224 */ /* 0x002fe400078e0006 */
[----:B------:R-:W-:Y:S01]  /*26d10*/  IMAD.MOV.U32 R147, RZ, RZ, R8 ;  /* 0x000000ffff937224 */ /* 0x000fe200078e0008 */
[----:B------:R-:W-:Y:S04]  /*26d20*/  STL [R1+0x11c0], R7 ;  /* 0x0011c00701007387 */ /* 0x000fe80000100800 */
[----:B------:R1:W-:Y:S04]  /*26d30*/  STL [R1+0x11bc], R9 ;  /* 0x0011bc0901007387 */ /* 0x0003e80000100800 */
[----:B--2---:R-:W2:Y:S04]  /*26d40*/  LDL.LU R8, [R1+0x11f0] ;  /* 0x0011f00001087983 */ /* 0x004ea80000300800 */
[----:B------:R4:W-:Y:S04]  /*26d50*/  LDGSTS.E [R3+0x5c00], desc[UR6][R146.64], P0 ;  /* 0x05c0000092037fae */ /* 0x0009e80008121846 */
[----:B------:R-:W2:Y:S01]  /*26d60*/  LDL.LU R6, [R1+0x1200] ;  /* 0x0012000001067983 */ /* 0x000ea20000300800 */
[----:B----4-:R-:W-:-:S03]  /*26d70*/  IMAD.MOV.U32 R147, RZ, RZ, R9 ;  /* 0x000000ffff937224 */ /* 0x010fc600078e0009 */
[----:B-1----:R-:W4:Y:S01]  /*26d80*/  LDL.LU R9, [R1+0x11ec] ;  /* 0x0011ec0001097983 */ /* 0x002f220000300800 */
[----:B------:R-:W-:-:S03]  /*26d90*/  IMAD.MOV.U32 R146, RZ, RZ, R7 ;  /* 0x000000ffff927224 */ /* 0x000fc600078e0007 */
[----:B------:R-:W4:Y:S04]  /*26da0*/  LDL.LU R7, [R1+0x11fc] ;  /* 0x0011fc0001077983 */ /* 0x000f280000300800 */
[----:B------:R-:W-:Y:S01]  /*26db0*/  LDGSTS.E [R3+0x6000], desc[UR6][R146.64], P0 ;  /* 0x0600000092037fae */ /* 0x000fe20008121846 */
[-C--:B------:R-:W-:Y:S02]  /*26dc0*/  IADD3 R14, P1, R14, R2.reuse, RZ ;  /* 0x000000020e0e7210 */ /* 0x080fe40007f3e0ff */
[----:B------:R-:W-:-:S03]  /*26dd0*/  IADD3 R10, P2, R10, R2, RZ ;  /* 0x000000020a0a7210 */ /* 0x000fc60007f5e0ff */
[----:B------:R-:W-:Y:S01]  /*26de0*/  STL [R1+0x11d0], R14 ;  /* 0x0011d00e01007387 */ /* 0x000fe20000100800 */
[--C-:B---3--:R-:W-:Y:S02]  /*26df0*/  IMAD.X R15, R15, 0x1, R0.reuse, P1 ;  /* 0x000000010f0f7824 */ /* 0x108fe400008e0600 */
[----:B------:R-:W-:-:S03]  /*26e00*/  IMAD.X R11, R11, 0x1, R0, P2 ;  /* 0x000000010b0b7824 */ /* 0x000fc600010e0600 */
[----:B------:R1:W-:Y:S04]  /*26e10*/  STL [R1+0x11cc], R15 ;  /* 0x0011cc0f01007387 */ /* 0x0003e80000100800 */
[----:B------:R3:W-:Y:S04]  /*26e20*/  STL [R1+0x11e0], R10 ;  /* 0x0011e00a01007387 */ /* 0x0007e80000100800 */
[----:B------:R-:W-:Y:S04]  /*26e30*/  LDGSTS.E [R3+0x6400], desc[UR6][R14.64], P0 ;  /* 0x064000000e037fae */ /* 0x000fe80008121846 */
[----:B------:R-:W-:Y:S04]  /*26e40*/  STL [R1+0x11dc], R11 ;  /* 0x0011dc0b01007387 */ /* 0x000fe80000100800 */
[----:B------:R3:W-:Y:S04]  /*26e50*/  LDGSTS.E [R3+0x6800], desc[UR6][R10.64], P0 ;  /* 0x068000000a037fae */ /* 0x0007e80008121846 */
[----:B-1----:R-:W3:Y:S04]  /*26e60*/  LDL.LU R15, [R1+0x120c] ;  /* 0x00120c00010f7983 */ /* 0x002ee80000300800 */
[----:B------:R-:W3:Y:S04]  /*26e70*/  LDL.LU R14, [R1+0x1210] ;  /* 0x00121000010e7983 */ /* 0x000ee80000300800 */
[----:B------:R-:W3:Y:S04]  /*26e80*/  LDL.LU R148, [R1+0x121c] ;  /* 0x00121c0001947983 */ /* 0x000ee80000300800 */
[----:B------:R-:W3:Y:S01]  /*26e90*/  LDL.LU R147, [R1+0x1220] ;  /* 0x0012200001937983 */ /* 0x000ee20000300800 */
[----:B--2---:R-:W-:-:S02]  /*26ea0*/  IADD3 R8, P1, R8, R2, RZ ;  /* 0x0000000208087210 */ /* 0x004fc40007f3e0ff */
[----:B------:R-:W-:-:S03]  /*26eb0*/  IADD3 R6, P2, R6, R2, RZ ;  /* 0x0000000206067210 */ /* 0x000fc60007f5e0ff */
[----:B------:R1:W-:Y:S01]  /*26ec0*/  STL [R1+0x11f0], R8 ;  /* 0x0011f00801007387 */ /* 0x0003e20000100800 */
[--C-:B----4-:R-:W-:Y:S02]  /*26ed0*/  IMAD.X R9, R9, 0x1, R0.reuse, P1 ;  /* 0x0000000109097824 */ /* 0x110fe400008e0600 */
[----:B------:R-:W-:-:S03]  /*26ee0*/  IMAD.X R7, R7, 0x1, R0, P2 ;  /* 0x0000000107077824 */ /* 0x000fc600010e0600 */
[----:B------:R2:W-:Y:S04]  /*26ef0*/  STL [R1+0x11ec], R9 ;  /* 0x0011ec0901007387 */ /* 0x0005e80000100800 */
[----:B------:R-:W-:Y:S01]  /*26f00*/  STL [R1+0x1200], R6 ;  /* 0x0012000601007387 */ /* 0x000fe20000100800 */
[----:B---3--:R-:W-:-:S03]  /*26f10*/  IMAD.MOV.U32 R10, RZ, RZ, R8 ;  /* 0x000000ffff0a7224 */ /* 0x008fc600078e0008 */
[----:B------:R-:W3:Y:S04]  /*26f20*/  LDL.LU R145, [R1+0x1230] ;  /* 0x0012300001917983 */ /* 0x000ee80000300800 */
[----:B------:R4:W-:Y:S04]  /*26f30*/  STL [R1+0x11fc], R7 ;  /* 0x0011fc0701007387 */ /* 0x0009e80000100800 */
[----:B-1----:R-:W3:Y:S04]  /*26f40*/  LDL.LU R8, [R1+0x1240] ;  /* 0x0012400001087983 */ /* 0x002ee80000300800 */
[----:B------:R-:W3:Y:S01]  /*26f50*/  LDL.LU R146, [R1+0x122c] ;  /* 0x00122c0001927983 */ /* 0x000ee20000300800 */
[----:B------:R-:W-:-:S03]  /*26f60*/  IMAD.MOV.U32 R11, RZ, RZ, R9 ;  /* 0x000000ffff0b7224 */ /* 0x000fc600078e0009 */
[----:B--2---:R-:W2:Y:S04]  /*26f70*/  LDL.LU R9, [R1+0x123c] ;  /* 0x00123c0001097983 */ /* 0x004ea80000300800 */
[----:B------:R-:W-:Y:S04]  /*26f80*/  LDGSTS.E [R3+0x6c00], desc[UR6][R10.64], P0 ;  /* 0x06c000000a037fae */ /* 0x000fe80008121846 */
[----:B------:R-:W-:Y:S04]  /*26f90*/  LDGSTS.E [R3+0x7000], desc[UR6][R6.64], P0 ;  /* 0x0700000006037fae */ /* 0x000fe80008121846 */
[----:B------:R-:W2:Y:S04]  /*26fa0*/  LDL.LU.64 R10, [R1+0xe20] ;  /* 0x000e2000010a7983 */ /* 0x000ea80000300a00 */
[----:B----4-:R-:W4:Y:S01]  /*26fb0*/  LDL.LU.64 R6, [R1+0xe10] ;  /* 0x000e100001067983 */ /* 0x010f220000300a00 */
[----:B------:R-:W-:-:S05]  /*26fc0*/  IADD3 R14, P1, R14, R2, RZ ;  /* 0x000000020e0e7210 */ /* 0x000fca0007f3e0ff */
[----:B------:R-:W-:Y:S01]  /*26fd0*/  IMAD.X R15, R15, 0x1, R0, P1 ;  /* 0x000000010f0f7824 */ /* 0x000fe200008e0600 */
[----:B------:R-:W-:Y:S01]  /*26fe0*/  IADD3 R147, P2, R147, R2, RZ ;  /* 0x0000000293937210 */ /* 0x000fe20007f5e0ff */
[----:B------:R-:W-:Y:S01]  /*26ff0*/  STL [R1+0x1210], R14 ;  /* 0x0012100e01007387 */ /* 0x000fe20000100800 */
[----:B------:R-:W-:Y:S02]  /*27000*/  IMAD.MOV.U32 R150, RZ, RZ, R14 ;  /* 0x000000ffff967224 */ /* 0x000fe400078e000e */
[----:B------:R-:W-:Y:S01]  /*27010*/  IMAD.MOV.U32 R151, RZ, RZ, R15 ;  /* 0x000000ffff977224 */ /* 0x000fe200078e000f */
[----:B------:R1:W-:Y:S04]  /*27020*/  STL [R1+0x120c], R15 ;  /* 0x00120c0f01007387 */ /* 0x0003e80000100800 */
[----:B------:R-:W-:Y:S01]  /*27030*/  STL [R1+0x1220], R147 ;  /* 0x0012209301007387 */ /* 0x000fe20000100800 */
[----:B------:R-:W-:-:S03]  /*27040*/  IMAD.X R148, R148, 0x1, R0, P2 ;  /* 0x0000000194947824 */ /* 0x000fc600010e0600 */
[----:B------:R-:W-:Y:S04]  /*27050*/  LDGSTS.E [R3+0x7400], desc[UR6][R150.64], P0 ;  /* 0x0740000096037fae */ /* 0x000fe80008121846 */
[----:B-1----:R-:W4:Y:S01]  /*27060*/  LDL.LU.64 R14, [R1+0xe00] ;  /* 0x000e0000010e7983 */ /* 0x002f220000300a00 */
[----:B------:R-:W-:-:S03]  /*27070*/  IMAD.MOV.U32 R149, RZ, RZ, R148 ;  /* 0x000000ffff957224 */ /* 0x000fc600078e0094 */
[----:B------:R1:W-:Y:S02]  /*27080*/  STL [R1+0x121c], R148 ;  /* 0x00121c9401007387 */ /* 0x0003e40000100800 */
[----:B-1----:R-:W-:-:S05]  /*27090*/  IMAD.MOV.U32 R148, RZ, RZ, R147 ;  /* 0x000000ffff947224 */ /* 0x002fca00078e0093 */
[----:B------:R-:W-:Y:S01]  /*270a0*/  LDGSTS.E [R3+0x7800], desc[UR6][R148.64], P0 ;  /* 0x0780000094037fae */ /* 0x000fe20008121846 */
[----:B---3--:R-:W-:-:S05]  /*270b0*/  IADD3 R145, P1, R145, R2, RZ ;  /* 0x0000000291917210 */ /* 0x008fca0007f3e0ff */
[----:B------:R-:W-:Y:S01]  /*270c0*/  STL [R1+0x1230], R145 ;  /* 0x0012309101007387 */ /* 0x000fe20000100800 */
[----:B------:R-:W-:Y:S01]  /*270d0*/  IADD3 R8, P2, R8, R2, RZ ;  /* 0x0000000208087210 */ /* 0x000fe20007f5e0ff */
[----:B------:R-:W-:-:S04]  /*270e0*/  IMAD.X R146, R146, 0x1, R0, P1 ;  /* 0x0000000192927824 */ /* 0x000fc800008e0600 */
[----:B------:R-:W-:Y:S01]  /*270f0*/  IMAD.MOV.U32 R147, RZ, RZ, R146 ;  /* 0x000000ffff937224 */ /* 0x000fe200078e0092 */
[----:B------:R1:W-:Y:S01]  /*27100*/  STL [R1+0x122c], R146 ;  /* 0x00122c9201007387 */ /* 0x0003e20000100800 */
[----:B--2---:R-:W-:-:S03]  /*27110*/  IMAD.X R9, R9, 0x1, R0, P2 ;  /* 0x0000000109097824 */ /* 0x004fc600010e0600 */
[----:B------:R2:W-:Y:S01]  /*27120*/  STL [R1+0x1240], R8 ;  /* 0x0012400801007387 */ /* 0x0005e20000100800 */
[----:B-1----:R-:W-:-:S05]  /*27130*/  IMAD.MOV.U32 R146, RZ, RZ, R145 ;  /* 0x000000ffff927224 */ /* 0x002fca00078e0091 */
[----:B------:R-:W-:Y:S04]  /*27140*/  LDGSTS.E [R3+0x7c00], desc[UR6][R146.64], P0 ;  /* 0x07c0000092037fae */ /* 0x000fe80008121846 */
[----:B------:R2:W-:Y:S04]  /*27150*/  LDGSTS.E [R3+0x8000], desc[UR6][R8.64], P0 ;  /* 0x0800000008037fae */ /* 0x0005e80008121846 */
[----:B------:R1:W-:Y:S01]  /*27160*/  STL [R1+0x123c], R9 ;  /* 0x00123c0901007387 */ /* 0x0003e20000100800 */
[----:B--2---:R-:W-:-:S05]  /*27170*/  IADD3 R8, P1, R10, R2, RZ ;  /* 0x000000020a087210 */ /* 0x004fca0007f3e0ff */
[----:B-1----:R-:W-:Y:S01]  /*27180*/  IMAD.X R9, R11, 0x1, R0, P1 ;  /* 0x000000010b097824 */ /* 0x002fe200008e0600 */
[----:B----4-:R-:W-:-:S04]  /*27190*/  IADD3 R10, P1, R6, R2, RZ ;  /* 0x00000002060a7210 */ /* 0x010fc80007f3e0ff */
[----:B------:R-:W-:Y:S01]  /*271a0*/  LDGSTS.E [R3+0x8400], desc[UR6][R8.64], P0 ;  /* 0x0840000008037fae */ /* 0x000fe20008121846 */
[----:B------:R-:W-:-:S03]  /*271b0*/  IMAD.X R11, R7, 0x1, R0, P1 ;  /* 0x00000001070b7824 */ /* 0x000fc600008e0600 */
[----:B------:R-:W-:Y:S01]  /*271c0*/  STL.64 [R1+0xe20], R8 ;  /* 0x000e200801007387 */ /* 0x000fe20000100a00 */
[----:B------:R-:W-:-:S03]  /*271d0*/  IADD3 R6, P1, R14, R2, RZ ;  /* 0x000000020e067210 */ /* 0x000fc60007f3e0ff */
[----:B------:R-:W-:Y:S02]  /*271e0*/  LDGSTS.E [R3+0x8800], desc[UR6][R10.64], P0 ;  /* 0x088000000a037fae */ /* 0x000fe40008121846 */
[--C-:B------:R-:W-:Y:S01]  /*271f0*/  IMAD.X R7, R15, 0x1, R0.reuse, P1 ;  /* 0x000000010f077824 */ /* 0x100fe200008e0600 */
[-C--:B------:R-:W-:Y:S01]  /*27200*/  IADD3 R150, P1, R248, R2.reuse, RZ ;  /* 0x00000002f8967210 */ /* 0x080fe20007f3e0ff */
[----:B------:R1:W-:Y:S04]  /*27210*/  STL.64 [R1+0xe10], R10 ;  /* 0x000e100a01007387 */ /* 0x0003e80000100a00 */
[--C-:B------:R-:W-:Y:S01]  /*27220*/  IMAD.X R248, R249, 0x1, R0.reuse, P1 ;  /* 0x00000001f9f87824 */ /* 0x100fe200008e0600 */
[-C--:B------:R-:W-:Y:S01]  /*27230*/  IADD3 R148, P1, R244, R2.reuse, RZ ;  /* 0x00000002f4947210 */ /* 0x080fe20007f3e0ff */
[----:B------:R-:W-:Y:S04]  /*27240*/  LDGSTS.E [R3+0x8c00], desc[UR6][R6.64], P0 ;  /* 0x08c0000006037fae */ /* 0x000fe80008121846 */
[----:B------:R-:W-:Y:S01]  /*27250*/  IMAD.X R244, R245, 0x1, R0, P1 ;  /* 0x00000001f5f47824 */ /* 0x000fe200008e0600 */
[----:B------:R-:W-:-:S05]  /*27260*/  IADD3 R146, P1, R240, R2, RZ ;  /* 0x00000002f0927210 */ /* 0x000fca0007f3e0ff */
        /* <DEDUP_REMOVED lines=29> */
[----:B------:R-:W-:Y:S01]  /*27440*/  IADD3 R221, P1, R180, R2, RZ ;  /* 0x00000002b4dd7210 */ /* 0x000fe20007f3e0ff */
[----:B------:R-:W-:-:S04]  /*27450*/  IMAD.MOV.U32 R213, RZ, RZ, R252 ;  /* 0x000000ffffd57224 */ /* 0x000fc800078e00fc */
[----:B------:R-:W-:Y:S01]  /*27460*/  IMAD.X R180, R181, 0x1, R0, P1 ;  /* 0x00000001b5b47824 */ /* 0x000fe200008e0600 */
[----:B------:R-:W-:Y:S01]  /*27470*/  IADD3 R252, P1, R176, R2, RZ ;  /* 0x00000002b0fc7210 */ /* 0x000fe20007f3e0ff */
[----:B------:R-:W-:-:S04]  /*27480*/  IMAD.MOV.U32 R217, RZ, RZ, R151 ;  /* 0x000000ffffd97224 */ /* 0x000fc800078e0097 */
[----:B------:R-:W-:Y:S01]  /*27490*/  IMAD.X R176, R177, 0x1, R0, P1 ;  /* 0x00000001b1b07824 */ /* 0x000fe200008e0600 */
[-C--:B------:R-:W-:Y:S01]  /*274a0*/  IADD3 R151, P1, R172, R2.reuse, RZ ;  /* 0x00000002ac977210 */ /* 0x080fe20007f3e0ff */
[----:B------:R-:W-:Y:S02]  /*274b0*/  IMAD.MOV.U32 R209, RZ, RZ, R249 ;  /* 0x000000ffffd17224 */ /* 0x000fe400078e00f9 */
[----:B------:R-:W-:Y:S02]  /*274c0*/  IMAD.MOV.U32 R249, RZ, RZ, R150 ;  /* 0x000000fffff97224 */ /* 0x000fe400078e0096 */
[----:B------:R-:W-:Y:S01]  /*274d0*/  IMAD.X R172, R173, 0x1, R0, P1 ;  /* 0x00000001adac7824 */ /* 0x000fe200008e0600 */
[----:B------:R-:W-:Y:S01]  /*274e0*/  IADD3 R150, P1, R168, R2, RZ ;  /* 0x00000002a8967210 */ /* 0x000fe20007f3e0ff */
[----:B------:R-:W-:Y:S02]  /*274f0*/  IMAD.MOV.U32 R181, RZ, RZ, R221 ;  /* 0x000000ffffb57224 */ /* 0x000fe400078e00dd */
[----:B------:R-:W-:-:S02]  /*27500*/  IMAD.MOV.U32 R221, RZ, RZ, R149 ;  /* 0x000000ffffdd7224 */ /* 0x000fc400078e0095 */
        /* <DEDUP_REMOVED lines=16> */
[--C-:B------:R-:W-:Y:S01]  /*27610*/  IMAD.X R152, R153, 0x1, R0.reuse, P1 ;  /* 0x0000000199987824 */ /* 0x100fe200008e0600 */
        /* <DEDUP_REMOVED lines=8> */
[----:B------:R-:W-:Y:S01]  /*276a0*/  IADD3 R14, P1, R12, R2, RZ ;  /* 0x000000020c0e7210 */ /* 0x000fe20007f3e0ff */
[----:B------:R2:W-:Y:S04]  /*276b0*/  STL.64 [R1+0xe00], R6 ;  /* 0x000e000601007387 */ /* 0x0005e80000100a00 */
[----:B------:R-:W-:Y:S01]  /*276c0*/  IMAD.X R12, R13, 0x1, R0, P1 ;  /* 0x000000010d0c7824 */ /* 0x000fe200008e0600 */
[----:B-1----:R-:W3:Y:S01]  /*276d0*/  LDL.LU R11, [R1+0x1044] ;  /* 0x00104400010b7983 */ /* 0x002ee20000300800 */
[----:B------:R-:W-:Y:S02]  /*276e0*/  IMAD.MOV.U32 R17, RZ, RZ, R16 ;  /* 0x000000ffff117224 */ /* 0x000fe400078e0010 */
[----:B------:R-:W-:Y:S01]  /*276f0*/  IMAD.MOV.U32 R16, RZ, RZ, R15 ;  /* 0x000000ffff107224 */ /* 0x000fe200078e000f */
[----:B------:R-:W4:Y:S01]  /*27700*/  LDL.LU R10, [R1+0x1048] ;  /* 0x00104800010a7983 */ /* 0x000f220000300800 */
[----:B------:R-:W-:-:S02]  /*27710*/  IMAD.MOV.U32 R13, RZ, RZ, R12 ;  /* 0x000000ffff0d7224 */ /* 0x000fc400078e000c */
[----:B------:R-:W-:Y:S01]  /*27720*/  IMAD.MOV.U32 R12, RZ, RZ, R14 ;  /* 0x000000ffff0c7224 */ /* 0x000fe200078e000e */
[----:B------:R-:W3:Y:S04]  /*27730*/  LDL.LU R15, [R1+0x1054] ;  /* 0x00105400010f7983 */ /* 0x000ee80000300800 */
[----:B------:R-:W3:Y:S01]  /*27740*/  LDL.LU R14, [R1+0x1058] ;  /* 0x00105800010e7983 */ /* 0x000ee20000300800 */
[----:B------:R-:W-:Y:S02]  /*27750*/  IMAD.MOV.U32 R177, RZ, RZ, R176 ;  /* 0x000000ffffb17224 */ /* 0x000fe400078e00b0 */
[----:B------:R-:W-:Y:S01]  /*27760*/  IMAD.MOV.U32 R176, RZ, RZ, R252 ;  /* 0x000000ffffb07224 */ /* 0x000fe200078e00fc */
[----:B------:R-:W-:Y:S01]  /*27770*/  LOP3.LUT R249, R249, R248, RZ, 0x3c, !PT ;  /* 0x000000f8f9f97212 */ /* 0x000fe200078e3cff */
[----:B------:R-:W1:Y:S01]  /*27780*/  S2R R252, SR_TID.X ;  /* 0x0000000000fc7919 */ /* 0x000e620000002100 */
[----:B------:R-:W-:-:S02]  /*27790*/  LOP3.LUT R245, R245, R244, RZ, 0x3c, !PT ;  /* 0x000000f4f5f57212 */ /* 0x000fc400078e3cff */
[----:B------:R-:W-:Y:S01]  /*277a0*/  LOP3.LUT R241, R241, R240, RZ, 0x3c, !PT ;  /* 0x000000f0f1f17212 */ /* 0x000fe200078e3cff */
[----:B--2---:R-:W2:Y:S01]  /*277b0*/  LDL.LU R7, [R1+0x1064] ;  /* 0x0010640001077983 */ /* 0x004ea20000300800 */
[----:B------:R-:W-:Y:S02]  /*277c0*/  LOP3.LUT R237, R237, R236, RZ, 0x3c, !PT ;  /* 0x000000eceded7212 */ /* 0x000fe400078e3cff */
[----:B------:R-:W-:Y:S01]  /*277d0*/  LOP3.LUT R248, R249, R248, RZ, 0x3c, !PT ;  /* 0x000000f8f9f87212 */ /* 0x000fe200078e3cff */
[----:B------:R-:W2:Y:S01]  /*277e0*/  LDL.LU R6, [R1+0x1068] ;  /* 0x0010680001067983 */ /* 0x000ea20000300800 */
[----:B------:R-:W-:Y:S02]  /*277f0*/  LOP3.LUT R233, R233, R232, RZ, 0x3c, !PT ;  /* 0x000000e8e9e97212 */ /* 0x000fe400078e3cff */
[----:B------:R-:W-:Y:S01]  /*27800*/  LOP3.LUT R244, R245, R244, RZ, 0x3c, !PT ;  /* 0x000000f4f5f47212 */ /* 0x000fe200078e3cff */
[----:B------:R-:W2:Y:S01]  /*27810*/  LDL.LU R9, [R1+0x1074] ;  /* 0x0010740001097983 */ /* 0x000ea20000300800 */
[----:B------:R-:W-:-:S02]  /*27820*/  LOP3.LUT R229, R229, R228, RZ, 0x3c, !PT ;  /* 0x000000e4e5e57212 */ /* 0x000fc400078e3cff */
[----:B------:R-:W-:Y:S02]  /*27830*/  LOP3.LUT R240, R241, R240, RZ, 0x3c, !PT ;  /* 0x000000f0f1f07212 */ /* 0x000fe400078e3cff */
[----:B------:R-:W-:Y:S02]  /*27840*/  LOP3.LUT R225, R225, R224, RZ, 0x3c, !PT ;  /* 0x000000e0e1e17212 */ /* 0x000fe400078e3cff */
[----:B------:R-:W-:Y:S02]  /*27850*/  LOP3.LUT R221, R221, R220, RZ, 0x3c, !PT ;  /* 0x000000dcdddd7212 */ /* 0x000fe400078e3cff */
[----:B------:R-:W-:Y:S02]  /*27860*/  LOP3.LUT R217, R217, R216, RZ, 0x3c, !PT ;  /* 0x000000d8d9d97212 */ /* 0x000fe400078e3cff */
[----:B------:R-:W-:Y:S02]  /*27870*/  LOP3.LUT R213, R213, R212, RZ, 0x3c, !PT ;  /* 0x000000d4d5d57212 */ /* 0x000fe400078e3cff */
[----:B------:R-:W-:-:S02]  /*27880*/  LOP3.LUT R209, R209, R208, RZ, 0x3c, !PT ;  /* 0x000000d0d1d17212 */ /* 0x000fc400078e3cff */
[----:B------:R-:W-:Y:S02]  /*27890*/  LOP3.LUT R205, R205, R204, RZ, 0x3c, !PT ;  /* 0x000000cccdcd7212 */ /* 0x000fe400078e3cff */
[----:B------:R-:W-:Y:S02]  /*278a0*/  LOP3.LUT R201, R201, R200, RZ, 0x3c, !PT ;  /* 0x000000c8c9c97212 */ /* 0x000fe400078e3cff */
[----:B------:R-:W-:Y:S02]  /*278b0*/  LOP3.LUT R197, R197, R196, RZ, 0x3c, !PT ;  /* 0x000000c4c5c57212 */ /* 0x000fe400078e3cff */
[----:B------:R-:W-:Y:S02]  /*278c0*/  LOP3.LUT R189, R189, R188, RZ, 0x3c, !PT ;  /* 0x000000bcbdbd7212 */ /* 0x000fe400078e3cff */
[----:B------:R-:W-:Y:S02]  /*278d0*/  LOP3.LUT R185, R185, R184, RZ, 0x3c, !PT ;  /* 0x000000b8b9b97212 */ /* 0x000fe400078e3cff */
[----:B------:R-:W-:Y:S01]  /*278e0*/  LOP3.LUT R181, R181, R180, RZ, 0x3c, !PT ;  /* 0x000000b4b5b57212 */ /* 0x000fe200078e3cff */
[----:B------:R-:W-:Y:S01]  /*278f0*/  IMAD.MOV.U32 R21, RZ, RZ, R20 ;  /* 0x000000ffff157224 */ /* 0x000fe200078e0014 */
[----:B------:R-:W-:Y:S01]  /*27900*/  LOP3.LUT R236, R237, R236, RZ, 0x3c, !PT ;  /* 0x000000ecedec7212 */ /* 0x000fe200078e3cff */
[----:B------:R-:W2:Y:S01]  /*27910*/  LDL.LU R8, [R1+0x1078] ;  /* 0x0010780001087983 */ /* 0x000ea20000300800 */
[----:B------:R-:W-:-:S02]  /*27920*/  LOP3.LUT R249, R249, R248, RZ, 0x3c, !PT ;  /* 0x000000f8f9f97212 */ /* 0x000fc400078e3cff */
[----:B------:R-:W-:Y:S02]  /*27930*/  LOP3.LUT R232, R233, R232, RZ, 0x3c, !PT ;  /* 0x000000e8e9e87212 */ /* 0x000fe400078e3cff */
[----:B------:R-:W-:Y:S01]  /*27940*/  LOP3.LUT R245, R245, R244, RZ, 0x3c, !PT ;  /* 0x000000f4f5f57212 */ /* 0x000fe200078e3cff */
[----:B------:R-:W-:Y:S01]  /*27950*/  LDGSTS.E [R3+0x9000], desc[UR6][R248.64], P0 ;  /* 0x09000000f8037fae */ /* 0x000fe20008121846 */
[----:B------:R-:W-:Y:S02]  /*27960*/  LOP3.LUT R228, R229, R228, RZ, 0x3c, !PT ;  /* 0x000000e4e5e47212 */ /* 0x000fe400078e3cff */
[----:B------:R-:W-:Y:S01]  /*27970*/  LOP3.LUT R241, R241, R240, RZ, 0x3c, !PT ;  /* 0x000000f0f1f17212 */ /* 0x000fe200078e3cff */
[----:B------:R-:W-:Y:S01]  /*27980*/  LDGSTS.E [R3+0x9400], desc[UR6][R244.64], P0 ;  /* 0x09400000f4037fae */ /* 0x000fe20008121846 */
[----:B------:R-:W-:Y:S02]  /*27990*/  LOP3.LUT R224, R225, R224, RZ, 0x3c, !PT ;  /* 0x000000e0e1e07212 */ /* 0x000fe400078e3cff */
[----:B------:R-:W-:Y:S01]  /*279a0*/  LOP3.LUT R237, R237, R236, RZ, 0x3c, !PT ;  /* 0x000000eceded7212 */ /* 0x000fe200078e3cff */
[----:B------:R-:W-:Y:S01]  /*279b0*/  LDGSTS.E [R3+0x9800], desc[UR6][R240.64], P0 ;  /* 0x09800000f0037fae */ /* 0x000fe20008121846 */
[----:B------:R-:W-:-:S02]  /*279c0*/  LOP3.LUT R220, R221, R220, RZ, 0x3c, !PT ;  /* 0x000000dcdddc7212 */ /* 0x000fc400078e3cff */
        /* <DEDUP_REMOVED lines=12> */
[----:B------:R-:W-:Y:S02]  /*27a90*/  LOP3.LUT R204, R205, R204, RZ, 0x3c, !PT ;  /* 0x000000cccdcc7212 */ /* 0x000fe400078e3cff */
[----:B------:R-:W-:Y:S02]  /*27aa0*/  LOP3.LUT R217, R217, R216, RZ, 0x3c, !PT ;  /* 0x000000d8d9d97212 */ /* 0x000fe400078e3cff */
[----:B------:R-:W-:Y:S02]  /*27ab0*/  LOP3.LUT R200, R201, R200, RZ, 0x3c, !PT ;  /* 0x000000c8c9c87212 */ /* 0x000fe400078e3cff */
[----:B------:R-:W-:Y:S01]  /*27ac0*/  LOP3.LUT R196, R197, R196, RZ, 0x3c, !PT ;  /* 0x000000c4c5c47212 */ /* 0x000fe200078e3cff */
[----:B------:R-:W-:Y:S01]  /*27ad0*/  IMAD.MOV.U32 R20, RZ, RZ, R145 ;  /* 0x000000ffff147224 */ /* 0x000fe200078e0091 */
        /* <DEDUP_REMOVED lines=13> */
[----:B------:R-:W-:Y:S01]  /*27bb0*/  IMAD.MOV.U32 R153, RZ, RZ, R152 ;  /* 0x000000ffff997224 */ /* 0x000fe200078e0098 */
[C---:B-1----:R-:W-:Y:S01]  /*27bc0*/  LOP3.LUT R145, R252.reuse, 0x60, RZ, 0xc0, !PT ;  /* 0x00000060fc917812 */ /* 0x042fe200078ec0ff */
[----:B------:R-:W-:Y:S01]  /*27bd0*/  LDGSTS.E [R3+0xbc00], desc[UR6][R204.64], P0 ;  /* 0x0bc00000cc037fae */ /* 0x000fe20008121846 */
[----:B------:R-:W-:Y:S02]  /*27be0*/  LOP3.LUT R193, R193, R192, RZ, 0x3c, !PT ;  /* 0x000000c0c1c17212 */ /* 0x000fe400078e3cff */
[----:B------:R-:W-:Y:S02]  /*27bf0*/  LOP3.LUT R252, R252, 0x7f, RZ, 0xc0, !PT ;  /* 0x0000007ffcfc7812 */ /* 0x000fe400078ec0ff */
[----:B------:R-:W-:Y:S01]  /*27c00*/  LOP3.LUT R189, R189, R188, RZ, 0x3c, !PT ;  /* 0x000000bcbdbd7212 */ /* 0x000fe200078e3cff */
[----:B------:R-:W-:Y:S01]  /*27c10*/  IMAD.MOV.U32 R152, RZ, RZ, R146 ;  /* 0x000000ffff987224 */ /* 0x000fe200078e0092 */
[----:B------:R-:W-:Y:S01]  /*27c20*/  LOP3.LUT R185, R185, R184, RZ, 0x3c, !PT ;  /* 0x000000b8b9b97212 */ /* 0x000fe200078e3cff */
[----:B------:R-:W-:Y:S01]  /*27c30*/  LDGSTS.E [R3+0xc000], desc[UR6][R200.64], P0 ;  /* 0x0c000000c8037fae */ /* 0x000fe20008121846 */
[----:B------:R-:W-:Y:S01]  /*27c40*/  LOP3.LUT R181, R181, R180, RZ, 0x3c, !PT ;  /* 0x000000b4b5b57212 */ /* 0x000fe200078e3cff */
[----:B------:R-:W-:Y:S01]  /*27c50*/  IMAD.MOV.U32 R173, RZ, RZ, R172 ;  /* 0x000000ffffad7224 */ /* 0x000fe200078e00ac */
[----:B------:R-:W-:Y:S01]  /*27c60*/  SHF.R.U32.HI R146, RZ, 0x1, R145 ;  /* 0x00000001ff927819 */ /* 0x000fe20000011691 */
[----:B------:R-:W-:Y:S01]  /*27c70*/  LDGSTS.E [R3+0xc400], desc[UR6][R196.64], P0 ;  /* 0x0c400000c4037fae */ /* 0x000fe20008121846 */
[----:B------:R-:W-:-:S02]  /*27c80*/  IMAD.MOV.U32 R172, RZ, RZ, R151 ;  /* 0x000000ffffac7224 */ /* 0x000fc400078e0097 */
[----:B------:R-:W-:Y:S01]  /*27c90*/  IMAD.MOV.U32 R169, RZ, RZ, R168 ;  /* 0x000000ffffa97224 */ /* 0x000fe200078e00a8 */
[----:B------:R-:W-:Y:S01]  /*27ca0*/  LDGSTS.E [R3+0xc800], desc[UR6][R192.64], P0 ;  /* 0x0c800000c0037fae */ /* 0x000fe20008121846 */
[----:B------:R-:W-:Y:S02]  /*27cb0*/  IMAD.SHL.U32 R145, R252, 0x4, RZ ;  /* 0x00000004fc917824 */ /* 0x000fe400078e00ff */
[----:B------:R-:W-:Y:S01]  /*27cc0*/  IMAD.MOV.U32 R168, RZ, RZ, R150 ;  /* 0x000000ffffa87224 */ /* 0x000fe200078e0096 */
[----:B------:R-:W-:Y:S01]  /*27cd0*/  LDGSTS.E [R3+0xcc00], desc[UR6][R188.64], P0 ;  /* 0x0cc00000bc037fae */ /* 0x000fe20008121846 */
[----:B------:R-:W-:Y:S02]  /*27ce0*/  IMAD.MOV.U32 R165, RZ, RZ, R164 ;  /* 0x000000ffffa57224 */ /* 0x000fe400078e00a4 */
[----:B------:R-:W-:Y:S01]  /*27cf0*/  IMAD.MOV.U32 R164, RZ, RZ, R149 ;  /* 0x000000ffffa47224 */ /* 0x000fe200078e0095 */
[----:B------:R-:W-:Y:S01]  /*27d00*/  LDGSTS.E [R3+0xd000], desc[UR6][R184.64], P0 ;  /* 0x0d000000b8037fae */ /* 0x000fe20008121846 */
[----:B------:R-:W-:-:S02]  /*27d10*/  IMAD.MOV.U32 R161, RZ, RZ, R160 ;  /* 0x000000ffffa17224 */ /* 0x000fc400078e00a0 */
[----:B------:R-:W-:Y:S01]  /*27d20*/  IMAD.MOV.U32 R160, RZ, RZ, R148 ;  /* 0x000000ffffa07224 */ /* 0x000fe200078e0094 */
[----:B------:R-:W-:Y:S01]  /*27d30*/  LDGSTS.E [R3+0xd400], desc[UR6][R180.64], P0 ;  /* 0x0d400000b4037fae */ /* 0x000fe20008121846 */
[----:B------:R-:W-:Y:S01]  /*27d40*/  IMAD.MOV.U32 R157, RZ, RZ, R156 ;  /* 0x000000ffff9d7224 */ /* 0x000fe200078e009c */
[----:B------:R-:W-:Y:S01]  /*27d50*/  LOP3.LUT R145, R145, R146, RZ, 0x3c, !PT ;  /* 0x0000009291917212 */ /* 0x000fe200078e3cff */
[----:B------:R-:W-:Y:S01]  /*27d60*/  IMAD.MOV.U32 R156, RZ, RZ, R147 ;  /* 0x000000ffff9c7224 */ /* 0x000fe200078e0093 */
[----:B------:R-:W-:Y:S04]  /*27d70*/  LDGSTS.E [R3+0xd800], desc[UR6][R176.64], P0 ;  /* 0x0d800000b0037fae */ /* 0x000fe80008121846 */
[----:B------:R-:W-:Y:S01]  /*27d80*/  LDGSTS.E [R3+0xdc00], desc[UR6][R172.64], P0 ;  /* 0x0dc00000ac037fae */ /* 0x000fe20008121846 */
[----:B------:R-:W-:-:S03]  /*27d90*/  LOP3.LUT R145, R145, 0x40, RZ, 0x3c, !PT ;  /* 0x0000004091917812 */ /* 0x000fc600078e3cff */
[----:B------:R-:W-:Y:S04]  /*27da0*/  LDGSTS.E [R3+0xe000], desc[UR6][R168.64], P0 ;  /* 0x0e000000a8037fae */ /* 0x000fe80008121846 */
[----:B------:R-:W-:Y:S04]  /*27db0*/  LDGSTS.E [R3+0xe400], desc[UR6][R164.64], P0 ;  /* 0x0e400000a4037fae */ /* 0x000fe80008121846 */
[----:B------:R-:W-:Y:S04]  /*27dc0*/  LDGSTS.E [R3+0xe800], desc[UR6][R160.64], P0 ;  /* 0x0e800000a0037fae */ /* 0x000fe80008121846 */
[----:B------:R-:W-:Y:S04]  /*27dd0*/  LDGSTS.E [R3+0xec00], desc[UR6][R156.64], P0 ;  /* 0x0ec000009c037fae */ /* 0x000fe80008121846 */
[----:B------:R-:W-:Y:S04]  /*27de0*/  LDGSTS.E [R3+0xf000], desc[UR6][R152.64], P0 ;  /* 0x0f00000098037fae */ /* 0x000fe80008121846 */
[----:B------:R-:W-:Y:S04]  /*27df0*/  LDGSTS.E [R3+0xf400], desc[UR6][R20.64], P0 ;  /* 0x0f40000014037fae */ /* 0x000fe80008121846 */
[----:B------:R-:W-:Y:S04]  /*27e00*/  LDGSTS.E [R3+0xf800], desc[UR6][R16.64], P0 ;  /* 0x0f80000010037fae */ /* 0x000fe80008121846 */
[----:B------:R1:W-:Y:S02]  /*27e10*/  LDGSTS.E [R3+0xfc00], desc[UR6][R12.64], P0 ;  /* 0x0fc000000c037fae */ /* 0x0003e40008121846 */
[----:B-1----:R-:W-:Y:S01]  /*27e20*/  VIADD R3, R145, UR8 ;  /* 0x0000000891037c36 */ /* 0x002fe20008000000 */
[----:B----4-:R-:W-:-:S05]  /*27e30*/  IADD3 R10, P1, R10, R2, RZ ;  /* 0x000000020a0a7210 */ /* 0x010fca0007f3e0ff */
[--C-:B---3--:R-:W-:Y:S01]  /*27e40*/  IMAD.X R11, R11, 0x1, R0.reuse, P1 ;  /* 0x000000010b0b7824 */ /* 0x108fe200008e0600 */
[-C--:B------:R-:W-:Y:S01]  /*27e50*/  IADD3 R14, P2, R14, R2.reuse, RZ ;  /* 0x000000020e0e7210 */ /* 0x080fe20007f5e0ff */
[----:B------:R1:W-:Y:S04]  /*27e60*/  STL [R1+0x1048], R10 ;  /* 0x0010480a01007387 */ /* 0x0003e80000100800 */
[----:B------:R-:W-:Y:S01]  /*27e70*/  IMAD.X R15, R15, 0x1, R0, P2 ;  /* 0x000000010f0f7824 */ /* 0x000fe200010e0600 */
[----:B------:R3:W-:Y:S04]  /*27e80*/  STL [R1+0x1044], R11 ;  /* 0x0010440b01007387 */ /* 0x0007e80000100800 */
[----:B------:R4:W-:Y:S04]  /*27e90*/  STL [R1+0x1058], R14 ;  /* 0x0010580e01007387 */ /* 0x0009e80000100800 */
[----:B------:R4:W-:Y:S04]  /*27ea0*/  STL [R1+0x1054], R15 ;  /* 0x0010540f01007387 */ /* 0x0009e80000100800 */
[----:B------:R2:W-:Y:S04]  /*27eb0*/  LDGSTS.E [R3+0x200], desc[UR6][R10.64], P0 ;  /* 0x002000000a037fae */ /* 0x0005e80008121846 */
[----:B------:R2:W-:Y:S04]  /*27ec0*/  LDGSTS.E [R3+0x600], desc[UR6][R14.64], P0 ;  /* 0x006000000e037fae */ /* 0x0005e80008121846 */
[----:B-1----:R-:W2:Y:S04]  /*27ed0*/  LDL.LU R10, [R1+0x1088] ;  /* 0x00108800010a7983 */ /* 0x002ea80000300800 */
[----:B---3--:R-:W3:Y:S04]  /*27ee0*/  LDL.LU R11, [R1+0x1098] ;  /* 0x00109800010b7983 */ /* 0x008ee80000300800 */
[----:B----4-:R-:W4:Y:S04]  /*27ef0*/  LDL.LU R14, [R1+0x1084] ;  /* 0x00108400010e7983 */ /* 0x010f280000300800 */
[----:B------:R-:W4:Y:S01]  /*27f00*/  LDL.LU R15, [R1+0x1094] ;  /* 0x00109400010f7983 */ /* 0x000f220000300800 */
[----:B--2---:R-:W-:-:S02]  /*27f10*/  IADD3 R6, P1, R6, R2, RZ ;  /* 0x0000000206067210 */ /* 0x004fc40007f3e0ff */
[----:B------:R-:W-:-:S03]  /*27f20*/  IADD3 R8, P2, R8, R2, RZ ;  /* 0x0000000208087210 */ /* 0x000fc60007f5e0ff */
[--C-:B------:R-:W-:Y:S02]  /*27f30*/  IMAD.X R7, R7, 0x1, R0.reuse, P1 ;  /* 0x0000000107077824 */ /* 0x100fe400008e0600 */
[----:B------:R-:W-:Y:S01]  /*27f40*/  IMAD.X R9, R9, 0x1, R0, P2 ;  /* 0x0000000109097824 */ /* 0x000fe200010e0600 */
[----:B------:R1:W-:Y:S04]  /*27f50*/  STL [R1+0x1068], R6 ;  /* 0x0010680601007387 */ /* 0x0003e80000100800 */
[----:B------:R2:W-:Y:S04]  /*27f60*/  STL [R1+0x1064], R7 ;  /* 0x0010640701007387 */ /* 0x0005e80000100800 */
[----:B------:R2:W-:Y:S04]  /*27f70*/  STL [R1+0x1078], R8 ;  /* 0x0010780801007387 */ /* 0x0005e80000100800 */
[----:B------:R-:W-:Y:S04]  /*27f80*/  LDGSTS.E [R3+0xa00], desc[UR6][R6.64], P0 ;  /* 0x00a0000006037fae */ /* 0x000fe80008121846 */
[----:B------:R2:W-:Y:S04]  /*27f90*/  STL [R1+0x1074], R9 ;  /* 0x0010740901007387 */ /* 0x0005e80000100800 */
[----:B------:R-:W-:Y:S04]  /*27fa0*/  LDGSTS.E [R3+0xe00], desc[UR6][R8.64], P0 ;  /* 0x00e0000008037fae */ /* 0x000fe80008121846 */
[----:B-1----:R-:W4:Y:S04]  /*27fb0*/  LDL.LU R6, [R1+0x10a8] ;  /* 0x0010a80001067983 */ /* 0x002f280000300800 */
[----:B--2---:R-:W2:Y:S04]  /*27fc0*/  LDL.LU R7, [R1+0x10b8] ;  /* 0x0010b80001077983 */ /* 0x004ea80000300800 */
[----:B------:R-:W2:Y:S04]  /*27fd0*/  LDL.LU R8, [R1+0x10a4] ;  /* 0x0010a40001087983 */ /* 0x000ea80000300800 */
[----:B------:R-:W2:Y:S01]  /*27fe0*/  LDL.LU R9, [R1+0x10b4] ;  /* 0x0010b40001097983 */ /* 0x000ea20000300800 */
[----:B------:R-:W-:-:S02]  /*27ff0*/  IADD3 R10, P1, R10, R2, RZ ;  /* 0x000000020a0a7210 */ /* 0x000fc40007f3e0ff */
[----:B---3--:R-:W-:-:S03]  /*28000*/  IADD3 R11, P2, R11, R2, RZ ;  /* 0x000000020b0b7210 */ /* 0x008fc60007f5e0ff */
[--C-:B----4-:R-:W-:Y:S01]  /*28010*/  IMAD.X R14, R14, 0x1, R0.reuse, P1 ;  /* 0x000000010e0e7824 */ /* 0x110fe200008e0600 */
[----:B------:R1:W-:Y:S01]  /*28020*/  STL [R1+0x1088], R10 ;  /* 0x0010880a01007387 */ /* 0x0003e20000100800 */
[----:B------:R-:W-:-:S03]  /*28030*/  IMAD.X R15, R15, 0x1, R0, P2 ;  /* 0x000000010f0f7824 */ /* 0x000fc600010e0600 */
[----:B------:R3:W-:Y:S01]  /*28040*/  STL [R1+0x1084], R14 ;  /* 0x0010840e01007387 */ /* 0x0007e20000100800 */
[----:B------:R-:W-:Y:S02]  /*28050*/  IMAD.MOV.U32 R146, RZ, RZ, R10 ;  /* 0x000000ffff927224 */ /* 0x000fe400078e000a */
[----:B------:R-:W-:Y:S01]  /*28060*/  IMAD.MOV.U32 R147, RZ, RZ, R14 ;  /* 0x000000ffff937224 */ /* 0x000fe200078e000e */
[----:B------:R4:W-:Y:S04]  /*28070*/  STL [R1+0x1098], R11 ;  /* 0x0010980b01007387 */ /* 0x0009e80000100800 */
[----:B------:R4:W-:Y:S04]  /*28080*/  STL [R1+0x1094], R15 ;  /* 0x0010940f01007387 */ /* 0x0009e80000100800 */
[----:B-1----:R-:W2:Y:S04]  /*28090*/  LDL.LU R10, [R1+0x10c8] ;  /* 0x0010c800010a7983 */ /* 0x002ea80000300800 */
[----:B---3--:R-:W3:Y:S04]  /*280a0*/  LDL.LU R14, [R1+0x10d8] ;  /* 0x0010d800010e7983 */ /* 0x008ee80000300800 */
[----:B------:R1:W-:Y:S02]  /*280b0*/  LDGSTS.E [R3+0x1200], desc[UR6][R146.64], P0 ;  /* 0x0120000092037fae */ /* 0x0003e40008121846 */
[----:B-1----:R-:W-:-:S02]  /*280c0*/  IMAD.MOV.U32 R146, RZ, RZ, R11 ;  /* 0x000000ffff927224 */ /* 0x002fc400078e000b */
[----:B----4-:R-:W4:Y:S01]  /*280d0*/  LDL.LU R11, [R1+0x10c4] ;  /* 0x0010c400010b7983 */ /* 0x010f220000300800 */
[----:B------:R-:W-:-:S03]  /*280e0*/  IMAD.MOV.U32 R147, RZ, RZ, R15 ;  /* 0x000000ffff937224 */ /* 0x000fc600078e000f */
[----:B------:R-:W4:Y:S01]  /*280f0*/  LDL.LU R15, [R1+0x10d4] ;  /* 0x0010d400010f7983 */ /* 0x000f220000300800 */
[-C--:B------:R-:W-:Y:S02]  /*28100*/  IADD3 R6, P1, R6, R2.reuse, RZ ;  /* 0x0000000206067210 */ /* 0x080fe40007f3e0ff */
[----:B--2---:R-:W-:Y:S01]  /*28110*/  IADD3 R7, P2, R7, R2, RZ ;  /* 0x0000000207077210 */ /* 0x004fe20007f5e0ff */
[----:B------:R1:W-:Y:S02]  /*28120*/  LDGSTS.E [R3+0x1600], desc[UR6][R146.64], P0 ;  /* 0x0160000092037fae */ /* 0x0003e40008121846 */
[--C-:B------:R-:W-:Y:S02]  /*28130*/  IMAD.X R8, R8, 0x1, R0.reuse, P1 ;  /* 0x0000000108087824 */ /* 0x100fe400008e0600 */
[----:B------:R-:W-:Y:S01]  /*28140*/  IMAD.X R9, R9, 0x1, R0, P2 ;  /* 0x0000000109097824 */ /* 0x000fe200010e0600 */
[----:B------:R2:W-:Y:S04]  /*28150*/  STL [R1+0x10a8], R6 ;  /* 0x0010a80601007387 */ /* 0x0005e80000100800 */
[----:B------:R2:W-:Y:S01]  /*28160*/  STL [R1+0x10a4], R8 ;  /* 0x0010a40801007387 */ /* 0x0005e20000100800 */
[----:B-1----:R-:W-:-:S03]  /*28170*/  IMAD.MOV.U32 R146, RZ, RZ, R6 ;  /* 0x000000ffff927224 */ /* 0x002fc600078e0006 */
[----:B------:R1:W-:Y:S01]  /*28180*/  STL [R1+0x10b8], R7 ;  /* 0x0010b80701007387 */ /* 0x0003e20000100800 */
[----:B------:R-:W-:-:S03]  /*28190*/  IMAD.MOV.U32 R147, RZ, RZ, R8 ;  /* 0x000000ffff937224 */ /* 0x000fc600078e0008 */
[----:B------:R1:W-:Y:S04]  /*281a0*/  STL [R1+0x10b4], R9 ;  /* 0x0010b40901007387 */ /* 0x0003e80000100800 */
[----:B--2---:R-:W2:Y:S04]  /*281b0*/  LDL.LU R6, [R1+0x10e8] ;  /* 0x0010e80001067983 */ /* 0x004ea80000300800 */
[----:B------:R-:W2:Y:S04]  /*281c0*/  LDL.LU R8, [R1+0x10f8] ;  /* 0x0010f80001087983 */ /* 0x000ea80000300800 */
[----:B------:R1:W-:Y:S02]  /*281d0*/  LDGSTS.E [R3+0x1a00], desc[UR6][R146.64], P0 ;  /* 0x01a0000092037fae */ /* 0x0003e40008121846 */
[----:B-1----:R-:W-:-:S02]  /*281e0*/  IMAD.MOV.U32 R146, RZ, RZ, R7 ;  /* 0x000000ffff927224 */ /* 0x002fc400078e0007 */
[----:B------:R-:W2:Y:S01]  /*281f0*/  LDL.LU R7, [R1+0x10e4] ;  /* 0x0010e40001077983 */ /* 0x000ea20000300800 */
[----:B------:R-:W-:-:S03]  /*28200*/  IMAD.MOV.U32 R147, RZ, RZ, R9 ;  /* 0x000000ffff937224 */ /* 0x000fc600078e0009 */
[----:B------:R-:W2:Y:S04]  /*28210*/  LDL.LU R9, [R1+0x10f4] ;  /* 0x0010f40001097983 */ /* 0x000ea80000300800 */
[----:B------:R-:W-:Y:S01]  /*28220*/  LDGSTS.E [R3+0x1e00], desc[UR6][R146.64], P0 ;  /* 0x01e0000092037fae */ /* 0x000fe20008121846 */
[-C--:B------:R-:W-:Y:S02]  /*28230*/  IADD3 R10, P1, R10, R2.reuse, RZ ;  /* 0x000000020a0a7210 */ /* 0x080fe40007f3e0ff */
[----:B---3--:R-:W-:-:S03]  /*28240*/  IADD3 R14, P2, R14, R2, RZ ;  /* 0x000000020e0e7210 */ /* 0x008fc60007f5e0ff */
[----:B------:R1:W-:Y:S01]  /*28250*/  STL [R1+0x10c8], R10 ;  /* 0x0010c80a01007387 */ /* 0x0003e20000100800 */
[--C-:B----4-:R-:W-:Y:S02]  /*28260*/  IMAD.X R11, R11, 0x1, R0.reuse, P1 ;  /* 0x000000010b0b7824 */ /* 0x110fe400008e0600 */
[----:B------:R-:W-:-:S03]  /*28270*/  IMAD.X R15, R15, 0x1, R0, P2 ;  /* 0x000000010f0f7824 */ /* 0x000fc600010e0600 */
[----:B------:R3:W-:Y:S04]  /*28280*/  STL [R1+0x10c4], R11 ;  /* 0x0010c40b01007387 */ /* 0x0007e80000100800 */
[----:B------:R4:W-:Y:S04]  /*28290*/  STL [R1+0x10d8], R14 ;  /* 0x0010d80e01007387 */ /* 0x0009e80000100800 */
[----:B------:R2:W-:Y:S04]  /*282a0*/  LDGSTS.E [R3+0x2200], desc[UR6][R10.64], P0 ;  /* 0x022000000a037fae */ /* 0x0005e80008121846 */
[----:B------:R4:W-:Y:S04]  /*282b0*/  STL [R1+0x10d4], R15 ;  /* 0x0010d40f01007387 */ /* 0x0009e80000100800 */
[----:B------:R2:W-:Y:S04]  /*282c0*/  LDGSTS.E [R3+0x2600], desc[UR6][R14.64], P0 ;  /* 0x026000000e037fae */ /* 0x0005e80008121846 */
[----:B-1----:R-:W2:Y:S04]  /*282d0*/  LDL.LU R10, [R1+0x1108] ;  /* 0x00110800010a7983 */ /* 0x002ea80000300800 */
[----:B---3--:R-:W3:Y:S04]  /*282e0*/  LDL.LU R11, [R1+0x1118] ;  /* 0x00111800010b7983 */ /* 0x008ee80000300800 */
[----:B----4-:R-:W4:Y:S04]  /*282f0*/  LDL.LU R14, [R1+0x1104] ;  /* 0x00110400010e7983 */ /* 0x010f280000300800 */
[----:B------:R-:W4:Y:S01]  /*28300*/  LDL.LU R15, [R1+0x1114] ;  /* 0x00111400010f7983 */ /* 0x000f220000300800 */
[----:B--2---:R-:W-:-:S02]  /*28310*/  IADD3 R6, P1, R6, R2, RZ ;  /* 0x0000000206067210 */ /* 0x004fc40007f3e0ff */
[----:B------:R-:W-:-:S03]  /*28320*/  IADD3 R8, P2, R8, R2, RZ ;  /* 0x0000000208087210 */ /* 0x000fc60007f5e0ff */
        /* <DEDUP_REMOVED lines=33> */
[----:B------:R2:W-:Y:S01]  /*28540*/  STL [R1+0x1128], R6 ;  /* 0x0011280601007387 */ /* 0x0005e20000100800 */
[----:B------:R-:W-:-:S03]  /*28550*/  IMAD.X R9, R9, 0x1, R0, P2 ;  /* 0x0000000109097824 */ /* 0x000fc600010e0600 */
        /* <DEDUP_REMOVED lines=57> */
[----:B------:R-:W3:Y:S01]  /*288f0*/  LDL.LU R11, [R1+0x11d4] ;  /* 0x0011d400010b7983 */ /* 0x000ee20000300800 */
[----:B------:R-:W-:-:S03]  /*28900*/  IADD3 R6, P1, R6, R2, RZ ;  /* 0x0000000206067210 */ /* 0x000fc60007f3e0ff */
[----:B------:R1:W-:Y:S01]  /*28910*/  LDGSTS.E [R3+0x5600], desc[UR6][R146.64], P0 ;  /* 0x0560000092037fae */ /* 0x0003e20008121846 */
[----:B--2---:R-:W-:Y:S01]  /*28920*/  IADD3 R7, P2, R7, R2, RZ ;  /* 0x0000000207077210 */ /* 0x004fe20007f5e0ff */
[--C-:B------:R-:W-:Y:S02]  /*28930*/  IMAD.X R8, R8, 0x1, R0.reuse, P1 ;  /* 0x0000000108087824 */ /* 0x100fe400008e0600 */
[----:B------:R-:W-:Y:S02]  /*28940*/  STL [R1+0x11a8], R6 ;  /* 0x0011a80601007387 */ /* 0x000fe40000100800 */
[----:B------:R-:W-:Y:S02]  /*28950*/  IMAD.X R9, R9, 0x1, R0, P2 ;  /* 0x0000000109097824 */ /* 0x000fe400010e0600 */
        /* <DEDUP_REMOVED lines=8> */
[----:B-1----:R-:W-:-:S03]  /*289e0*/  IMAD.MOV.U32 R147, RZ, RZ, R9 ;  /* 0x000000ffff937224 */ /* 0x002fc600078e0009 */
[----:B------:R-:W2:Y:S01]  /*289f0*/  LDL.LU R9, [R1+0x11e4] ;  /* 0x0011e40001097983 */ /* 0x000ea20000300800 */
[----:B------:R-:W-:-:S03]  /*28a00*/  IMAD.MOV.U32 R146, RZ, RZ, R7 ;  /* 0x000000ffff927224 */ /* 0x000fc600078e0007 */
[----:B------:R-:W2:Y:S04]  /*28a10*/  LDL.LU R7, [R1+0x11f4] ;  /* 0x0011f40001077983 */ /* 0x000ea80000300800 */
[----:B------:R-:W-:Y:S01]  /*28a20*/  LDGSTS.E [R3+0x5e00], desc[UR6][R146.64], P0 ;  /* 0x05e0000092037fae */ /* 0x000fe20008121846 */
[-C--:B----4-:R-:W-:Y:S02]  /*28a30*/  IADD3 R14, P1, R14, R2.reuse, RZ ;  /* 0x000000020e0e7210 */ /* 0x090fe40007f3e0ff */
[----:B------:R-:W-:-:S03]  /*28a40*/  IADD3 R10, P2, R10, R2, RZ ;  /* 0x000000020a0a7210 */ /* 0x000fc60007f5e0ff */
[----:B------:R-:W-:Y:S01]  /*28a50*/  STL [R1+0x11c8], R14 ;  /* 0x0011c80e01007387 */ /* 0x000fe20000100800 */
[--C-:B---3--:R-:W-:Y:S02]  /*28a60*/  IMAD.X R15, R15, 0x1, R0.reuse, P1 ;  /* 0x000000010f0f7824 */ /* 0x108fe400008e0600 */
[----:B------:R-:W-:-:S03]  /*28a70*/  IMAD.X R11, R11, 0x1, R0, P2 ;  /* 0x000000010b0b7824 */ /* 0x000fc600010e0600 */
[----:B------:R1:W-:Y:S04]  /*28a80*/  STL [R1+0x11c4], R15 ;  /* 0x0011c40f01007387 */ /* 0x0003e80000100800 */
[----:B------:R-:W-:Y:S04]  /*28a90*/  STL [R1+0x11d8], R10 ;  /* 0x0011d80a01007387 */ /* 0x000fe80000100800 */
[----:B------:R3:W-:Y:S04]  /*28aa0*/  LDGSTS.E [R3+0x6200], desc[UR6][R14.64], P0 ;  /* 0x062000000e037fae */ /* 0x0007e80008121846 */
[----:B------:R4:W-:Y:S04]  /*28ab0*/  STL [R1+0x11d4], R11 ;  /* 0x0011d40b01007387 */ /* 0x0009e80000100800 */
[----:B------:R3:W-:Y:S04]  /*28ac0*/  LDGSTS.E [R3+0x6600], desc[UR6][R10.64], P0 ;  /* 0x066000000a037fae */ /* 0x0007e80008121846 */
[----:B-1----:R-:W3:Y:S04]  /*28ad0*/  LDL.LU R15, [R1+0x1204] ;  /* 0x00120400010f7983 */ /* 0x002ee80000300800 */
[----:B------:R-:W3:Y:S04]  /*28ae0*/  LDL.LU R14, [R1+0x1208] ;  /* 0x00120800010e7983 */ /* 0x000ee80000300800 */
[----:B----4-:R-:W4:Y:S04]  /*28af0*/  LDL.LU R11, [R1+0x1214] ;  /* 0x00121400010b7983 */ /* 0x010f280000300800 */
[----:B------:R-:W4:Y:S01]  /*28b00*/  LDL.LU R10, [R1+0x1218] ;  /* 0x00121800010a7983 */ /* 0x000f220000300800 */
[----:B--2---:R-:W-:-:S02]  /*28b10*/  IADD3 R8, P1, R8, R2, RZ ;  /* 0x0000000208087210 */ /* 0x004fc40007f3e0ff */
[----:B------:R-:W-:-:S03]  /*28b20*/  IADD3 R6, P2, R6, R2, RZ ;  /* 0x0000000206067210 */ /* 0x000fc60007f5e0ff */
[----:B------:R-:W-:Y:S01]  /*28b30*/  STL [R1+0x11e8], R8 ;  /* 0x0011e80801007387 */ /* 0x000fe20000100800 */
[--C-:B------:R-:W-:Y:S02]  /*28b40*/  IMAD.X R9, R9, 0x1, R0.reuse, P1 ;  /* 0x0000000109097824 */ /* 0x100fe400008e0600 */
[----:B------:R-:W-:-:S03]  /*28b50*/  IMAD.X R7, R7, 0x1, R0, P2 ;  /* 0x0000000107077824 */ /* 0x000fc600010e0600 */
[----:B------:R1:W-:Y:S04]  /*28b60*/  STL [R1+0x11e4], R9 ;  /* 0x0011e40901007387 */ /* 0x0003e80000100800 */
[----:B------:R-:W-:Y:S04]  /*28b70*/  STL [R1+0x11f8], R6 ;  /* 0x0011f80601007387 */ /* 0x000fe80000100800 */
[----:B------:R-:W2:Y:S04]  /*28b80*/  LDL.LU R149, [R1+0x1228] ;  /* 0x0012280001957983 */ /* 0x000ea80000300800 */
[----:B------:R1:W-:Y:S04]  /*28b90*/  STL [R1+0x11f4], R7 ;  /* 0x0011f40701007387 */ /* 0x0003e80000100800 */
[----:B------:R-:W2:Y:S04]  /*28ba0*/  LDL.LU R145, [R1+0x1238] ;  /* 0x0012380001917983 */ /* 0x000ea80000300800 */
[----:B------:R-:W2:Y:S04]  /*28bb0*/  LDL.LU R150, [R1+0x1224] ;  /* 0x0012240001967983 */ /* 0x000ea80000300800 */
[----:B------:R-:W2:Y:S04]  /*28bc0*/  LDL.LU R148, [R1+0x1234] ;  /* 0x0012340001947983 */ /* 0x000ea80000300800 */
[----:B------:R-:W-:Y:S04]  /*28bd0*/  LDGSTS.E [R3+0x6a00], desc[UR6][R8.64], P0 ;  /* 0x06a0000008037fae */ /* 0x000fe80008121846 */
[----:B------:R-:W-:Y:S04]  /*28be0*/  LDGSTS.E [R3+0x6e00], desc[UR6][R6.64], P0 ;  /* 0x06e0000006037fae */ /* 0x000fe80008121846 */
[----:B-1----:R-:W2:Y:S04]  /*28bf0*/  LDL.LU.64 R8, [R1+0xe28] ;  /* 0x000e280001087983 */ /* 0x002ea80000300a00 */
[----:B------:R-:W2:Y:S01]  /*28c00*/  LDL.LU.64 R6, [R1+0xe18] ;  /* 0x000e180001067983 */ /* 0x000ea20000300a00 */
[----:B---3--:R-:W-:-:S05]  /*28c10*/  IADD3 R14, P1, R14, R2, RZ ;  /* 0x000000020e0e7210 */ /* 0x008fca0007f3e0ff */
[--C-:B------:R-:W-:Y:S01]  /*28c20*/  IMAD.X R15, R15, 0x1, R0.reuse, P1 ;  /* 0x000000010f0f7824 */ /* 0x100fe200008e0600 */
[----:B----4-:R-:W-:Y:S01]  /*28c30*/  IADD3 R10, P2, R10, R2, RZ ;  /* 0x000000020a0a7210 */ /* 0x010fe20007f5e0ff */
[----:B------:R-:W-:Y:S04]  /*28c40*/  STL [R1+0x1208], R14 ;  /* 0x0012080e01007387 */ /* 0x000fe80000100800 */
[----:B------:R1:W-:Y:S04]  /*28c50*/  STL [R1+0x1204], R15 ;  /* 0x0012040f01007387 */ /* 0x0003e80000100800 */
[----:B------:R-:W-:Y:S04]  /*28c60*/  STL [R1+0x1218], R10 ;  /* 0x0012180a01007387 */ /* 0x000fe80000100800 */
[----:B------:R-:W3:Y:S01]  /*28c70*/  LDL.LU.64 R146, [R1+0xe08] ;  /* 0x000e080001927983 */ /* 0x000ee20000300a00 */
[----:B------:R-:W-:-:S03]  /*28c80*/  IMAD.X R11, R11, 0x1, R0, P2 ;  /* 0x000000010b0b7824 */ /* 0x000fc600010e0600 */
[----:B------:R-:W-:Y:S04]  /*28c90*/  LDGSTS.E [R3+0x7200], desc[UR6][R14.64], P0 ;  /* 0x072000000e037fae */ /* 0x000fe80008121846 */
[----:B------:R4:W-:Y:S04]  /*28ca0*/  STL [R1+0x1214], R11 ;  /* 0x0012140b01007387 */ /* 0x0009e80000100800 */
[----:B------:R-:W-:Y:S04]  /*28cb0*/  LDGSTS.E [R3+0x7600], desc[UR6][R10.64], P0 ;  /* 0x076000000a037fae */ /* 0x000fe80008121846 */
[----:B-1----:R-:W3:Y:S04]  /*28cc0*/  LDL.LU.64 R14, [R1+0x1788] ;  /* 0x00178800010e7983 */ /* 0x002ee80000300a00 */
[----:B----4-:R-:W4:Y:S01]  /*28cd0*/  LDL.LU.64 R10, [R1+0x1780] ;  /* 0x00178000010a7983 */ /* 0x010f220000300a00 */
[----:B--2---:R-:W-:-:S02]  /*28ce0*/  IADD3 R149, P1, R149, R2, RZ ;  /* 0x0000000295957210 */ /* 0x004fc40007f3e0ff */
[----:B------:R-:W-:-:S03]  /*28cf0*/  IADD3 R145, P2, R145, R2, RZ ;  /* 0x0000000291917210 */ /* 0x000fc60007f5e0ff */
[--C-:B------:R-:W-:Y:S02]  /*28d00*/  IMAD.X R150, R150, 0x1, R0.reuse, P1 ;  /* 0x0000000196967824 */ /* 0x100fe400008e0600 */
[----:B------:R-:W-:Y:S01]  /*28d10*/  IMAD.X R148, R148, 0x1, R0, P2 ;  /* 0x0000000194947824 */ /* 0x000fe200010e0600 */
[----:B------:R-:W-:Y:S01]  /*28d20*/  STL [R1+0x1228], R149 ;  /* 0x0012289501007387 */ /* 0x000fe20000100800 */
[----:B------:R-:W-:-:S03]  /*28d30*/  IMAD.MOV.U32 R151, RZ, RZ, R150 ;  /* 0x000000ffff977224 */ /* 0x000fc600078e0096 */
[----:B------:R1:W-:Y:S04]  /*28d40*/  STL [R1+0x1224], R150 ;  /* 0x0012249601007387 */ /* 0x0003e80000100800 */
[----:B------:R-:W-:Y:S04]  /*28d50*/  STL [R1+0x1238], R145 ;  /* 0x0012389101007387 */ /* 0x000fe80000100800 */
[----:B------:R2:W-:Y:S01]  /*28d60*/  STL [R1+0x1234], R148 ;  /* 0x0012349401007387 */ /* 0x0005e20000100800 */
[----:B-1----:R-:W-:Y:S02]  /*28d70*/  IMAD.MOV.U32 R150, RZ, RZ, R149 ;  /* 0x000000ffff967224 */ /* 0x002fe400078e0095 */
[----:B------:R-:W-:-:S03]  /*28d80*/  IMAD.MOV.U32 R149, RZ, RZ, R148 ;  /* 0x000000ffff957224 */ /* 0x000fc600078e0094 */
[----:B------:R-:W-:Y:S01]  /*28d90*/  LDGSTS.E [R3+0x7a00], desc[UR6][R150.64], P0 ;  /* 0x07a0000096037fae */ /* 0x000fe20008121846 */
[----:B--2---:R-:W-:-:S05]  /*28da0*/  IMAD.MOV.U32 R148, RZ, RZ, R145 ;  /* 0x000000ffff947224 */ /* 0x004fca00078e0091 */
[----:B------:R1:W-:Y:S02]  /*28db0*/  LDGSTS.E [R3+0x7e00], desc[UR6][R148.64], P0 ;  /* 0x07e0000094037fae */ /* 0x0003e40008121846 */
[----:B-1----:R-:W-:-:S05]  /*28dc0*/  IADD3 R148, P1, R8, R2, RZ ;  /* 0x0000000208947210 */ /* 0x002fca0007f3e0ff */
[----:B------:R-:W-:Y:S01]  /*28dd0*/  IMAD.X R9, R9, 0x1, R0, P1 ;  /* 0x0000000109097824 */ /* 0x000fe200008e0600 */
[----:B------:R-:W-:-:S05]  /*28de0*/  IADD3 R150, P1, R6, R2, RZ ;  /* 0x0000000206967210 */ /* 0x000fca0007f3e0ff */
[----:B------:R-:W-:Y:S01]  /*28df0*/  IMAD.X R151, R7, 0x1, R0, P1 ;  /* 0x0000000107977824 */ /* 0x000fe200008e0600 */
[----:B---3--:R-:W-:-:S05]  /*28e00*/  IADD3 R6, P1, R146, R2, RZ ;  /* 0x0000000292067210 */ /* 0x008fca0007f3e0ff */
        /* <DEDUP_REMOVED lines=67> */
[----:B------:R-:W-:Y:S02]  /*29240*/  IMAD.MOV.U32 R207, RZ, RZ, R147 ;  /* 0x000000ffffcf7224 */ /* 0x000fe400078e0093 */
[----:B------:R-:W-:Y:S01]  /*29250*/  IMAD.X R22, R23, 0x1, R0, P1 ;  /* 0x0000000117167824 */ /* 0x000fe200008e0600 */
[----:B------:R-:W-:Y:S01]  /*29260*/  IADD3 R147, P1, R18, R2, RZ ;  /* 0x0000000212937210 */ /* 0x000fe20007f3e0ff */
[----:B------:R-:W-:-:S02]  /*29270*/  IMAD.MOV.U32 R167, RZ, RZ, R191 ;  /* 0x000000ffffa77224 */ /* 0x000fc400078e00bf */
[----:B------:R-:W-:Y:S02]  /*29280*/  IMAD.MOV.U32 R191, RZ, RZ, R215 ;  /* 0x000000ffffbf7224 */ /* 0x000fe400078e00d7 */
[----:B------:R-:W-:Y:S02]  /*29290*/  IMAD.MOV.U32 R215, RZ, RZ, R252 ;  /* 0x000000ffffd77224 */ /* 0x000fe400078e00fc */
[----:B------:R-:W-:Y:S01]  /*292a0*/  IMAD.X R18, R19, 0x1, R0, P1 ;  /* 0x0000000113127824 */ /* 0x000fe200008e0600 */
[----:B------:R-:W-:Y:S01]  /*292b0*/  IADD3 R252, P1, R14, R2, RZ ;  /* 0x000000020efc7210 */ /* 0x000fe20007f3e0ff */
[----:B------:R-:W-:Y:S02]  /*292c0*/  IMAD.MOV.U32 R163, RZ, RZ, R187 ;  /* 0x000000ffffa37224 */ /* 0x000fe400078e00bb */
[----:B------:R-:W-:Y:S02]  /*292d0*/  IMAD.MOV.U32 R187, RZ, RZ, R211 ;  /* 0x000000ffffbb7224 */ /* 0x000fe400078e00d3 */
[----:B------:R-:W-:-:S02]  /*292e0*/  IMAD.MOV.U32 R171, RZ, RZ, R195 ;  /* 0x000000ffffab7224 */ /* 0x000fc400078e00c3 */
[----:B------:R-:W-:Y:S02]  /*292f0*/  IMAD.MOV.U32 R211, RZ, RZ, R149 ;  /* 0x000000ffffd37224 */ /* 0x000fe400078e0095 */
[----:B------:R-:W-:Y:S02]  /*29300*/  IMAD.MOV.U32 R195, RZ, RZ, R8 ;  /* 0x000000ffffc37224 */ /* 0x000fe400078e0008 */
[----:B------:R-:W-:Y:S01]  /*29310*/  IMAD.X R14, R15, 0x1, R0, P1 ;  /* 0x000000010f0e7824 */ /* 0x000fe200008e0600 */
[----:B----4-:R-:W-:Y:S01]  /*29320*/  IADD3 R8, P1, R10, R2, RZ ;  /* 0x000000020a087210 */ /* 0x010fe20007f3e0ff */
[----:B------:R-:W-:Y:S02]  /*29330*/  IMAD.MOV.U32 R149, RZ, RZ, R9 ;  /* 0x000000ffff957224 */ /* 0x000fe400078e0009 */
[----:B------:R-:W-:Y:S02]  /*29340*/  IMAD.MOV.U32 R155, RZ, RZ, R154 ;  /* 0x000000ffff9b7224 */ /* 0x000fe400078e009a */
[----:B------:R-:W-:Y:S01]  /*29350*/  IMAD.X R10, R11, 0x1, R0, P1 ;  /* 0x000000010b0a7824 */ /* 0x000fe200008e0600 */
[----:B------:R1:W-:Y:S01]  /*29360*/  STL.64 [R1+0xe28], R148 ;  /* 0x000e289401007387 */ /* 0x0003e20000100a00 */
[----:B------:R-:W-:-:S02]  /*29370*/  IMAD.MOV.U32 R154, RZ, RZ, R145 ;  /* 0x000000ffff9a7224 */ /* 0x000fc400078e0091 */
[----:B------:R-:W-:Y:S01]  /*29380*/  IMAD.MOV.U32 R23, RZ, RZ, R22 ;  /* 0x000000ffff177224 */ /* 0x000fe200078e0016 */
[----:B------:R2:W-:Y:S01]  /*29390*/  STL.64 [R1+0xe18], R150 ;  /* 0x000e189601007387 */ /* 0x0005e20000100a00 */
[----:B------:R-:W-:Y:S02]  /*293a0*/  IMAD.MOV.U32 R22, RZ, RZ, R146 ;  /* 0x000000ffff167224 */ /* 0x000fe400078e0092 */
[----:B------:R-:W-:Y:S01]  /*293b0*/  IMAD.MOV.U32 R19, RZ, RZ, R18 ;  /* 0x000000ffff137224 */ /* 0x000fe200078e0012 */
[----:B------:R3:W-:Y:S01]  /*293c0*/  STL.64 [R1+0xe08], R6 ;  /* 0x000e080601007387 */ /* 0x0007e20000100a00 */
[----:B------:R-:W-:Y:S02]  /*293d0*/  IMAD.MOV.U32 R18, RZ, RZ, R147 ;  /* 0x000000ffff127224 */ /* 0x000fe400078e0093 */
[----:B------:R-:W-:Y:S01]  /*293e0*/  IMAD.MOV.U32 R15, RZ, RZ, R14 ;  /* 0x000000ffff0f7224 */ /* 0x000fe200078e000e */
[----:B------:R4:W5:Y:S01]  /*293f0*/  LDL.LU R145, [R1+0x1778] ;  /* 0x0017780001917983 */ /* 0x0009620000300800 */
[----:B------:R-:W-:-:S02]  /*29400*/  IMAD.MOV.U32 R14, RZ, RZ, R252 ;  /* 0x000000ffff0e7224 */ /* 0x000fc400078e00fc */
[----:B------:R-:W-:Y:S01]  /*29410*/  IMAD.MOV.U32 R11, RZ, RZ, R10 ;  /* 0x000000ffff0b7224 */ /* 0x000fe200078e000a */
[----:B------:R4:W5:Y:S01]  /*29420*/  LDL.LU R146, [R1+0x1774] ;  /* 0x0017740001927983 */ /* 0x0009620000300800 */
[----:B------:R-:W-:-:S03]  /*29430*/  IMAD.MOV.U32 R10, RZ, RZ, R8 ;  /* 0x000000ffff0a7224 */ /* 0x000fc600078e0008 */
[----:B------:R4:W5:Y:S04]  /*29440*/  LDL.LU R147, [R1+0x1770] ;  /* 0x0017700001937983 */ /* 0x0009680000300800 */
[----:B------:R-:W4:Y:S04]  /*29450*/  LDL.LU R252, [R1+0x176c] ;  /* 0x00176c0001fc7983 */ /* 0x000f280000300800 */
[----:B------:R1:W5:Y:S04]  /*29460*/  LDL.LU R8, [R1+0x1768] ;  /* 0x0017680001087983 */ /* 0x0003680000300800 */
[----:B------:R1:W-:Y:S04]  /*29470*/  LDGSTS.E [R3+0x8200], desc[UR6][R148.64], P0 ;  /* 0x0820000094037fae */ /* 0x0003e80008121846 */
[----:B------:R2:W-:Y:S04]  /*29480*/  LDGSTS.E [R3+0x8600], desc[UR6][R150.64], P0 ;  /* 0x0860000096037fae */ /* 0x0005e80008121846 */
[----:B------:R3:W-:Y:S04]  /*29490*/  LDGSTS.E [R3+0x8a00], desc[UR6][R6.64], P0 ;  /* 0x08a0000006037fae */ /* 0x0007e80008121846 */
[----:B-1----:R1:W5:Y:S04]  /*294a0*/  LDL.LU.64 R148, [R1+0x1760] ;  /* 0x0017600001947983 */ /* 0x0023680000300a00 */
[----:B--2---:R1:W5:Y:S04]  /*294b0*/  LDL.LU.64 R150, [R1+0x1758] ;  /* 0x0017580001967983 */ /* 0x0043680000300a00 */
[----:B---3--:R1:W5:Y:S04]  /*294c0*/  LDL.LU.64 R6, [R1+0x1750] ;  /* 0x0017500001067983 */ /* 0x0083680000300a00 */
[----:B------:R-:W2:Y:S01]  /*294d0*/  LDL R9, [R1+0x12bc] ;  /* 0x0012bc0001097983 */ /* 0x000ea20000100800 */
        /* <DEDUP_REMOVED lines=14> */
[----:B------:R-:W-:Y:S01]  /*295c0*/  LOP3.LUT R219, R219, R218, RZ, 0x3c, !PT ;  /* 0x000000dadbdb7212 */ /* 0x000fe200078e3cff */
[----:B------:R1:W-:Y:S01]  /*295d0*/  LDGSTS.E [R3+0x8e00], desc[UR6][R250.64], P0 ;  /* 0x08e00000fa037fae */ /* 0x0003e20008121846 */
[----:B------:R-:W-:Y:S02]  /*295e0*/  LOP3.LUT R247, R247, R246, RZ, 0x3c, !PT ;  /* 0x000000f6f7f77212 */ /* 0x000fe400078e3cff */
[----:B------:R-:W-:Y:S02]  /*295f0*/  LOP3.LUT R230, R231, R230, RZ, 0x3c, !PT ;  /* 0x000000e6e7e67212 */ /* 0x000fe400078e3cff */
[----:B------:R-:W-:Y:S01]  /*29600*/  LOP3.LUT R215, R215, R214, RZ, 0x3c, !PT ;  /* 0x000000d6d7d77212 */ /* 0x000fe200078e3cff */
[----:B------:R1:W-:Y:S01]  /*29610*/  LDGSTS.E [R3+0x9200], desc[UR6][R246.64], P0 ;  /* 0x09200000f6037fae */ /* 0x0003e20008121846 */
        /* <DEDUP_REMOVED lines=61> */
[----:B------:R-:W-:Y:S01]  /*299f0*/  LOP3.LUT R179, R179, R178, RZ, 0x3c, !PT ;  /* 0x000000b2b3b37212 */ /* 0x000fe200078e3cff */
[----:B------:R1:W-:Y:S01]  /*29a00*/  LDGSTS.E [R3+0xd200], desc[UR6][R182.64], P0 ;  /* 0x0d200000b6037fae */ /* 0x0003e20008121846 */
[----:B------:R-:W-:Y:S02]  /*29a10*/  LOP3.LUT R162, R163, R162, RZ, 0x3c, !PT ;  /* 0x000000a2a3a27212 */ /* 0x000fe400078e3cff */
[----:B------:R-:W-:Y:S01]  /*29a20*/  LOP3.LUT R175, R175, R174, RZ, 0x3c, !PT ;  /* 0x000000aeafaf7212 */ /* 0x000fe200078e3cff */
[----:B------:R1:W-:Y:S01]  /*29a30*/  LDGSTS.E [R3+0xd600], desc[UR6][R178.64], P0 ;  /* 0x0d600000b2037fae */ /* 0x0003e20008121846 */
[----:B------:R-:W-:-:S02]  /*29a40*/  LOP3.LUT R158, R159, R158, RZ, 0x3c, !PT ;  /* 0x0000009e9f9e7212 */ /* 0x000fc400078e3cff */
[----:B------:R-:W-:Y:S01]  /*29a50*/  LOP3.LUT R171, R171, R170, RZ, 0x3c, !PT ;  /* 0x000000aaabab7212 */ /* 0x000fe200078e3cff */
[----:B------:R1:W-:Y:S01]  /*29a60*/  LDGSTS.E [R3+0xda00], desc[UR6][R174.64], P0 ;  /* 0x0da00000ae037fae */ /* 0x0003e20008121846 */
[----:B------:R-:W-:Y:S02]  /*29a70*/  LOP3.LUT R167, R167, R166, RZ, 0x3c, !PT ;  /* 0x000000a6a7a77212 */ /* 0x000fe400078e3cff */
[----:B------:R-:W-:Y:S01]  /*29a80*/  LOP3.LUT R163, R163, R162, RZ, 0x3c, !PT ;  /* 0x000000a2a3a37212 */ /* 0x000fe200078e3cff */
[----:B------:R1:W-:Y:S01]  /*29a90*/  LDGSTS.E [R3+0xde00], desc[UR6][R170.64], P0 ;  /* 0x0de00000aa037fae */ /* 0x0003e20008121846 */
[----:B------:R-:W-:-:S03]  /*29aa0*/  LOP3.LUT R159, R159, R158, RZ, 0x3c, !PT ;  /* 0x0000009e9f9f7212 */ /* 0x000fc600078e3cff */
[----:B------:R1:W-:Y:S04]  /*29ab0*/  LDGSTS.E [R3+0xe200], desc[UR6][R166.64], P0 ;  /* 0x0e200000a6037fae */ /* 0x0003e80008121846 */
[----:B------:R1:W-:Y:S04]  /*29ac0*/  LDGSTS.E [R3+0xe600], desc[UR6][R162.64], P0 ;  /* 0x0e600000a2037fae */ /* 0x0003e80008121846 */
[----:B------:R1:W-:Y:S04]  /*29ad0*/  LDGSTS.E [R3+0xea00], desc[UR6][R158.64], P0 ;  /* 0x0ea000009e037fae */ /* 0x0003e80008121846 */
[----:B------:R1:W-:Y:S04]  /*29ae0*/  LDGSTS.E [R3+0xee00], desc[UR6][R154.64], P0 ;  /* 0x0ee000009a037fae */ /* 0x0003e80008121846 */
[----:B------:R1:W-:Y:S04]  /*29af0*/  LDGSTS.E [R3+0xf200], desc[UR6][R22.64], P0 ;  /* 0x0f20000016037fae */ /* 0x0003e80008121846 */
[----:B------:R1:W-:Y:S04]  /*29b00*/  LDGSTS.E [R3+0xf600], desc[UR6][R18.64], P0 ;  /* 0x0f60000012037fae */ /* 0x0003e80008121846 */
[----:B------:R1:W-:Y:S04]  /*29b10*/  LDGSTS.E [R3+0xfa00], desc[UR6][R14.64], P0 ;  /* 0x0fa000000e037fae */ /* 0x0003e80008121846 */
[----:B------:R1:W-:Y:S04]  /*29b20*/  LDGSTS.E [R3+0xfe00], desc[UR6][R10.64], P0 ;  /* 0x0fe000000a037fae */ /* 0x0003e80008121846 */
[----:B------:R-:W0:Y:S01]  /*29b30*/  LDGDEPBAR ;  /* 0x00000000000079af */ /* 0x000e220000000000 */
[----:B----4-:R-:W-:-:S05]  /*29b40*/  VIADD R252, R252, 0x1 ;  /* 0x00000001fcfc7836 */ /* 0x010fca0000000000 */
[----:B--2---:R-:W-:-:S13]  /*29b50*/  ISETP.NE.U32.AND P0, PT, R252, R9, PT ;  /* 0x00000009fc00720c */ /* 0x004fda0003f05070 */
[----:B-1----:R-:W-:Y:S05]  /*29b60*/  @P0 BRA `(.L_x_1) ;  /* 0xffffff2800500947 */ /* 0x002fea000383ffff */
.L_x_0:
[----:B------:R1:W-:Y:S01]  /*29b70*/  STL [R1+0x1890], R105 ;  /* 0x0018906901007387 */ /* 0x0003e20000100800 */
[----:B------:R-:W-:-:S04]  /*29b80*/  DEPBAR.LE SB0, 0x0 ;  /* 0x000080000000791a */ /* 0x000fc80000000000 */
[----:B------:R2:W-:Y:S01]  /*29b90*/  STL [R1+0x188c], R104 ;  /* 0x00188c6801007387 */ /* 0x0005e20000100800 */
[----:B------:R-:W-:Y:S01]  /*29ba0*/  ULDC.64 UR14, c[0x0][0x228] ;  /* 0x00008a00000e7ab9 */ /* 0x000fe20000000a00 */
[----:B------:R-:W-:Y:S01]  /*29bb0*/  ULDC.64 UR10, c[0x0][0x228] ;  /* 0x00008a00000a7ab9 */ /* 0x000fe20000000a00 */
[----:B------:R-:W-:Y:S01]  /*29bc0*/  ULDC UR5, c[0x0][0x248] ;  /* 0x0000920000057ab9 */ /* 0x000fe20000000800 */
[----:B------:R3:W-:Y:S01]  /*29bd0*/  STL [R1+0x1888], R103 ;  /* 0x0018886701007387 */ /* 0x0007e20000100800 */
[----:B------:R-:W-:Y:S01]  /*29be0*/  ULDC.64 UR8, c[0x0][0x228] ;  /* 0x00008a0000087ab9 */ /* 0x000fe20000000a00 */
[----:B------:R-:W4:Y:S01]  /*29bf0*/  LDC R4, c[0x0][0x244] ;  /* 0x00009100ff047b82 */ /* 0x000f220000000800 */
[----:B------:R-:W-:Y:S01]  /*29c00*/  ULDC.64 UR12, c[0x0][0x228] ;  /* 0x00008a00000c7ab9 */ /* 0x000fe20000000a00 */
[----:B------:R3:W-:Y:S01]  /*29c10*/  STL [R1+0x1884], R102 ;  /* 0x0018846601007387 */ /* 0x0007e20000100800 */
[----:B------:R-:W1:Y:S01]  /*29c20*/  S2R R3, SR_TID.X ;  /* 0x0000000000037919 */ /* 0x000e620000002100 */
[----:B------:R-:W2:Y:S01]  /*29c30*/  S2R R252, SR_TID.X ;  /* 0x0000000000fc7919 */ /* 0x000ea20000002100 */
[----:B------:R-:W-:Y:S01]  /*29c40*/  LOP3.LUT R20, R20, 0xffefffff, RZ, 0xc0, !PT ;  /* 0xffefffff14147812 */ /* 0x000fe200078ec0ff */
[----:B------:R-:W-:Y:S01]  /*29c50*/  ULDC UR26, c[0x0][0x248] ;  /* 0x00009200001a7ab9 */ /* 0x000fe20000000800 */
[----:B------:R-:W-:Y:S01]  /*29c60*/  ULDC.64 UR30, c[0x0][0x228] ;  /* 0x00008a00001e7ab9 */ /* 0x000fe20000000a00 */
[----:B------:R3:W-:Y:S01]  /*29c70*/  STL [R1+0x1880], R101 ;  /* 0x0018806501007387 */ /* 0x0007e20000100800 */
[----:B------:R-:W-:Y:S01]  /*29c80*/  ULDC UR27, c[0x0][0x248] ;  /* 0x00009200001b7ab9 */ /* 0x000fe20000000800 */
[----:B------:R-:W-:Y:S01]  /*29c90*/  ULDC.64 UR36, c[0x0][0x228] ;  /* 0x00008a0000247ab9 */ /* 0x000fe20000000a00 */
[----:B------:R-:W-:Y:S01]  /*29ca0*/  ULDC UR28, c[0x0][0x248] ;  /* 0x00009200001c7ab9 */ /* 0x000fe20000000800 */
[----:B------:R3:W-:Y:S01]  /*29cb0*/  STL [R1+0x187c], R100 ;  /* 0x00187c6401007387 */ /* 0x0007e20000100800 */
[----:B------:R-:W-:Y:S01]  /*29cc0*/  ULDC.64 UR34, c[0x0][0x228] ;  /* 0x00008a0000227ab9 */ /* 0x000fe20000000a00 */
[----:B------:R-:W-:Y:S01]  /*29cd0*/  ULDC.64 UR40, c[0x0][0x228] ;  /* 0x00008a0000287ab9 */ /* 0x000fe20000000a00 */
[----:B------:R-:W-:Y:S01]  /*29ce0*/  ULDC.64 UR38, c[0x0][0x228] ;  /* 0x00008a0000267ab9 */ /* 0x000fe20000000a00 */
[----:B------:R3:W-:Y:S01]  /*29cf0*/  STL [R1+0x1878], R99 ;  /* 0x0018786301007387 */ /* 0x0007e20000100800 */
[----:B------:R-:W-:Y:S01]  /*29d00*/  ULDC UR33, c[0x0][0x248] ;  /* 0x0000920000217ab9 */ /* 0x000fe20000000800 */
[----:B------:R-:W-:Y:S01]  /*29d10*/  ULDC UR32, c[0x0][0x248] ;  /* 0x0000920000207ab9 */ /* 0x000fe20000000800 */
[----:B------:R-:W-:Y:S01]  /*29d20*/  ULDC UR57, c[0x0][0x228] ;  /* 0x00008a0000397ab9 */ /* 0x000fe20000000800 */
        /* <DEDUP_REMOVED lines=13> */
[----:B-1----:R-:W-:Y:S01]  /*29e00*/  IMAD.SHL.U32 R2, R3, 0x10, RZ ;  /* 0x0000001003027824 */ /* 0x002fe200078e00ff */
[----:B------:R-:W-:Y:S01]  /*29e10*/  ULDC UR44, c[0x0][0x228] ;  /* 0x00008a00002c7ab9 */ /* 0x000fe20000000800 */
[----:B------:R-:W-:Y:S01]  /*29e20*/  ULDC UR46, c[0x0][0x228] ;  /* 0x00008a00002e7ab9 */ /* 0x000fe20000000800 */
[----:B------:R1:W-:Y:S01]  /*29e30*/  STL [R1+0x1864], R94 ;  /* 0x0018645e01007387 */ /* 0x0003e20000100800 */
[----:B--2---:R-:W-:Y:S01]  /*29e40*/  IMAD.SHL.U32 R3, R252, 0x40, RZ ;  /* 0x00000040fc037824 */ /* 0x004fe200078e00ff */
[----:B------:R-:W-:Y:S01]  /*29e50*/  LOP3.LUT R2, R2, 0xf0, RZ, 0xc0, !PT ;  /* 0x000000f002027812 */ /* 0x000fe200078ec0ff */
[----:B------:R-:W-:Y:S01]  /*29e60*/  ULDC UR48, c[0x0][0x228] ;  /* 0x00008a0000307ab9 */ /* 0x000fe20000000800 */
[----:B------:R2:W-:Y:S01]  /*29e70*/  STL [R1+0x1860], R93 ;  /* 0x0018605d01007387 */ /* 0x0005e20000100800 */
[----:B------:R-:W-:Y:S01]  /*29e80*/  LOP3.LUT R252, R252, 0x60, RZ, 0xc0, !PT ;  /* 0x00000060fcfc7812 */ /* 0x000fe200078ec0ff */
[----:B------:R-:W-:Y:S01]  /*29e90*/  ULDC UR50, c[0x0][0x228] ;  /* 0x00008a0000327ab9 */ /* 0x000fe20000000800 */
[----:B------:R-:W-:Y:S01]  /*29ea0*/  LOP3.LUT R3, R3, 0x400, RZ, 0xc0, !PT ;  /* 0x0000040003037812 */ /* 0x000fe200078ec0ff */
[----:B------:R2:W-:Y:S01]  /*29eb0*/  STL [R1+0x185c], R92 ;  /* 0x00185c5c01007387 */ /* 0x0005e20000100800 */
[----:B------:R-:W-:Y:S01]  /*29ec0*/  ULDC UR52, c[0x0][0x228] ;  /* 0x00008a0000347ab9 */ /* 0x000fe20000000800 */
[----:B------:R-:W-:Y:S01]  /*29ed0*/  ULDC UR54, c[0x0][0x228] ;  /* 0x00008a0000367ab9 */ /* 0x000fe20000000800 */
[----:B------:R-:W-:Y:S01]  /*29ee0*/  IADD3 R0, R3, UR4, R2 ;  /* 0x0000000403007c10 */ /* 0x000fe2000fffe002 */
[----:B------:R-:W-:Y:S01]  /*29ef0*/  STL [R1+0x1858], R91 ;  /* 0x0018585b01007387 */ /* 0x000fe20000100800 */
[C---:B-----5:R-:W-:Y:S01]  /*29f00*/  VIADD R2, R6.reuse, 0x103 ;  /* 0x0000010306027836 */ /* 0x060fe20000000000 */
[----:B------:R-:W-:Y:S01]  /*29f10*/  ULDC UR22, c[0x0][0x228] ;  /* 0x00008a0000167ab9 */ /* 0x000fe20000000800 */
[----:B------:R-:W-:Y:S01]  /*29f20*/  VIADD R3, R6, 0x104 ;  /* 0x0000010406037836 */ /* 0x000fe20000000000 */
[----:B------:R-:W-:Y:S01]  /*29f30*/  STL [R1+0x1854], R90 ;  /* 0x0018545a01007387 */ /* 0x000fe20000100800 */
[----:B------:R-:W-:Y:S01]  /*29f40*/  IMAD R0, R252, 0x8, R0 ;  /* 0x00000008fc007824 */ /* 0x000fe200078e0200 */
[----:B------:R-:W-:Y:S01]  /*29f50*/  ISETP.GE.AND P2, PT, R2, UR15, PT ;  /* 0x0000000f02007c0c */ /* 0x000fe2000bf46270 */
[C---:B------:R-:W-:Y:S01]  /*29f60*/  VIADD R2, R6.reuse, 0x101 ;  /* 0x0000010106027836 */ /* 0x040fe20000000000 */
[----:B------:R-:W-:Y:S01]  /*29f70*/  STL [R1+0x1850], R89 ;  /* 0x0018505901007387 */ /* 0x000fe20000100800 */
[----:B------:R-:W-:Y:S01]  /*29f80*/  ISETP.GE.AND P3, PT, R3, UR9, PT ;  /* 0x0000000903007c0c */ /* 0x000fe2000bf66270 */
[----:B------:R-:W-:Y:S01]  /*29f90*/  ULDC UR9, c[0x0][0x248] ;  /* 0x0000920000097ab9 */ /* 0x000fe20000000800 */
[----:B------:R-:W-:Y:S01]  /*29fa0*/  VIADD R3, R6, 0x102 ;  /* 0x0000010206037836 */ /* 0x000fe20000000000 */
[----:B------:R-:W-:Y:S01]  /*29fb0*/  STL [R1+0x184c], R88 ;  /* 0x00184c5801007387 */ /* 0x000fe20000100800 */
[----:B------:R-:W-:Y:S01]  /*29fc0*/  ISETP.GE.AND P0, PT, R2, UR11, PT ;  /* 0x0000000b02007c0c */ /* 0x000fe2000bf06270 */
[----:B------:R-:W-:Y:S01]  /*29fd0*/  ULDC UR42, c[0x0][0x228] ;  /* 0x00008a00002a7ab9 */ /* 0x000fe20000000800 */
[----:B------:R-:W-:Y:S01]  /*29fe0*/  ULDC UR20, c[0x0][0x228] ;  /* 0x00008a0000147ab9 */ /* 0x000fe20000000800 */
[----:B------:R-:W-:Y:S01]  /*29ff0*/  STL [R1+0x1848], R87 ;  /* 0x0018485701007387 */ /* 0x000fe20000100800 */
[----:B------:R-:W-:Y:S01]  /*2a000*/  ULDC UR25, c[0x0][0x228] ;  /* 0x00008a0000197ab9 */ /* 0x000fe20000000800 */
        /* <DEDUP_REMOVED lines=13> */
[----:B------:R-:W1:Y:S01]  /*2a0e0*/  S2R R252, SR_TID.X ;  /* 0x0000000000fc7919 */ /* 0x000e620000002100 */
[----:B------:R-:W-:Y:S01]  /*2a0f0*/  BAR.SYNC.DEFER_BLOCKING 0x0 ;  /* 0x0000000000007b1d */ /* 0x000fe20000010000 */
[----:B------:R-:W-:-:S02]  /*2a100*/  ISETP.LT.AND P4, PT, R8, UR14, !P3 ;  /* 0x0000000e08007c0c */ /* 0x000fc4000df81270 */
[----:B------:R-:W-:Y:S01]  /*2a110*/  ISETP.GE.AND P1, PT, R3, UR13, PT ;  /* 0x0000000d03007c0c */ /* 0x000fe2000bf26270 */
[C---:B------:R-:W-:Y:S02]  /*2a120*/  VIADD R105, R6.reuse, 0x100 ;  /* 0x0000010006697836 */ /* 0x040fe40000000000 */
[C---:B------:R-:W-:Y:S01]  /*2a130*/  VIADD R104, R6.reuse, 0xff ;  /* 0x000000ff06687836 */ /* 0x040fe20000000000 */
[----:B------:R-:W-:Y:S01]  /*2a140*/  LOP3.LUT R19, R19, 0x7fffffff, RZ, 0xc0, !PT ;  /* 0x7fffffff13137812 */ /* 0x000fe200078ec0ff */
[----:B------:R-:W-:Y:S01]  /*2a150*/  STL [R1+0x1838], R83 ;  /* 0x0018385301007387 */ /* 0x000fe20000100800 */
[----:B---3--:R-:W-:Y:S01]  /*2a160*/  VIADD R103, R6, 0xfe ;  /* 0x000000fe06677836 */ /* 0x008fe20000000000 */
[----:B------:R-:W-:Y:S01]  /*2a170*/  LOP3.LUT R18, R18, 0x7fffffff, RZ, 0xc0, !PT ;  /* 0x7fffffff12127812 */ /* 0x000fe200078ec0ff */
[C---:B------:R-:W-:Y:S01]  /*2a180*/  VIADD R102, R6.reuse, 0xfd ;  /* 0x000000fd06667836 */ /* 0x040fe20000000000 */
[----:B------:R-:W-:Y:S01]  /*2a190*/  STL [R1+0x1834], R82 ;  /* 0x0018345201007387 */ /* 0x000fe20000100800 */
[C---:B------:R-:W-:Y:S01]  /*2a1a0*/  VIADD R101, R6.reuse, 0xfc ;  /* 0x000000fc06657836 */ /* 0x040fe20000000000 */
[----:B------:R-:W-:Y:S01]  /*2a1b0*/  ULDC UR15, c[0x0][0x228] ;  /* 0x00008a00000f7ab9 */ /* 0x000fe20000000800 */
[C---:B------:R-:W-:Y:S01]  /*2a1c0*/  VIADD R100, R6.reuse, 0xfb ;  /* 0x000000fb06647836 */ /* 0x040fe20000000000 */
[----:B------:R-:W-:Y:S01]  /*2a1d0*/  STL [R1+0x1830], R81 ;  /* 0x0018305101007387 */ /* 0x000fe20000100800 */
[----:B------:R-:W-:Y:S01]  /*2a1e0*/  VIADD R99, R6, 0xfa ;  /* 0x000000fa06637836 */ /* 0x000fe20000000000 */
[----:B------:R-:W-:Y:S01]  /*2a1f0*/  ULDC UR11, c[0x0][0x228] ;  /* 0x00008a00000b7ab9 */ /* 0x000fe20000000800 */
[----:B-1----:R-:W-:Y:S01]  /*2a200*/  LOP3.LUT R252, R252, 0x7f, RZ, 0xc0, !PT ;  /* 0x0000007ffcfc7812 */ /* 0x002fe200078ec0ff */
[----:B------:R-:W-:Y:S01]  /*2a210*/  STL [R1+0x182c], R80 ;  /* 0x00182c5001007387 */ /* 0x000fe20000100800 */
[----:B------:R-:W-:Y:S01]  /*2a220*/  ISETP.LT.AND P3, PT, R7, UR12, !P3 ;  /* 0x0000000c07007c0c */ /* 0x000fe2000df61270 */
[----:B----4-:R-:W-:Y:S01]  /*2a230*/  VIADD R98, R6, 0xf9 ;  /* 0x000000f906627836 */ /* 0x010fe20000000000 */
[----:B------:R-:W-:Y:S01]  /*2a240*/  LEA R21, R252, UR4, 0x4 ;  /* 0x00000004fc157c11 */ /* 0x000fe2000f8e20ff */
[----:B------:R-:W-:Y:S01]  /*2a250*/  STL [R1+0x1828], R79 ;  /* 0x0018284f01007387 */ /* 0x000fe20000100800 */
[----:B------:R-:W-:Y:S01]  /*2a260*/  ULDC UR4, c[0x0][0x248] ;  /* 0x0000920000047ab9 */ /* 0x000fe20000000800 */
[----:B------:R-:W-:Y:S01]  /*2a270*/  @P4 LOP3.LUT R20, R20, 0x100000, RZ, 0xfc, !PT ;  /* 0x0010000014144812 */ /* 0x000fe200078efcff */
[C---:B------:R-:W-:Y:S01]  /*2a280*/  VIADD R97, R6.reuse, 0xf8 ;  /* 0x000000f806617836 */ /* 0x040fe20000000000 */
[----:B------:R-:W-:Y:S01]  /*2a290*/  STL [R1+0x1824], R78 ;  /* 0x0018244e01007387 */ /* 0x000fe20000100800 */
[C---:B------:R-:W-:Y:S01]  /*2a2a0*/  VIADD R96, R6.reuse, 0xf7 ;  /* 0x000000f706607836 */ /* 0x040fe20000000000 */
[----:B------:R-:W-:Y:S01]  /*2a2b0*/  ULDC UR13, c[0x0][0x228] ;  /* 0x00008a00000d7ab9 */ /* 0x000fe20000000800 */
[C---:B------:R-:W-:Y:S01]  /*2a2c0*/  VIADD R95, R6.reuse, 0xf6 ;  /* 0x000000f6065f7836 */ /* 0x040fe20000000000 */
[----:B------:R-:W-:Y:S01]  /*2a2d0*/  STL [R1+0x1820], R77 ;  /* 0x0018204d01007387 */ /* 0x000fe20000100800 */
[C---:B------:R-:W-:Y:S01]  /*2a2e0*/  VIADD R94, R6.reuse, 0xf5 ;  /* 0x000000f5065e7836 */ /* 0x040fe20000000000 */
[----:B------:R-:W-:Y:S01]  /*2a2f0*/  ULDC UR14, c[0x0][0x228] ;  /* 0x00008a00000e7ab9 */ /* 0x000fe20000000800 */
[C---:B--2---:R-:W-:Y:S01]  /*2a300*/  VIADD R93, R6.reuse, 0xf4 ;  /* 0x000000f4065d7836 */ /* 0x044fe20000000000 */
[----:B------:R-:W-:Y:S01]  /*2a310*/  STL [R1+0x181c], R76 ;  /* 0x00181c4c01007387 */ /* 0x000fe20000100800 */
[----:B------:R-:W-:Y:S01]  /*2a320*/  VIADD R92, R6, 0xf3 ;  /* 0x000000f3065c7836 */ /* 0x000fe20000000000 */
[----:B------:R-:W-:-:S02]  /*2a330*/  ULDC UR12, c[0x0][0x228] ;  /* 0x00008a00000c7ab9 */ /* 0x000fc40000000800 */
[----:B------:R-:W-:Y:S04]  /*2a340*/  STL [R1+0x1818], R75 ;  /* 0x0018184b01007387 */ /* 0x000fe80000100800 */
        /* <DEDUP_REMOVED lines=51> */
[----:B------:R-:W2:Y:S04]  /*2a680*/  LDL.LU R156, [R1+0xc00] ;  /* 0x000c0000019c7983 */ /* 0x000ea80000300800 */
[----:B------:R-:W2:Y:S04]  /*2a690*/  LDL.LU R157, [R1+0xc08] ;  /* 0x000c0800019d7983 */ /* 0x000ea80000300800 */
[----:B------:R-:W2:Y:S04]  /*2a6a0*/  LDL.LU R158, [R1+0x800] ;  /* 0x00080000019e7983 */ /* 0x000ea80000300800 */
[----:B------:R-:W2:Y:S04]  /*2a6b0*/  LDL.LU R159, [R1+0x808] ;  /* 0x00080800019f7983 */ /* 0x000ea80000300800 */
[----:B------:R-:W3:Y:S04]  /*2a6c0*/  LDL.LU R152, [R1+0x400] ;  /* 0x0004000001987983 */ /* 0x000ee80000300800 */
[----:B------:R-:W3:Y:S04]  /*2a6d0*/  LDL.LU R153, [R1+0x408] ;  /* 0x0004080001997983 */ /* 0x000ee80000300800 */
[----:B------:R-:W3:Y:S04]  /*2a6e0*/  LDL.LU R154, [R1] ;  /* 0x00000000019a7983 */ /* 0x000ee80000300800 */
[----:B------:R-:W3:Y:S04]  /*2a6f0*/  LDL.LU R155, [R1+0x8] ;  /* 0x00000800019b7983 */ /* 0x000ee80000300800 */
[----:B--2---:R-:W-:Y:S01]  /*2a700*/  STSM.16.M88.4 [R0], R156 ;  /* 0x0000009c00007844 */ /* 0x004fe20000000200 */
[----:B------:R-:W-:Y:S06]  /*2a710*/  BAR.SYNC.DEFER_BLOCKING 0x0 ;  /* 0x0000000000007b1d */ /* 0x000fec0000010000 */
[----:B------:R-:W1:Y:S02]  /*2a720*/  LDS.128 R24, [R21] ;  /* 0x0000000015187984 */ /* 0x000e640000000c00 */
[----:B------:R-:W-:Y:S06]  /*2a730*/  BAR.SYNC.DEFER_BLOCKING 0x0 ;  /* 0x0000000000007b1d */ /* 0x000fec0000010000 */
[----:B---3--:R2:W-:Y:S04]  /*2a740*/  STSM.16.M88.4 [R0], R152 ;  /* 0x0000009800007844 */ /* 0x0085e80000000200 */
[----:B-1----:R-:W-:Y:S04]  /*2a750*/  STL.64 [R1+0xe00], R24 ;  /* 0x000e001801007387 */ /* 0x002fe80000100a00 */
[----:B------:R-:W-:Y:S04]  /*2a760*/  STL.64 [R1+0xe08], R26 ;  /* 0x000e081a01007387 */ /* 0x000fe80000100a00 */
[----:B------:R-:W3:Y:S04]  /*2a770*/  LDL.LU R156, [R1+0xc04] ;  /* 0x000c0400019c7983 */ /* 0x000ee80000300800 */
[----:B------:R-:W3:Y:S04]  /*2a780*/  LDL.LU R157, [R1+0xc0c] ;  /* 0x000c0c00019d7983 */ /* 0x000ee80000300800 */
[----:B------:R-:W3:Y:S04]  /*2a790*/  LDL.LU R158, [R1+0x804] ;  /* 0x00080400019e7983 */ /* 0x000ee80000300800 */
[----:B------:R-:W3:Y:S01]  /*2a7a0*/  LDL.LU R159, [R1+0x80c] ;  /* 0x00080c00019f7983 */ /* 0x000ee20000300800 */
[----:B------:R-:W-:Y:S06]  /*2a7b0*/  BAR.SYNC.DEFER_BLOCKING 0x0 ;  /* 0x0000000000007b1d */ /* 0x000fec0000010000 */
[----:B--2---:R-:W2:Y:S04]  /*2a7c0*/  LDL.LU R152, [R1+0x404] ;  /* 0x0004040001987983 */ /* 0x004ea80000300800 */
[----:B------:R-:W2:Y:S04]  /*2a7d0*/  LDL.LU R153, [R1+0x40c] ;  /* 0x00040c0001997983 */ /* 0x000ea80000300800 */
[----:B------:R-:W2:Y:S04]  /*2a7e0*/  LDL.LU R154, [R1+0x4] ;  /* 0x00000400019a7983 */ /* 0x000ea80000300800 */
[----:B------:R-:W2:Y:S04]  /*2a7f0*/  LDL.LU R155, [R1+0xc] ;  /* 0x00000c00019b7983 */ /* 0x000ea80000300800 */
[----:B------:R-:W1:Y:S01]  /*2a800*/  LDS.128 R24, [R21] ;  /* 0x0000000015187984 */ /* 0x000e620000000c00 */
[----:B------:R-:W-:Y:S06]  /*2a810*/  BAR.SYNC.DEFER_BLOCKING 0x0 ;  /* 0x0000000000007b1d */ /* 0x000fec0000010000 */
[----:B-1----:R-:W-:Y:S04]  /*2a820*/  STL.64 [R1+0x800], R24 ;  /* 0x0008001801007387 */ /* 0x002fe80000100a00 */
[----:B------:R-:W-:Y:S04]  /*2a830*/  STL.64 [R1+0x808], R26 ;  /* 0x0008081a01007387 */ /* 0x000fe80000100a00 */
[----:B---3--:R-:W-:Y:S01]  /*2a840*/  STSM.16.M88.4 [R0], R156 ;  /* 0x0000009c00007844 */ /* 0x008fe20000000200 */
[----:B------:R-:W-:Y:S06]  /*2a850*/  BAR.SYNC.DEFER_BLOCKING 0x0 ;  /* 0x0000000000007b1d */ /* 0x000fec0000010000 */
[----:B------:R-:W1:Y:S02]  /*2a860*/  LDS.128 R24, [R21] ;  /* 0x0000000015187984 */ /* 0x000e640000000c00 */
[----:B------:R-:W-:Y:S06]  /*2a870*/  BAR.SYNC.DEFER_BLOCKING 0x0 ;  /* 0x0000000000007b1d */ /* 0x000fec0000010000 */
[----:B--2---:R2:W-:Y:S04]  /*2a880*/  STSM.16.M88.4 [R0], R152 ;  /* 0x0000009800007844 */ /* 0x0045e80000000200 */
        /* <DEDUP_REMOVED lines=13> */
[----:B-1----:R-:W-:Y:S04]  /*2a960*/  STL.64 [R1], R24 ;  /* 0x0000001801007387 */ /* 0x002fe80000100a00 */
        /* <DEDUP_REMOVED lines=71> */
[----:B------:R-:W3:Y:S04]  /*2ade0*/  LDL.LU R159, [R1+0x838] ;  /* 0x00083800019f7983 */ /* 0x000ee80000300800 */
[----:B--2---:R-:W2:Y:S04]  /*2adf0*/  LDL.LU R152, [R1+0x430] ;  /* 0x0004300001987983 */ /* 0x004ea80000300800 */
[----:B------:R-:W2:Y:S04]  /*2ae00*/  LDL.LU R153, [R1+0x438] ;  /* 0x0004380001997983 */ /* 0x000ea80000300800 */
[----:B------:R-:W2:Y:S04]  /*2ae10*/  LDL.LU R154, [R1+0x30] ;  /* 0x00003000019a7983 */ /* 0x000ea80000300800 */
[----:B------:R-:W2:Y:S01]  /*2ae20*/  LDL.LU R155, [R1+0x38] ;  /* 0x00003800019b7983 */ /* 0x000ea20000300800 */
[----:B------:R-:W-:Y:S06]  /*2ae30*/  BAR.SYNC.DEFER_BLOCKING 0x0 ;  /* 0x0000000000007b1d */ /* 0x000fec0000010000 */
[----:B------:R-:W1:Y:S02]  /*2ae40*/  LDS.128 R24, [R21] ;  /* 0x0000000015187984 */ /* 0x000e640000000c00 */
        /* <DEDUP_REMOVED lines=38> */
[----:B------:R-:W-:Y:S01]  /*2b0b0*/  IMAD R2, R6, UR4, RZ ;  /* 0x0000000406027c24 */ /* 0x000fe2000f8e02ff */
[----:B------:R-:W-:Y:S01]  /*2b0c0*/  ULDC UR4, c[0x0][0x248] ;  /* 0x0000920000047ab9 */ /* 0x000fe20000000800 */
        /* <DEDUP_REMOVED lines=12> */
[----:B--2---:R-:W2:Y:S04]  /*2b190*/  LDL.LU R152, [R1+0xc44] ;  /* 0x000c440001987983 */ /* 0x004ea80000300800 */
[----:B------:R-:W2:Y:S04]  /*2b1a0*/  LDL.LU R153, [R1+0xc4c] ;  /* 0x000c4c0001997983 */ /* 0x000ea80000300800 */
[----:B------:R-:W2:Y:S04]  /*2b1b0*/  LDL.LU R154, [R1+0x844] ;  /* 0x00084400019a7983 */ /* 0x000ea80000300800 */
[----:B------:R1:W-:Y:S04]  /*2b1c0*/  STL [R1+0x1744], R2 ;  /* 0x0017440201007387 */ /* 0x0003e80000100800 */
[----:B------:R-:W2:Y:S01]  /*2b1d0*/  LDL.LU R155, [R1+0x84c] ;  /* 0x00084c00019b7983 */ /* 0x000ea20000300800 */
[----:B------:R-:W-:Y:S01]  /*2b1e0*/  BAR.SYNC.DEFER_BLOCKING 0x0 ;  /* 0x0000000000007b1d */ /* 0x000fe20000010000 */
[----:B-1----:R-:W-:-:S05]  /*2b1f0*/  VIADD R2, R2, UR5 ;  /* 0x0000000502027c36 */ /* 0x002fca0008000000 */
[----:B------:R-:W-:Y:S01]  /*2b200*/  ULDC UR5, c[0x0][0x248] ;  /* 0x0000920000057ab9 */ /* 0x000fe20000000800 */
[----:B------:R1:W-:Y:S02]  /*2b210*/  STL [R1+0x1444], R2 ;  /* 0x0014440201007387 */ /* 0x0003e40000100800 */
[----:B-1----:R-:W-:Y:S01]  /*2b220*/  VIADD R2, R2, UR4 ;  /* 0x0000000402027c36 */ /* 0x002fe20008000000 */
[----:B------:R-:W-:Y:S01]  /*2b230*/  ULDC UR4, c[0x0][0x248] ;  /* 0x0000920000047ab9 */ /* 0x000fe20000000800 */
[----:B------:R-:W1:Y:S01]  /*2b240*/  LDS.128 R24, [R21] ;  /* 0x0000000015187984 */ /* 0x000e620000000c00 */
[----:B------:R-:W-:Y:S06]  /*2b250*/  BAR.SYNC.DEFER_BLOCKING 0x0 ;  /* 0x0000000000007b1d */ /* 0x000fec0000010000 */
[----:B-1----:R-:W-:Y:S04]  /*2b260*/  STL.64 [R1+0x840], R24 ;  /* 0x0008401801007387 */ /* 0x002fe80000100a00 */
[----:B------:R-:W-:Y:S04]  /*2b270*/  STL.64 [R1+0x848], R26 ;  /* 0x0008481a01007387 */ /* 0x000fe80000100a00 */
[----:B--2---:R1:W-:Y:S01]  /*2b280*/  STSM.16.M88.4 [R0], R152 ;  /* 0x0000009800007844 */ /* 0x0043e20000000200 */
[----:B------:R-:W-:Y:S06]  /*2b290*/  BAR.SYNC.DEFER_BLOCKING 0x0 ;  /* 0x0000000000007b1d */ /* 0x000fec0000010000 */
[----:B-1----:R-:W2:Y:S04]  /*2b2a0*/  LDL.LU R152, [R1+0x444] ;  /* 0x0004440001987983 */ /* 0x002ea80000300800 */
[----:B------:R1:W-:Y:S04]  /*2b2b0*/  STL [R1+0x1288], R2 ;  /* 0x0012880201007387 */ /* 0x0003e80000100800 */
[----:B------:R-:W2:Y:S04]  /*2b2c0*/  LDL.LU R153, [R1+0x44c] ;  /* 0x00044c0001997983 */ /* 0x000ea80000300800 */
[----:B------:R-:W2:Y:S01]  /*2b2d0*/  LDL.LU R154, [R1+0x44] ;  /* 0x00004400019a7983 */ /* 0x000ea20000300800 */
[----:B-1----:R-:W-:Y:S01]  /*2b2e0*/  VIADD R2, R2, UR5 ;  /* 0x0000000502027c36 */ /* 0x002fe20008000000 */
[----:B------:R-:W-:-:S02]  /*2b2f0*/  ULDC UR5, c[0x0][0x248] ;  /* 0x0000920000057ab9 */ /* 0x000fc40000000800 */
[----:B------:R-:W2:Y:S04]  /*2b300*/  LDL.LU R155, [R1+0x4c] ;  /* 0x00004c00019b7983 */ /* 0x000ea80000300800 */
[----:B------:R-:W1:Y:S01]  /*2b310*/  LDS.128 R24, [R21] ;  /* 0x0000000015187984 */ /* 0x000e620000000c00 */
[----:B------:R-:W-:Y:S06]  /*2b320*/  BAR.SYNC.DEFER_BLOCKING 0x0 ;  /* 0x0000000000007b1d */ /* 0x000fec0000010000 */
[----:B------:R3:W-:Y:S02]  /*2b330*/  STL [R1+0xf50], R2 ;  /* 0x000f500201007387 */ /* 0x0007e40000100800 */
[----:B---3--:R-:W-:Y:S01]  /*2b340*/  VIADD R2, R2, UR4 ;  /* 0x0000000402027c36 */ /* 0x008fe20008000000 */
[----:B------:R-:W-:-:S04]  /*2b350*/  ULDC UR4, c[0x0][0x248] ;  /* 0x0000920000047ab9 */ /* 0x000fc80000000800 */
[----:B------:R3:W-:Y:S02]  /*2b360*/  STL [R1+0xf54], R2 ;  /* 0x000f540201007387 */ /* 0x0007e40000100800 */
[----:B---3--:R-:W-:Y:S01]  /*2b370*/  VIADD R2, R2, UR9 ;  /* 0x0000000902027c36 */ /* 0x008fe20008000000 */
[----:B------:R-:W-:Y:S01]  /*2b380*/  ULDC UR9, c[0x0][0x248] ;  /* 0x0000920000097ab9 */ /* 0x000fe20000000800 */
[----:B-1----:R-:W-:Y:S04]  /*2b390*/  STL.64 [R1+0x440], R24 ;  /* 0x0004401801007387 */ /* 0x002fe80000100a00 */
[----:B------:R-:W-:Y:S04]  /*2b3a0*/  STL.64 [R1+0x448], R26 ;  /* 0x0004481a01007387 */ /* 0x000fe80000100a00 */
[----:B--2---:R1:W-:Y:S01]  /*2b3b0*/  STSM.16.M88.4 [R0], R152 ;  /* 0x0000009800007844 */ /* 0x0043e20000000200 */
[----:B------:R-:W-:Y:S06]  /*2b3c0*/  BAR.SYNC.DEFER_BLOCKING 0x0 ;  /* 0x0000000000007b1d */ /* 0x000fec0000010000 */
[----:B-1----:R-:W2:Y:S04]  /*2b3d0*/  LDL.LU R152, [R1+0xc50] ;  /* 0x000c500001987983 */ /* 0x002ea80000300800 */
[----:B------:R1:W-:Y:S04]  /*2b3e0*/  STL [R1+0xf58], R2 ;  /* 0x000f580201007387 */ /* 0x0003e80000100800 */
[----:B------:R-:W2:Y:S04]  /*2b3f0*/  LDL.LU R153, [R1+0xc58] ;  /* 0x000c580001997983 */ /* 0x000ea80000300800 */
[----:B------:R-:W2:Y:S04]  /*2b400*/  LDL.LU R154, [R1+0x850] ;  /* 0x00085000019a7983 */ /* 0x000ea80000300800 */
[----:B------:R-:W2:Y:S04]  /*2b410*/  LDL.LU R155, [R1+0x858] ;  /* 0x00085800019b7983 */ /* 0x000ea80000300800 */
[----:B------:R-:W3:Y:S01]  /*2b420*/  LDS.128 R24, [R21] ;  /* 0x0000000015187984 */ /* 0x000ee20000000c00 */
[----:B------:R-:W-:Y:S01]  /*2b430*/  BAR.SYNC.DEFER_BLOCKING 0x0 ;  /* 0x0000000000007b1d */ /* 0x000fe20000010000 */
[----:B-1----:R-:W-:-:S05]  /*2b440*/  VIADD R2, R2, UR4 ;  /* 0x0000000402027c36 */ /* 0x002fca0008000000 */
[----:B------:R-:W-:Y:S01]  /*2b450*/  ULDC UR4, c[0x0][0x248] ;  /* 0x0000920000047ab9 */ /* 0x000fe20000000800 */
[----:B------:R1:W-:Y:S02]  /*2b460*/  STL [R1+0xf5c], R2 ;  /* 0x000f5c0201007387 */ /* 0x0003e40000100800 */
[----:B-1----:R-:W-:Y:S01]  /*2b470*/  VIADD R2, R2, UR5 ;  /* 0x0000000502027c36 */ /* 0x002fe20008000000 */
[----:B------:R-:W-:-:S04]  /*2b480*/  ULDC UR5, c[0x0][0x248] ;  /* 0x0000920000057ab9 */ /* 0x000fc80000000800 */
[----:B------:R1:W-:Y:S02]  /*2b490*/  STL [R1+0xf60], R2 ;  /* 0x000f600201007387 */ /* 0x0003e40000100800 */
[----:B-1----:R-:W-:Y:S01]  /*2b4a0*/  VIADD R2, R2, UR4 ;  /* 0x0000000402027c36 */ /* 0x002fe20008000000 */
[----:B------:R-:W-:Y:S01]  /*2b4b0*/  ULDC UR4, c[0x0][0x248] ;  /* 0x0000920000047ab9 */ /* 0x000fe20000000800 */
[----:B---3--:R-:W-:Y:S04]  /*2b4c0*/  STL.64 [R1+0x40], R24 ;  /* 0x0000401801007387 */ /* 0x008fe80000100a00 */
        /* <DEDUP_REMOVED lines=1193> */
[----:B------:R1:W-:Y:S04]  /*2ff60*/  STL [R1+0x1258], R2 ;  /* 0x0012580201007387 */ /* 0x0003e80000100800 */
[----:B---3--:R-:W-:Y:S04]  /*2ff70*/  STL.64 [R1+0x540], R24 ;  /* 0x0005401801007387 */ /* 0x008fe80000100a00 */
[----:B------:R-:W-:Y:S01]  /*2ff80*/  STL.64 [R1+0x548], R26 ;  /* 0x0005481a01007387 */ /* 0x000fe20000100a00 */
[----:B-1----:R-:W-:Y:S01]  /*2ff90*/  VIADD R2, R2, UR9 ;  /* 0x0000000902027c36 */ /* 0x002fe20008000000 */
[----:B------:R-:W-:-:S04]  /*2ffa0*/  ULDC UR9, c[0x0][0x248] ;  /* 0x0000920000097ab9 */ /* 0x000fc80000000800 */
[----:B------:R1:W-:Y:S02]  /*2ffb0*/  STL [R1+0x1254], R2 ;  /* 0x0012540201007387 */ /* 0x0003e40000100800 */
[----:B-1----:R-:W-:Y:S01]  /*2ffc0*/  VIADD R2, R2, UR4 ;  /* 0x0000000402027c36 */ /* 0x002fe20008000000 */
[----:B------:R-:W-:Y:S01]  /*2ffd0*/  ULDC UR4, c[0x0][0x248] ;  /* 0x0000920000047ab9 */ /* 0x000fe20000000800 */
[----:B------:R-:W-:-:S04]  /*2ffe0*/  LOP3.LUT R20, R20, 0xfff7ffff, RZ, 0xc0, !PT ;  /* 0xfff7ffff14147812 */ /* 0x000fc800078ec0ff */
[----:B------:R-:W-:Y:S01]  /*2fff0*/  @P3 LOP3.LUT R20, R20, 0x80000, RZ, 0xfc, !PT ;  /* 0x0008000014143812 */ /* 0x000fe200078efcff */
[----:B--2---:R1:W-:Y:S01]  /*30000*/  STSM.16.M88.4 [R0], R152 ;  /* 0x0000009800007844 */ /* 0x0043e20000000200 */
[----:B------:R-:W-:Y:S06]  /*30010*/  BAR.SYNC.DEFER_BLOCKING 0x0 ;  /* 0x0000000000007b1d */ /* 0x000fec0000010000 */
[----:B-1----:R-:W2:Y:S04]  /*30020*/  LDL.LU R152, [R1+0xd50] ;  /* 0x000d500001987983 */ /* 0x002ea80000300800 */
[----:B------:R-:W1:Y:S04]  /*30030*/  LDS.128 R24, [R21] ;  /* 0x0000000015187984 */ /* 0x000e680000000c00 */
[----:B------:R3:W-:Y:S04]  /*30040*/  STL [R1+0x125c], R2 ;  /* 0x00125c0201007387 */ /* 0x0007e80000100800 */
[----:B------:R-:W2:Y:S04]  /*30050*/  LDL.LU R153, [R1+0xd58] ;  /* 0x000d580001997983 */ /* 0x000ea80000300800 */
[----:B------:R-:W2:Y:S01]  /*30060*/  LDL.LU R154, [R1+0x950] ;  /* 0x00095000019a7983 */ /* 0x000ea20000300800 */
[----:B---3--:R-:W-:Y:S01]  /*30070*/  VIADD R2, R2, UR5 ;  /* 0x0000000502027c36 */ /* 0x008fe20008000000 */
[----:B------:R-:W-:-:S02]  /*30080*/  ULDC UR5, c[0x0][0x248] ;  /* 0x0000920000057ab9 */ /* 0x000fc40000000800 */
[----:B------:R-:W2:Y:S04]  /*30090*/  LDL.LU R155, [R1+0x958] ;  /* 0x00095800019b7983 */ /* 0x000ea80000300800 */
[----:B------:R3:W-:Y:S01]  /*300a0*/  STL [R1+0x1260], R2 ;  /* 0x0012600201007387 */ /* 0x0007e20000100800 */
[----:B------:R-:W-:Y:S01]  /*300b0*/  ISETP.LT.AND P4, PT, R8, UR10, !P2 ;  /* 0x0000000a08007c0c */ /* 0x000fe2000d781270 */
[----:B------:R-:W-:Y:S01]  /*300c0*/  VIADD R91, R6, 0xf2 ;  /* 0x000000f2065b7836 */ /* 0x000fe20000000000 */
[----:B------:R-:W-:Y:S01]  /*300d0*/  LOP3.LUT R20, R20, 0xfffbffff, RZ, 0xc0, !PT ;  /* 0xfffbffff14147812 */ /* 0x000fe200078ec0ff */
[C---:B------:R-:W-:Y:S01]  /*300e0*/  VIADD R90, R6.reuse, 0xf1 ;  /* 0x000000f1065a7836 */ /* 0x040fe20000000000 */
[----:B------:R-:W-:Y:S01]  /*300f0*/  LOP3.LUT R17, R17, 0x7fffffff, RZ, 0xc0, !PT ;  /* 0x7fffffff11117812 */ /* 0x000fe200078ec0ff */
[----:B------:R-:W-:Y:S01]  /*30100*/  VIADD R89, R6, 0xf0 ;  /* 0x000000f006597836 */ /* 0x000fe20000000000 */
[----:B------:R-:W-:Y:S01]  /*30110*/  LOP3.LUT R16, R16, 0x7fffffff, RZ, 0xc0, !PT ;  /* 0x7fffffff10107812 */ /* 0x000fe200078ec0ff */
[----:B------:R-:W-:Y:S01]  /*30120*/  VIADD R88, R6, 0xef ;  /* 0x000000ef06587836 */ /* 0x000fe20000000000 */
[----:B------:R-:W-:Y:S01]  /*30130*/  LOP3.LUT R15, R15, 0x7fffffff, RZ, 0xc0, !PT ;  /* 0x7fffffff0f0f7812 */ /* 0x000fe200078ec0ff */
[----:B---3--:R-:W-:Y:S01]  /*30140*/  VIADD R2, R2, UR4 ;  /* 0x0000000402027c36 */ /* 0x008fe20008000000 */
[----:B------:R-:W-:Y:S01]  /*30150*/  ULDC UR4, c[0x0][0x244] ;  /* 0x0000910000047ab9 */ /* 0x000fe20000000800 */
[C---:B------:R-:W-:Y:S01]  /*30160*/  VIADD R87, R6.reuse, 0xee ;  /* 0x000000ee06577836 */ /* 0x040fe20000000000 */
[----:B------:R-:W-:Y:S01]  /*30170*/  ULDC UR10, c[0x0][0x228] ;  /* 0x00008a00000a7ab9 */ /* 0x000fe20000000800 */
[C---:B------:R-:W-:Y:S01]  /*30180*/  VIADD R86, R6.reuse, 0xed ;  /* 0x000000ed06567836 */ /* 0x040fe20000000000 */
[----:B------:R3:W-:Y:S01]  /*30190*/  STL [R1+0x1268], R2 ;  /* 0x0012680201007387 */ /* 0x0007e20000100800 */
[----:B------:R-:W-:-:S02]  /*301a0*/  VIADD R85, R6, 0xec ;  /* 0x000000ec06557836 */ /* 0x000fc40000000000 */
[C---:B------:R-:W-:Y:S02]  /*301b0*/  VIADD R84, R6.reuse, 0xeb ;  /* 0x000000eb06547836 */ /* 0x040fe40000000000 */
[----:B------:R-:W-:Y:S01]  /*301c0*/  VIADD R251, R6, 0xae ;  /* 0x000000ae06fb7836 */ /* 0x000fe20000000000 */
[----:B-1----:R-:W-:Y:S01]  /*301d0*/  STL.64 [R1+0x140], R24 ;  /* 0x0001401801007387 */ /* 0x002fe20000100a00 */
[----:B---3--:R-:W-:-:S03]  /*301e0*/  VIADD R2, R2, UR9 ;  /* 0x0000000902027c36 */ /* 0x008fc60008000000 */
[----:B------:R-:W-:Y:S01]  /*301f0*/  STL.64 [R1+0x148], R26 ;  /* 0x0001481a01007387 */ /* 0x000fe20000100a00 */
[----:B------:R-:W-:Y:S01]  /*30200*/  IMAD R3, R7, UR4, RZ ;  /* 0x0000000407037c24 */ /* 0x000fe2000f8e02ff */
[----:B------:R-:W-:Y:S02]  /*30210*/  ULDC UR9, c[0x0][0x248] ;  /* 0x0000920000097ab9 */ /* 0x000fe40000000800 */
[----:B------:R1:W-:Y:S01]  /*30220*/  STL [R1+0x1264], R2 ;  /* 0x0012640201007387 */ /* 0x0003e20000100800 */
[C---:B------:R-:W-:Y:S02]  /*30230*/  VIADD R83, R6.reuse, 0xea ;  /* 0x000000ea06537836 */ /* 0x040fe40000000000 */
[C---:B------:R-:W-:Y:S02]  /*30240*/  VIADD R82, R6.reuse, 0xe9 ;  /* 0x000000e906527836 */ /* 0x040fe40000000000 */
[C---:B------:R-:W-:Y:S02]  /*30250*/  VIADD R250, R6.reuse, 0xad ;  /* 0x000000ad06fa7836 */ /* 0x040fe40000000000 */
[----:B------:R-:W-:-:S02]  /*30260*/  VIADD R249, R6, 0xac ;  /* 0x000000ac06f97836 */ /* 0x000fc40000000000 */
[C---:B------:R-:W-:Y:S02]  /*30270*/  VIADD R248, R6.reuse, 0xab ;  /* 0x000000ab06f87836 */ /* 0x040fe40000000000 */
[----:B------:R-:W-:Y:S01]  /*30280*/  VIADD R247, R6, 0xaa ;  /* 0x000000aa06f77836 */ /* 0x000fe20000000000 */
[----:B------:R-:W-:Y:S01]  /*30290*/  LOP3.LUT R14, R14, 0x7fffffff, RZ, 0xc0, !PT ;  /* 0x7fffffff0e0e7812 */ /* 0x000fe200078ec0ff */
[----:B-1----:R-:W-:Y:S01]  /*302a0*/  VIADD R2, R2, UR5 ;  /* 0x0000000502027c36 */ /* 0x002fe20008000000 */
[----:B------:R-:W-:Y:S01]  /*302b0*/  ULDC UR5, c[0x0][0x248] ;  /* 0x0000920000057ab9 */ /* 0x000fe20000000800 */
[C---:B------:R-:W-:Y:S02]  /*302c0*/  VIADD R81, R6.reuse, 0xe8 ;  /* 0x000000e806517836 */ /* 0x040fe40000000000 */
[C---:B------:R-:W-:Y:S02]  /*302d0*/  VIADD R246, R6.reuse, 0xa9 ;  /* 0x000000a906f67836 */ /* 0x040fe40000000000 */
[----:B------:R-:W-:-:S02]  /*302e0*/  VIADD R245, R6, 0xa8 ;  /* 0x000000a806f57836 */ /* 0x000fc40000000000 */
[C---:B------:R-:W-:Y:S02]  /*302f0*/  VIADD R244, R6.reuse, 0xa7 ;  /* 0x000000a706f47836 */ /* 0x040fe40000000000 */
[C---:B------:R-:W-:Y:S02]  /*30300*/  VIADD R243, R6.reuse, 0xa6 ;  /* 0x000000a606f37836 */ /* 0x040fe40000000000 */
[C---:B------:R-:W-:Y:S02]  /*30310*/  VIADD R242, R6.reuse, 0xa5 ;  /* 0x000000a506f27836 */ /* 0x040fe40000000000 */
        /* <DEDUP_REMOVED lines=10> */
[----:B------:R-:W-:Y:S01]  /*303c0*/  VIADD R231, R6, 0x9a ;  /* 0x0000009a06e77836 */ /* 0x000fe20000000000 */
[----:B------:R-:W-:Y:S01]  /*303d0*/  LOP3.LUT R13, R13, 0x7fffffff, RZ, 0xc0, !PT ;  /* 0x7fffffff0d0d7812 */ /* 0x000fe200078ec0ff */
[----:B------:R-:W-:Y:S01]  /*303e0*/  VIADD R5, R2, UR5 ;  /* 0x0000000502057c36 */ /* 0x000fe20008000000 */
[----:B------:R-:W-:Y:S01]  /*303f0*/  ULDC.64 UR4, c[0x0][0x220] ;  /* 0x0000880000047ab9 */ /* 0x000fe20000000a00 */
[----:B------:R1:W-:Y:S02]  /*30400*/  STL [R1+0x126c], R2 ;  /* 0x00126c0201007387 */ /* 0x0003e40000100800 */
[----:B------:R-:W-:Y:S01]  /*30410*/  VIADD R22, R5, UR9 ;  /* 0x0000000905167c36 */ /* 0x000fe20008000000 */
[----:B------:R-:W-:Y:S01]  /*30420*/  ULDC UR9, c[0x0][0x248] ;  /* 0x0000920000097ab9 */ /* 0x000fe20000000800 */
[----:B------:R-:W-:Y:S04]  /*30430*/  STL [R1+0x1270], R5 ;  /* 0x0012700501007387 */ /* 0x000fe80000100800 */
[----:B------:R3:W-:Y:S01]  /*30440*/  STL [R1+0x1274], R22 ;  /* 0x0012741601007387 */ /* 0x0007e20000100800 */
[----:B-1----:R-:W-:Y:S01]  /*30450*/  LEA R2, P3, R3, UR4, 0x2 ;  /* 0x0000000403027c11 */ /* 0x002fe2000f8610ff */
[----:B------:R-:W-:Y:S01]  /*30460*/  ULDC UR4, c[0x0][0x248] ;  /* 0x0000920000047ab9 */ /* 0x000fe20000000800 */
        /* <DEDUP_REMOVED lines=16> */
[----:B------:R-:W-:Y:S01]  /*30570*/  VIADD R215, R6, 0x8a ;  /* 0x0000008a06d77836 */ /* 0x000fe20000000000 */
[----:B------:R-:W-:Y:S01]  /*30580*/  LOP3.LUT R12, R12, 0x7fffffff, RZ, 0xc0, !PT ;  /* 0x7fffffff0c0c7812 */ /* 0x000fe200078ec0ff */
[----:B---3--:R-:W-:Y:S02]  /*30590*/  VIADD R22, R22, UR4 ;  /* 0x0000000416167c36 */ /* 0x008fe40008000000 */
[----:B------:R-:W-:-:S02]  /*305a0*/  VIADD R214, R6, 0x89 ;  /* 0x0000008906d67836 */ /* 0x000fc40000000000 */
[----:B------:R-:W-:Y:S01]  /*305b0*/  VIADD R213, R6, 0x88 ;  /* 0x0000008806d57836 */ /* 0x000fe20000000000 */
[----:B------:R1:W-:Y:S01]  /*305c0*/  STL [R1+0x1278], R22 ;  /* 0x0012781601007387 */ /* 0x0003e20000100800 */
[----:B------:R-:W-:Y:S01]  /*305d0*/  IMAD R5, R4, 0x80, R3 ;  /* 0x0000008004057824 */ /* 0x000fe200078e0203 */
[----:B------:R-:W-:Y:S01]  /*305e0*/  LEA.HI.X.SX32 R3, R3, UR5, 0x2, P3 ;  /* 0x0000000503037c11 */ /* 0x000fe200098f16ff */
[----:B------:R-:W-:Y:S01]  /*305f0*/  ULDC.64 UR4, c[0x0][0x220] ;  /* 0x0000880000047ab9 */ /* 0x000fe20000000a00 */
[C---:B------:R-:W-:Y:S02]  /*30600*/  VIADD R79, R6.reuse, 0xe6 ;  /* 0x000000e6064f7836 */ /* 0x040fe40000000000 */
[C---:B------:R-:W-:Y:S01]  /*30610*/  VIADD R212, R6.reuse, 0x87 ;  /* 0x0000008706d47836 */ /* 0x040fe20000000000 */
[----:B------:R-:W-:Y:S01]  /*30620*/  LEA R4, P3, R5, UR4, 0x2 ;  /* 0x0000000405047c11 */ /* 0x000fe2000f8610ff */
        /* <DEDUP_REMOVED lines=14> */
[----:B------:R-:W-:Y:S01]  /*30710*/  VIADD R199, R6, 0x7a ;  /* 0x0000007a06c77836 */ /* 0x000fe20000000000 */
[----:B------:R-:W-:Y:S01]  /*30720*/  LOP3.LUT R11, R11, 0x7fffffff, RZ, 0xc0, !PT ;  /* 0x7fffffff0b0b7812 */ /* 0x000fe200078ec0ff */
[----:B-1----:R-:W-:Y:S01]  /*30730*/  VIADD R22, R22, UR9 ;  /* 0x0000000916167c36 */ /* 0x002fe20008000000 */
[----:B------:R-:W-:Y:S01]  /*30740*/  ISETP.LT.AND P2, PT, R7, UR30, !P2 ;  /* 0x0000001e07007c0c */ /* 0x000fe2000d741270 */
[----:B------:R-:W-:Y:S01]  /*30750*/  VIADD R77, R6, 0xe4 ;  /* 0x000000e4064d7836 */ /* 0x000fe20000000000 */
[----:B------:R-:W-:Y:S01]  /*30760*/  @P4 LOP3.LUT R20, R20, 0x40000, RZ, 0xfc, !PT ;  /* 0x0004000014144812 */ /* 0x000fe200078efcff */
[C---:B------:R-:W-:Y:S01]  /*30770*/  VIADD R76, R6.reuse, 0xe3 ;  /* 0x000000e3064c7836 */ /* 0x040fe20000000000 */
[----:B------:R1:W-:Y:S01]  /*30780*/  STL [R1+0x127c], R22 ;  /* 0x00127c1601007387 */ /* 0x0003e20000100800 */
[----:B------:R-:W-:Y:S01]  /*30790*/  ULDC UR9, c[0x0][0x228] ;  /* 0x00008a0000097ab9 */ /* 0x000fe20000000800 */
        /* <DEDUP_REMOVED lines=19> */
[----:B-1----:R-:W-:Y:S01]  /*308d0*/  VIADD R22, R22, UR4 ;  /* 0x0000000416167c36 */ /* 0x002fe20008000000 */
[----:B------:R-:W-:Y:S01]  /*308e0*/  ULDC UR4, c[0x0][0x248] ;  /* 0x0000920000047ab9 */ /* 0x000fe20000000800 */
[----:B------:R-:W-:-:S02]  /*308f0*/  VIADD R73, R6, 0xe0 ;  /* 0x000000e006497836 */ /* 0x000fc40000000000 */
[C---:B------:R-:W-:Y:S01]  /*30900*/  VIADD R182, R6.reuse, 0x69 ;  /* 0x0000006906b67836 */ /* 0x040fe20000000000 */
[----:B------:R1:W-:Y:S01]  /*30910*/  STL [R1+0x1280], R22 ;  /* 0x0012801601007387 */ /* 0x0003e20000100800 */
        /* <DEDUP_REMOVED lines=16> */
[----:B------:R-:W-:Y:S01]  /*30a20*/  VIADD R167, R6, 0x5a ;  /* 0x0000005a06a77836 */ /* 0x000fe20000000000 */
[----:B------:R-:W-:Y:S01]  /*30a30*/  LOP3.LUT R9, R9, 0x7fffffff, RZ, 0xc0, !PT ;  /* 0x7fffffff09097812 */ /* 0x000fe200078ec0ff */
[----:B-1----:R-:W-:Y:S01]  /*30a40*/  VIADD R22, R22, UR4 ;  /* 0x0000000416167c36 */ /* 0x002fe20008000000 */
[----:B------:R-:W-:Y:S01]  /*30a50*/  ULDC UR4, c[0x0][0x248] ;  /* 0x0000920000047ab9 */ /* 0x000fe20000000800 */
[----:B------:R-:W-:Y:S01]  /*30a60*/  VIADD R70, R6, 0xdd ;  /* 0x000000dd06467836 */ /* 0x000fe20000000000 */
[----:B------:R-:W-:Y:S06]  /*30a70*/  BAR.SYNC.DEFER_BLOCKING 0x0 ;  /* 0x0000000000007b1d */ /* 0x000fec0000010000 */
[----:B------:R1:W-:Y:S02]  /*30a80*/  STL [R1+0x1284], R22 ;  /* 0x0012841601007387 */ /* 0x0003e40000100800 */
[----:B-1----:R-:W-:Y:S01]  /*30a90*/  VIADD R22, R22, UR4 ;  /* 0x0000000416167c36 */ /* 0x002fe20008000000 */
[----:B------:R-:W-:-:S04]  /*30aa0*/  ULDC UR4, c[0x0][0x248] ;  /* 0x0000920000047ab9 */ /* 0x000fc80000000800 */
        /* <DEDUP_REMOVED lines=266> */
[----:B------:R-:W-:-:S03]  /*31b50*/  ULDC UR4, c[0x0][0x248] ;  /* 0x0000920000047ab9 */ /* 0x000fc60000000800 */
[----:B------:R-:W-:Y:S01]  /*31b60*/  VIADD R24, R22, UR4 ;  /* 0x0000000416187c36 */ /* 0x000fe20008000000 */
[----:B------:R-:W-:Y:S01]  /*31b70*/  STL [R1+0x13f8], R22 ;  /* 0x0013f81601007387 */ /* 0x000fe20000100800 */
[----:B------:R-:W-:-:S03]  /*31b80*/  ULDC UR4, c[0x0][0x248] ;  /* 0x0000920000047ab9 */ /* 0x000fc60000000800 */
        /* <DEDUP_REMOVED lines=50> */
[----:B------:R-:W-:Y:S01]  /*31eb0*/  LOP3.LUT R20, R20, 0xfffdffff, RZ, 0xc0, !PT ;  /* 0xfffdffff14147812 */ /* 0x000fe200078ec0ff */
        /* <DEDUP_REMOVED lines=19> */
[----:B------:R1:W-:Y:S01]  /*31ff0*/  STL [R1+0x145c], R24 ;  /* 0x00145c1801007387 */ /* 0x0003e20000100800 */
[----:B------:R-:W-:Y:S02]  /*32000*/  @P2 LOP3.LUT R20, R20, 0x20000, RZ, 0xfc, !PT ;  /* 0x0002000014142812 */ /* 0x000fe400078efcff */
[----:B------:R-:W-:Y:S01]  /*32010*/  ISETP.LT.AND P2, PT, R8, UR36, !P1 ;  /* 0x0000002408007c0c */ /* 0x000fe2000cf41270 */
[----:B-1----:R-:W-:Y:S01]  /*32020*/  VIADD R24, R24, UR26 ;  /* 0x0000001a18187c36 */ /* 0x002fe20008000000 */
[----:B------:R-:W-:Y:S01]  /*32030*/  LOP3.LUT R20, R20, 0xfffeffff, RZ, 0xc0, !PT ;  /* 0xfffeffff14147812 */ /* 0x000fe200078ec0ff */
[----:B------:R-:W-:-:S03]  /*32040*/  ULDC UR26, c[0x0][0x248] ;  /* 0x00009200001a7ab9 */ /* 0x000fc60000000800 */
[----:B------:R1:W-:Y:S02]  /*32050*/  STL [R1+0x1460], R24 ;  /* 0x0014601801007387 */ /* 0x0003e40000100800 */
[----:B-1----:R-:W-:-:S05]  /*32060*/  VIADD R24, R24, UR27 ;  /* 0x0000001b18187c36 */ /* 0x002fca0008000000 */
[----:B------:R1:W-:Y:S01]  /*32070*/  STL [R1+0x1464], R24 ;  /* 0x0014641801007387 */ /* 0x0003e20000100800 */
[----:B------:R-:W-:Y:S01]  /*32080*/  @P2 LOP3.LUT R20, R20, 0x10000, RZ, 0xfc, !PT ;  /* 0x0001000014142812 */ /* 0x000fe200078efcff */
[----:B-1----:R-:W-:Y:S01]  /*32090*/  VIADD R24, R24, UR28 ;  /* 0x0000001c18187c36 */ /* 0x002fe20008000000 */
[----:B------:R-:W-:Y:S02]  /*320a0*/  ULDC.64 UR28, c[0x0][0x228] ;  /* 0x00008a00001c7ab9 */ /* 0x000fe40000000a00 */
[----:B------:R-:W-:Y:S02]  /*320b0*/  ISETP.LT.AND P1, PT, R7, UR28, !P1 ;  /* 0x0000001c07007c0c */ /* 0x000fe4000cf21270 */
[----:B------:R-:W-:Y:S01]  /*320c0*/  LOP3.LUT R20, R20, 0xffff7fff, RZ, 0xc0, !PT ;  /* 0xffff7fff14147812 */ /* 0x000fe200078ec0ff */
[----:B------:R1:W-:Y:S02]  /*320d0*/  STL [R1+0x1468], R24 ;  /* 0x0014681801007387 */ /* 0x0003e40000100800 */
[----:B-1----:R-:W-:Y:S01]  /*320e0*/  VIADD R24, R24, UR26 ;  /* 0x0000001a18187c36 */ /* 0x002fe20008000000 */
[----:B------:R-:W-:-:S07]  /*320f0*/  ULDC.64 UR26, c[0x0][0x228] ;  /* 0x00008a00001a7ab9 */ /* 0x000fce0000000a00 */
[----:B------:R-:W-:Y:S02]  /*32100*/  @P1 LOP3.LUT R20, R20, 0x8000, RZ, 0xfc, !PT ;  /* 0x0000800014141812 */ /* 0x000fe400078efcff */
[----:B------:R-:W-:Y:S01]  /*32110*/  ISETP.LT.AND P1, PT, R8, UR26, !P0 ;  /* 0x0000001a08007c0c */ /* 0x000fe2000c721270 */
[----:B------:R1:W-:Y:S01]  /*32120*/  STL [R1+0x146c], R24 ;  /* 0x00146c1801007387 */ /* 0x0003e20000100800 */
[----:B------:R-:W-:Y:S01]  /*32130*/  ISETP.LT.AND P0, PT, R7, UR34, !P0 ;  /* 0x0000002207007c0c */ /* 0x000fe2000c701270 */
[----:B------:R-:W-:Y:S01]  /*32140*/  ULDC UR26, c[0x0][0x248] ;  /* 0x00009200001a7ab9 */ /* 0x000fe20000000800 */
[----:B------:R-:W-:-:S09]  /*32150*/  LOP3.LUT R20, R20, 0xffffbfff, RZ, 0xc0, !PT ;  /* 0xffffbfff14147812 */ /* 0x000fd200078ec0ff */
[----:B------:R-:W-:-:S04]  /*32160*/  @P1 LOP3.LUT R20, R20, 0x4000, RZ, 0xfc, !PT ;  /* 0x0000400014141812 */ /* 0x000fc800078efcff */
[----:B------:R-:W-:-:S04]  /*32170*/  LOP3.LUT R20, R20, 0xffffdfff, RZ, 0xc0, !PT ;  /* 0xffffdfff14147812 */ /* 0x000fc800078ec0ff */
[----:B------:R-:W-:Y:S02]  /*32180*/  @P0 LOP3.LUT R20, R20, 0x2000, RZ, 0xfc, !PT ;  /* 0x0000200014140812 */ /* 0x000fe400078efcff */
[----:B------:R-:W-:Y:S01]  /*32190*/  ISETP.GE.AND P0, PT, R105, UR31, PT ;  /* 0x0000001f69007c0c */ /* 0x000fe2000bf06270 */
[----:B-1----:R-:W-:Y:S01]  /*321a0*/  VIADD R24, R24, UR33 ;  /* 0x0000002118187c36 */ /* 0x002fe20008000000 */
[----:B------:R-:W-:Y:S01]  /*321b0*/  LOP3.LUT R20, R20, 0xffffefff, RZ, 0xc0, !PT ;  /* 0xffffefff14147812 */ /* 0x000fe200078ec0ff */
[----:B------:R-:W-:Y:S01]  /*321c0*/  ULDC.64 UR30, c[0x0][0x228] ;  /* 0x00008a00001e7ab9 */ /* 0x000fe20000000a00 */
[----:B------:R-:W-:Y:S02]  /*321d0*/  ISETP.LT.AND P1, PT, R8, UR40, !P0 ;  /* 0x0000002808007c0c */ /* 0x000fe4000c721270 */
[----:B------:R-:W-:Y:S01]  /*321e0*/  ISETP.LT.AND P0, PT, R7, UR38, !P0 ;  /* 0x0000002607007c0c */ /* 0x000fe2000c701270 */
[----:B------:R1:W-:Y:S10]  /*321f0*/  STL [R1+0x1470], R24 ;  /* 0x0014701801007387 */ /* 0x0003f40000100800 */
[----:B------:R-:W-:-:S04]  /*32200*/  @P1 LOP3.LUT R20, R20, 0x1000, RZ, 0xfc, !PT ;  /* 0x0000100014141812 */ /* 0x000fc800078efcff */
[----:B------:R-:W-:Y:S01]  /*32210*/  LOP3.LUT R20, R20, 0xfffff7ff, RZ, 0xc0, !PT ;  /* 0xfffff7ff14147812 */ /* 0x000fe200078ec0ff */
[----:B-1----:R-:W-:Y:S01]  /*32220*/  VIADD R24, R24, UR32 ;  /* 0x0000002018187c36 */ /* 0x002fe20008000000 */
[----:B------:R-:W-:Y:S02]  /*32230*/  ULDC.64 UR32, c[0x0][0x228] ;  /* 0x00008a0000207ab9 */ /* 0x000fe40000000a00 */
[----:B------:R-:W-:Y:S02]  /*32240*/  @P0 LOP3.LUT R20, R20, 0x800, RZ, 0xfc, !PT ;  /* 0x0000080014140812 */ /* 0x000fe400078efcff */
[----:B------:R-:W-:Y:S01]  /*32250*/  ISETP.GE.AND P0, PT, R104, UR37, PT ;  /* 0x0000002568007c0c */ /* 0x000fe2000bf06270 */
[----:B------:R-:W-:-:S03]  /*32260*/  ULDC.64 UR36, c[0x0][0x228] ;  /* 0x00008a0000247ab9 */ /* 0x000fc60000000a00 */
[----:B------:R-:W-:Y:S02]  /*32270*/  ISETP.LT.AND P1, PT, R8, UR32, !P0 ;  /* 0x0000002008007c0c */ /* 0x000fe4000c721270 */
[----:B------:R-:W-:Y:S02]  /*32280*/  ISETP.LT.AND P0, PT, R7, UR30, !P0 ;  /* 0x0000001e07007c0c */ /* 0x000fe4000c701270 */
[----:B------:R-:W-:-:S09]  /*32290*/  LOP3.LUT R20, R20, 0xfffffbff, RZ, 0xc0, !PT ;  /* 0xfffffbff14147812 */ /* 0x000fd200078ec0ff */
[----:B------:R-:W-:-:S04]  /*322a0*/  @P1 LOP3.LUT R20, R20, 0x400, RZ, 0xfc, !PT ;  /* 0x0000040014141812 */ /* 0x000fc800078efcff */
[----:B------:R-:W-:-:S04]  /*322b0*/  LOP3.LUT R20, R20, 0xfffffdff, RZ, 0xc0, !PT ;  /* 0xfffffdff14147812 */ /* 0x000fc800078ec0ff */
[----:B------:R-:W-:Y:S02]  /*322c0*/  @P0 LOP3.LUT R20, R20, 0x200, RZ, 0xfc, !PT ;  /* 0x0000020014140812 */ /* 0x000fe400078efcff */
[----:B------:R-:W-:Y:S01]  /*322d0*/  ISETP.GE.AND P0, PT, R103, UR29, PT ;  /* 0x0000001d67007c0c */ /* 0x000fe2000bf06270 */
[----:B------:R-:W-:-:S03]  /*322e0*/  ULDC.64 UR28, c[0x0][0x228] ;  /* 0x00008a00001c7ab9 */ /* 0x000fc60000000a00 */
[----:B------:R-:W-:Y:S01]  /*322f0*/  ISETP.LT.AND P1, PT, R8, UR57, !P0 ;  /* 0x0000003908007c0c */ /* 0x000fe2000c721270 */
[----:B------:R1:W-:Y:S01]  /*32300*/  STL [R1+0x1474], R24 ;  /* 0x0014741801007387 */ /* 0x0003e20000100800 */
[----:B------:R-:W-:Y:S01]  /*32310*/  ISETP.LT.AND P0, PT, R7, UR36, !P0 ;  /* 0x0000002407007c0c */ /* 0x000fe2000c701270 */
[----:B------:R-:W-:Y:S01]  /*32320*/  VIADD R69, R6, 0xdc ;  /* 0x000000dc06457836 */ /* 0x000fe20000000000 */
[----:B------:R-:W-:Y:S01]  /*32330*/  LOP3.LUT R20, R20, 0xfffffeff, RZ, 0xc0, !PT ;  /* 0xfffffeff14147812 */ /* 0x000fe200078ec0ff */
[----:B------:R-:W3:Y:S01]  /*32340*/  LDL.LU R105, [R1+0x1890] ;  /* 0x0018900001697983 */ /* 0x000ee20000300800 */
[----:B------:R-:W-:Y:S01]  /*32350*/  LEA.HI.X.SX32 R5, R5, UR5, 0x2, P3 ;  /* 0x0000000505057c11 */ /* 0x000fe200098f16ff */
[----:B------:R-:W-:Y:S01]  /*32360*/  ULDC UR5, c[0x0][0x228] ;  /* 0x00008a0000057ab9 */ /* 0x000fe20000000800 */
[----:B------:R-:W-:Y:S01]  /*32370*/  VIADD R68, R6, 0xdb ;  /* 0x000000db06447836 */ /* 0x000fe20000000000 */
[----:B------:R-:W-:-:S04]  /*32380*/  ULDC UR57, c[0x0][0x228] ;  /* 0x00008a0000397ab9 */ /* 0x000fc80000000800 */
[----:B------:R-:W-:-:S04]  /*32390*/  @P1 LOP3.LUT R20, R20, 0x100, RZ, 0xfc, !PT ;  /* 0x0000010014141812 */ /* 0x000fc800078efcff */
[----:B------:R-:W-:-:S04]  /*323a0*/  LOP3.LUT R20, R20, 0xffffff7f, RZ, 0xc0, !PT ;  /* 0xffffff7f14147812 */ /* 0x000fc800078ec0ff */
[----:B------:R-:W-:Y:S02]  /*323b0*/  @P0 LOP3.LUT R20, R20, 0x80, RZ, 0xfc, !PT ;  /* 0x0000008014140812 */ /* 0x000fe400078efcff */
[----:B------:R-:W-:-:S04]  /*323c0*/  ISETP.GE.AND P0, PT, R102, UR27, PT ;  /* 0x0000001b66007c0c */ /* 0x000fc8000bf06270 */
[----:B------:R-:W-:Y:S01]  /*323d0*/  ISETP.LT.AND P1, PT, R8, UR55, !P0 ;  /* 0x0000003708007c0c */ /* 0x000fe2000c721270 */
[----:B-1----:R-:W-:Y:S01]  /*323e0*/  VIADD R24, R24, UR61 ;  /* 0x0000003d18187c36 */ /* 0x002fe20008000000 */
[----:B------:R-:W-:Y:S01]  /*323f0*/  ISETP.LT.AND P0, PT, R7, UR28, !P0 ;  /* 0x0000001c07007c0c */ /* 0x000fe2000c701270 */
[----:B------:R-:W-:Y:S01]  /*32400*/  VIADD R67, R6, 0xda ;  /* 0x000000da06437836 */ /* 0x000fe20000000000 */
[----:B------:R-:W-:Y:S01]  /*32410*/  LOP3.LUT R20, R20, 0xffffffbf, RZ, 0xc0, !PT ;  /* 0xffffffbf14147812 */ /* 0x000fe200078ec0ff */
[C---:B------:R-:W-:Y:S01]  /*32420*/  VIADD R66, R6.reuse, 0xd9 ;  /* 0x000000d906427836 */ /* 0x040fe20000000000 */
[----:B------:R1:W-:Y:S01]  /*32430*/  STL [R1+0x1478], R24 ;  /* 0x0014781801007387 */ /* 0x0003e20000100800 */
[C---:B------:R-:W-:Y:S01]  /*32440*/  VIADD R65, R6.reuse, 0xd8 ;  /* 0x000000d806417836 */ /* 0x040fe20000000000 */
[----:B------:R-:W-:Y:S01]  /*32450*/  ULDC UR61, c[0x0][0x228] ;  /* 0x00008a00003d7ab9 */ /* 0x000fe20000000800 */
[C---:B------:R-:W-:Y:S01]  /*32460*/  VIADD R64, R6.reuse, 0xd7 ;  /* 0x000000d706407836 */ /* 0x040fe20000000000 */
[----:B------:R-:W4:Y:S01]  /*32470*/  LDL.LU R104, [R1+0x188c] ;  /* 0x00188c0001687983 */ /* 0x000f220000300800 */
[----:B------:R-:W-:Y:S01]  /*32480*/  VIADD R63, R6, 0xd6 ;  /* 0x000000d6063f7836 */ /* 0x000fe20000000000 */
[----:B------:R-:W-:Y:S01]  /*32490*/  ULDC UR55, c[0x0][0x228] ;  /* 0x00008a0000377ab9 */ /* 0x000fe20000000800 */
[----:B------:R-:W-:-:S04]  /*324a0*/  @P1 LOP3.LUT R20, R20, 0x40, RZ, 0xfc, !PT ;  /* 0x0000004014141812 */ /* 0x000fc800078efcff */
[----:B------:R-:W-:Y:S01]  /*324b0*/  LOP3.LUT R20, R20, 0xffffffdf, RZ, 0xc0, !PT ;  /* 0xffffffdf14147812 */ /* 0x000fe200078ec0ff */
[----:B-1----:R-:W-:Y:S01]  /*324c0*/  VIADD R24, R24, UR26 ;  /* 0x0000001a18187c36 */ /* 0x002fe20008000000 */
[----:B------:R-:W-:Y:S02]  /*324d0*/  ULDC UR26, c[0x0][0x248] ;  /* 0x00009200001a7ab9 */ /* 0x000fe40000000800 */
[----:B------:R-:W-:Y:S02]  /*324e0*/  @P0 LOP3.LUT R20, R20, 0x20, RZ, 0xfc, !PT ;  /* 0x0000002014140812 */ /* 0x000fe400078efcff */
[----:B------:R-:W-:Y:S01]  /*324f0*/  ISETP.GE.AND P0, PT, R101, UR35, PT ;  /* 0x0000002365007c0c */ /* 0x000fe2000bf06270 */
[----:B------:R1:W-:Y:S01]  /*32500*/  STL [R1+0x147c], R24 ;  /* 0x00147c1801007387 */ /* 0x0003e20000100800 */
[----:B------:R-:W-:Y:S01]  /*32510*/  LOP3.LUT R20, R20, 0xffffffef, RZ, 0xc0, !PT ;  /* 0xffffffef14147812 */ /* 0x000fe200078ec0ff */
[----:B------:R-:W-:Y:S01]  /*32520*/  ULDC.64 UR34, c[0x0][0x228] ;  /* 0x00008a0000227ab9 */ /* 0x000fe20000000a00 */
[----:B------:R-:W-:Y:S01]  /*32530*/  ISETP.LT.AND P1, PT, R8, UR53, !P0 ;  /* 0x0000003508007c0c */ /* 0x000fe2000c721270 */
[----:B------:R-:W3:Y:S01]  /*32540*/  LDL.LU R103, [R1+0x1888] ;  /* 0x0018880001677983 */ /* 0x000ee20000300800 */
[----:B------:R-:W-:Y:S01]  /*32550*/  VIADD R62, R6, 0xd5 ;  /* 0x000000d5063e7836 */ /* 0x000fe20000000000 */
[----:B------:R-:W-:Y:S01]  /*32560*/  ULDC UR53, c[0x0][0x228] ;  /* 0x00008a0000357ab9 */ /* 0x000fe20000000800 */
[----:B-1----:R-:W-:Y:S01]  /*32570*/  VIADD R24, R24, UR26 ;  /* 0x0000001a18187c36 */ /* 0x002fe20008000000 */
[----:B------:R-:W-:-:S04]  /*32580*/  ULDC UR26, c[0x0][0x248] ;  /* 0x00009200001a7ab9 */ /* 0x000fc80000000800 */
[----:B------:R1:W-:Y:S04]  /*32590*/  STL [R1+0x1480], R24 ;  /* 0x0014801801007387 */ /* 0x0003e80000100800 */
[----:B------:R-:W-:Y:S01]  /*325a0*/  @P1 LOP3.LUT R20, R20, 0x10, RZ, 0xfc, !PT ;  /* 0x0000001014141812 */ /* 0x000fe200078efcff */
[----:B------:R-:W4:Y:S01]  /*325b0*/  LDL.LU R102, [R1+0x1884] ;  /* 0x0018840001667983 */ /* 0x000f220000300800 */
[----:B-1----:R-:W-:Y:S01]  /*325c0*/  VIADD R24, R24, UR26 ;  /* 0x0000001a18187c36 */ /* 0x002fe20008000000 */
[----:B------:R-:W-:Y:S02]  /*325d0*/  ULDC.64 UR26, c[0x0][0x228] ;  /* 0x00008a00001a7ab9 */ /* 0x000fe40000000a00 */
[----:B------:R-:W-:Y:S01]  /*325e0*/  ISETP.LT.AND P0, PT, R7, UR26, !P0 ;  /* 0x0000001a07007c0c */ /* 0x000fe2000c701270 */
[----:B------:R-:W-:Y:S01]  /*325f0*/  ULDC UR26, c[0x0][0x248] ;  /* 0x00009200001a7ab9 */ /* 0x000fe20000000800 */
[----:B------:R-:W-:-:S11]  /*32600*/  LOP3.LUT R20, R20, 0xfffffff7, RZ, 0xc0, !PT ;  /* 0xfffffff714147812 */ /* 0x000fd600078ec0ff */
        /* <DEDUP_REMOVED lines=9> */
[----:B------:R-:W-:Y:S01]  /*326a0*/  VIADD R60, R6, 0xd3 ;  /* 0x000000d3063c7836 */ /* 0x000fe20000000000 */
[----:B------:R-:W-:-:S06]  /*326b0*/  ULDC UR51, c[0x0][0x228] ;  /* 0x00008a0000337ab9 */ /* 0x000fcc0000000800 */
[----:B------:R-:W-:-:S04]  /*326c0*/  @P1 LOP3.LUT R20, R20, 0x4, RZ, 0xfc, !PT ;  /* 0x0000000414141812 */ /* 0x000fc800078efcff */
[----:B------:R-:W-:-:S04]  /*326d0*/  LOP3.LUT R20, R20, 0xfffffffd, RZ, 0xc0, !PT ;  /* 0xfffffffd14147812 */ /* 0x000fc800078ec0ff */
[----:B------:R-:W-:Y:S02]  /*326e0*/  @P0 LOP3.LUT R20, R20, 0x2, RZ, 0xfc, !PT ;  /* 0x0000000214140812 */ /* 0x000fe400078efcff */
[----:B------:R-:W-:Y:S01]  /*326f0*/  ISETP.GE.AND P0, PT, R99, UR39, PT ;  /* 0x0000002763007c0c */ /* 0x000fe2000bf06270 */
[----:B------:R-:W-:-:S03]  /*32700*/  ULDC.64 UR38, c[0x0][0x228] ;  /* 0x00008a0000267ab9 */ /* 0x000fc60000000a00 */
[----:B------:R-:W-:Y:S01]  /*32710*/  ISETP.LT.AND P1, PT, R8, UR49, !P0 ;  /* 0x0000003108007c0c */ /* 0x000fe2000c721270 */
[----:B-1----:R-:W-:Y:S01]  /*32720*/  VIADD R24, R24, UR26 ;  /* 0x0000001a18187c36 */ /* 0x002fe20008000000 */
[----:B------:R-:W-:Y:S01]  /*32730*/  ISETP.LT.AND P0, PT, R7, UR40, !P0 ;  /* 0x0000002807007c0c */ /* 0x000fe2000c701270 */
[----:B------:R-:W-:Y:S01]  /*32740*/  ULDC UR26, c[0x0][0x248] ;  /* 0x00009200001a7ab9 */ /* 0x000fe20000000800 */
[----:B------:R-:W-:Y:S01]  /*32750*/  LOP3.LUT R20, R20, 0xfffffffe, RZ, 0xc0, !PT ;  /* 0xfffffffe14147812 */ /* 0x000fe200078ec0ff */
[----:B------:R-:W-:Y:S01]  /*32760*/  VIADD R59, R6, 0xd2 ;  /* 0x000000d2063b7836 */ /* 0x000fe20000000000 */
[----:B------:R-:W-:-:S09]  /*32770*/  ULDC UR49, c[0x0][0x228] ;  /* 0x00008a0000317ab9 */ /* 0x000fd20000000800 */
[----:B------:R-:W-:Y:S02]  /*32780*/  @P0 LOP3.LUT R19, R19, 0x80000000, RZ, 0xfc, !PT ;  /* 0x8000000013130812 */ /* 0x000fe400078efcff */
[----:B------:R-:W-:Y:S01]  /*32790*/  ISETP.GE.AND P0, PT, R98, UR33, PT ;  /* 0x0000002162007c0c */ /* 0x000fe2000bf06270 */
[----:B------:R-:W-:Y:S01]  /*327a0*/  ULDC.64 UR32, c[0x0][0x228] ;  /* 0x00008a0000207ab9 */ /* 0x000fe20000000a00 */
[----:B------:R-:W-:Y:S02]  /*327b0*/  @P1 LOP3.LUT R20, R20, 0x1, RZ, 0xfc, !PT ;  /* 0x0000000114141812 */ /* 0x000fe400078efcff */
[----:B------:R-:W-:Y:S01]  /*327c0*/  ISETP.LT.AND P1, PT, R8, UR47, !P0 ;  /* 0x0000002f08007c0c */ /* 0x000fe2000c721270 */
[----:B------:R1:W-:Y:S01]  /*327d0*/  STL [R1+0x1488], R24 ;  /* 0x0014881801007387 */ /* 0x0003e20000100800 */
[----:B------:R-:W-:Y:S01]  /*327e0*/  ISETP.LT.AND P0, PT, R7, UR38, !P0 ;  /* 0x0000002607007c0c */ /* 0x000fe2000c701270 */
[C---:B------:R-:W-:Y:S01]  /*327f0*/  VIADD R58, R6.reuse, 0xd1 ;  /* 0x000000d1063a7836 */ /* 0x040fe20000000000 */
[----:B------:R-:W-:Y:S01]  /*32800*/  LOP3.LUT R19, R19, 0xbfffffff, RZ, 0xc0, !PT ;  /* 0xbfffffff13137812 */ /* 0x000fe200078ec0ff */
[----:B------:R-:W4:Y:S01]  /*32810*/  LDL.LU R100, [R1+0x187c] ;  /* 0x00187c0001647983 */ /* 0x000f220000300800 */
        /* <DEDUP_REMOVED lines=13> */
[----:B------:R-:W-:-:S07]  /*328f0*/  ULDC UR45, c[0x0][0x228] ;  /* 0x00008a00002d7ab9 */ /* 0x000fce0000000800 */
        /* <DEDUP_REMOVED lines=8> */
[----:B------:R-:W-:Y:S01]  /*32980*/  ULDC UR43, c[0x0][0x228] ;  /* 0x00008a00002b7ab9 */ /* 0x000fe20000000800 */
[----:B------:R-:W-:Y:S01]  /*32990*/  LOP3.LUT R19, R19, 0xfbffffff, RZ, 0xc0, !PT ;  /* 0xfbffffff13137812 */ /* 0x000fe200078ec0ff */
[----:B------:R-:W3:Y:S08]  /*329a0*/  LDL.LU R99, [R1+0x1878] ;  /* 0x0018780001637983 */ /* 0x000ef00000300800 */
        /* <DEDUP_REMOVED lines=10> */
[----:B------:R-:W-:-:S08]  /*32a50*/  ULDC UR19, c[0x0][0x248] ;  /* 0x0000920000137ab9 */ /* 0x000fd00000000800 */
[----:B------:R-:W-:-:S04]  /*32a60*/  @P1 LOP3.LUT R19, R19, 0x1000000, RZ, 0xfc, !PT ;  /* 0x0100000013131812 */ /* 0x000fc800078efcff */
[----:B------:R-:W-:-:S04]  /*32a70*/  LOP3.LUT R19, R19, 0xff7fffff, RZ, 0xc0, !PT ;  /* 0xff7fffff13137812 */ /* 0x000fc800078ec0ff */
[----:B------:R-:W-:Y:S02]  /*32a80*/  @P0 LOP3.LUT R19, R19, 0x800000, RZ, 0xfc, !PT ;  /* 0x0080000013130812 */ /* 0x000fe400078efcff */
[----:B------:R-:W-:-:S04]  /*32a90*/  ISETP.GE.AND P0, PT, R94, UR27, PT ;  /* 0x0000001b5e007c0c */ /* 0x000fc8000bf06270 */
        /* <DEDUP_REMOVED lines=8> */
[----:B------:R-:W-:Y:S01]  /*32b20*/  @P1 LOP3.LUT R19, R19, 0x400000, RZ, 0xfc, !PT ;  /* 0x0040000013131812 */ /* 0x000fe200078efcff */
[----:B-1----:R-:W-:Y:S01]  /*32b30*/  VIADD R24, R24, UR26 ;  /* 0x0000001a18187c36 */ /* 0x002fe20008000000 */
[----:B------:R-:W-:Y:S02]  /*32b40*/  ULDC UR26, c[0x0][0x248] ;  /* 0x00009200001a7ab9 */ /* 0x000fe40000000800 */
[----:B------:R-:W-:-:S04]  /*32b50*/  LOP3.LUT R19, R19, 0xffdfffff, RZ, 0xc0, !PT ;  /* 0xffdfffff13137812 */ /* 0x000fc800078ec0ff */
        /* <DEDUP_REMOVED lines=16> */
[----:B------:R-:W-:Y:S02]  /*32c60*/  ISETP.LT.AND P0, PT, R7, UR26, !P0 ;  /* 0x0000001a07007c0c */ /* 0x000fe4000c701270 */
[----:B------:R-:W-:-:S11]  /*32c70*/  LOP3.LUT R19, R19, 0xfff7ffff, RZ, 0xc0, !PT ;  /* 0xfff7ffff13137812 */ /* 0x000fd600078ec0ff */
[----:B------:R-:W-:Y:S02]  /*32c80*/  @P0 LOP3.LUT R19, R19, 0x80000, RZ, 0xfc, !PT ;  /* 0x0008000013130812 */ /* 0x000fe400078efcff */
[----:B------:R-:W-:Y:S01]  /*32c90*/  ISETP.GE.AND P0, PT, R92, UR41, PT ;  /* 0x000000295c007c0c */ /* 0x000fe2000bf06270 */
[----:B------:R-:W-:-:S03]  /*32ca0*/  ULDC.64 UR40, c[0x0][0x228] ;  /* 0x00008a0000287ab9 */ /* 0x000fc60000000a00 */
[----:B------:R-:W-:Y:S01]  /*32cb0*/  ISETP.LT.AND P1, PT, R8, UR48, !P0 ;  /* 0x0000003008007c0c */ /* 0x000fe2000c721270 */
[----:B------:R1:W-:Y:S01]  /*32cc0*/  STL [R1+0x149c], R24 ;  /* 0x00149c1801007387 */ /* 0x0003e20000100800 */
[----:B------:R-:W-:Y:S01]  /*32cd0*/  ISETP.LT.AND P0, PT, R7, UR34, !P0 ;  /* 0x0000002207007c0c */ /* 0x000fe2000c701270 */
[C---:B------:R-:W-:Y:S01]  /*32ce0*/  VIADD R52, R6.reuse, 0xcb ;  /* 0x000000cb06347836 */ /* 0x040fe20000000000 */
        /* <DEDUP_REMOVED lines=88> */
[----:B-1----:R-:W-:Y:S01]  /*33270*/  VIADD R24, R24, UR19 ;  /* 0x0000001318187c36 */ /* 0x002fe20008000000 */
[----:B------:R-:W-:Y:S01]  /*33280*/  LOP3.LUT R19, R19, 0xfffffffe, RZ, 0xc0, !PT ;  /* 0xfffffffe13137812 */ /* 0x000fe200078ec0ff */
[----:B------:R-:W-:Y:S01]  /*33290*/  ULDC UR19, c[0x0][0x248] ;  /* 0x0000920000137ab9 */ /* 0x000fe20000000800 */
[----:B------:R-:W-:Y:S01]  /*332a0*/  ISETP.LT.AND P1, PT, R8, UR24, !P0 ;  /* 0x0000001808007c0c */ /* 0x000fe2000c721270 */
[----:B------:R-:W-:Y:S01]  /*332b0*/  ULDC.64 UR24, c[0x0][0x228] ;  /* 0x00008a0000187ab9 */ /* 0x000fe20000000a00 */
[----:B------:R-:W-:Y:S01]  /*332c0*/  ISETP.LT.AND P0, PT, R7, UR40, !P0 ;  /* 0x0000002807007c0c */ /* 0x000fe2000c701270 */
[----:B------:R-:W-:-:S12]  /*332d0*/  ULDC.64 UR38, c[0x0][0x228] ;  /* 0x00008a0000267ab9 */ /* 0x000fd80000000a00 */
[----:B------:R-:W-:Y:S02]  /*332e0*/  @P0 LOP3.LUT R18, R18, 0x80000000, RZ, 0xfc, !PT ;  /* 0x8000000012120812 */ /* 0x000fe400078efcff */
[----:B------:R-:W-:Y:S01]  /*332f0*/  ISETP.GE.AND P0, PT, R82, UR33, PT ;  /* 0x0000002152007c0c */ /* 0x000fe2000bf06270 */
[----:B------:R-:W-:Y:S01]  /*33300*/  ULDC.64 UR32, c[0x0][0x228] ;  /* 0x00008a0000207ab9 */ /* 0x000fe20000000a00 */
[----:B------:R-:W-:Y:S02]  /*33310*/  @P1 LOP3.LUT R19, R19, 0x1, RZ, 0xfc, !PT ;  /* 0x0000000113131812 */ /* 0x000fe400078efcff */
[----:B------:R-:W-:Y:S01]  /*33320*/  ISETP.LT.AND P1, PT, R8, UR15, !P0 ;  /* 0x0000000f08007c0c */ /* 0x000fe2000c721270 */
[----:B------:R1:W-:Y:S01]  /*33330*/  STL [R1+0x14a8], R24 ;  /* 0x0014a81801007387 */ /* 0x0003e20000100800 */
[----:B------:R-:W-:Y:S01]  /*33340*/  ISETP.LT.AND P0, PT, R7, UR24, !P0 ;  /* 0x0000001807007c0c */ /* 0x000fe2000c701270 */
[----:B------:R-:W-:Y:S01]  /*33350*/  ULDC UR15, c[0x0][0x248] ;  /* 0x00009200000f7ab9 */ /* 0x000fe20000000800 */
[----:B------:R-:W-:Y:S01]  /*33360*/  LOP3.LUT R18, R18, 0xbfffffff, RZ, 0xc0, !PT ;  /* 0xbfffffff12127812 */ /* 0x000fe200078ec0ff */
[----:B------:R-:W4:Y:S08]  /*33370*/  LDL.LU R92, [R1+0x185c] ;  /* 0x00185c00015c7983 */ /* 0x000f300000300800 */
        /* <DEDUP_REMOVED lines=10> */
[----:B------:R-:W-:-:S10]  /*33420*/  ULDC.64 UR30, c[0x0][0x228] ;  /* 0x00008a00001e7ab9 */ /* 0x000fd40000000a00 */
[----:B------:R-:W-:-:S04]  /*33430*/  @P1 LOP3.LUT R18, R18, 0x10000000, RZ, 0xfc, !PT ;  /* 0x1000000012121812 */ /* 0x000fc800078efcff */
        /* <DEDUP_REMOVED lines=8> */
[----:B------:R-:W-:Y:S01]  /*334c0*/  ISETP.LT.AND P0, PT, R7, UR20, !P0 ;  /* 0x0000001407007c0c */ /* 0x000fe2000c701270 */
[----:B------:R-:W-:Y:S02]  /*334d0*/  ULDC UR13, c[0x0][0x248] ;  /* 0x00009200000d7ab9 */ /* 0x000fe40000000800 */
[----:B------:R-:W4:Y:S08]  /*334e0*/  LDL.LU R90, [R1+0x1854] ;  /* 0x00185400015a7983 */ /* 0x000f300000300800 */
        /* <DEDUP_REMOVED lines=11> */
[----:B-1----:R-:W-:Y:S01]  /*335a0*/  VIADD R24, R24, UR19 ;  /* 0x0000001318187c36 */ /* 0x002fe20008000000 */
[----:B------:R-:W-:Y:S01]  /*335b0*/  ULDC UR19, c[0x0][0x248] ;  /* 0x0000920000137ab9 */ /* 0x000fe20000000800 */
[----:B------:R-:W-:-:S03]  /*335c0*/  ISETP.LT.AND P0, PT, R7, UR30, !P0 ;  /* 0x0000001e07007c0c */ /* 0x000fc6000c701270 */
[----:B------:R1:W-:Y:S06]  /*335d0*/  STL [R1+0x14b4], R24 ;  /* 0x0014b41801007387 */ /* 0x0003ec0000100800 */
[----:B------:R-:W-:Y:S01]  /*335e0*/  @P1 LOP3.LUT R18, R18, 0x1000000, RZ, 0xfc, !PT ;  /* 0x0100000012121812 */ /* 0x000fe200078efcff */
[----:B------:R-:W4:Y:S01]  /*335f0*/  LDL.LU R88, [R1+0x184c] ;  /* 0x00184c0001587983 */ /* 0x000f220000300800 */
[----:B-1----:R-:W-:Y:S01]  /*33600*/  VIADD R24, R24, UR19 ;  /* 0x0000001318187c36 */ /* 0x002fe20008000000 */
[----:B------:R-:W-:-:S04]  /*33610*/  ULDC UR19, c[0x0][0x248] ;  /* 0x0000920000137ab9 */ /* 0x000fc80000000800 */
[----:B------:R1:W-:Y:S01]  /*33620*/  STL [R1+0x14b8], R24 ;  /* 0x0014b81801007387 */ /* 0x0003e20000100800 */
[----:B------:R-:W-:-:S03]  /*33630*/  LOP3.LUT R18, R18, 0xff7fffff, RZ, 0xc0, !PT ;  /* 0xff7fffff12127812 */ /* 0x000fc600078ec0ff */
[----:B------:R-:W3:Y:S01]  /*33640*/  LDL.LU R87, [R1+0x1848] ;  /* 0x0018480001577983 */ /* 0x000ee20000300800 */
[----:B-1----:R-:W-:Y:S01]  /*33650*/  VIADD R24, R24, UR19 ;  /* 0x0000001318187c36 */ /* 0x002fe20008000000 */
[----:B------:R-:W-:Y:S01]  /*33660*/  ULDC UR19, c[0x0][0x248] ;  /* 0x0000920000137ab9 */ /* 0x000fe20000000800 */
[----:B------:R-:W-:-:S03]  /*33670*/  @P0 LOP3.LUT R18, R18, 0x800000, RZ, 0xfc, !PT ;  /* 0x0080000012120812 */ /* 0x000fc600078efcff */
[----:B------:R1:W-:Y:S01]  /*33680*/  STL [R1+0x14bc], R24 ;  /* 0x0014bc1801007387 */ /* 0x0003e20000100800 */
[----:B------:R-:W-:Y:S01]  /*33690*/  ISETP.GE.AND P0, PT, R78, UR27, PT ;  /* 0x0000001b4e007c0c */ /* 0x000fe2000bf06270 */
[----:B------:R-:W-:Y:S02]  /*336a0*/  ULDC.64 UR26, c[0x0][0x228] ;  /* 0x00008a00001a7ab9 */ /* 0x000fe40000000a00 */
[----:B------:R-:W4:Y:S01]  /*336b0*/  LDL.LU R86, [R1+0x1844] ;  /* 0x0018440001567983 */ /* 0x000f220000300800 */
[----:B-1----:R-:W-:Y:S01]  /*336c0*/  VIADD R24, R24, UR19 ;  /* 0x0000001318187c36 */ /* 0x002fe20008000000 */
[----:B------:R-:W-:Y:S01]  /*336d0*/  ULDC UR19, c[0x0][0x248] ;  /* 0x0000920000137ab9 */ /* 0x000fe20000000800 */
[----:B------:R-:W-:Y:S01]  /*336e0*/  ISETP.LT.AND P1, PT, R8, UR11, !P0 ;  /* 0x0000000b08007c0c */ /* 0x000fe2000c721270 */
[----:B------:R-:W-:Y:S02]  /*336f0*/  ULDC UR11, c[0x0][0x248] ;  /* 0x00009200000b7ab9 */ /* 0x000fe40000000800 */
[----:B------:R1:W-:Y:S04]  /*33700*/  STL [R1+0x14c0], R24 ;  /* 0x0014c01801007387 */ /* 0x0003e80000100800 */
[----:B------:R-:W3:Y:S01]  /*33710*/  LDL.LU R85, [R1+0x1840] ;  /* 0x0018400001557983 */ /* 0x000ee20000300800 */
[----:B-1----:R-:W-:Y:S01]  /*33720*/  VIADD R24, R24, UR19 ;  /* 0x0000001318187c36 */ /* 0x002fe20008000000 */
[----:B------:R-:W-:-:S04]  /*33730*/  ULDC UR19, c[0x0][0x248] ;  /* 0x0000920000137ab9 */ /* 0x000fc80000000800 */
[----:B------:R1:W-:Y:S01]  /*33740*/  STL [R1+0x14c4], R24 ;  /* 0x0014c41801007387 */ /* 0x0003e20000100800 */
[----:B------:R-:W-:-:S03]  /*33750*/  LOP3.LUT R18, R18, 0xffbfffff, RZ, 0xc0, !PT ;  /* 0xffbfffff12127812 */ /* 0x000fc600078ec0ff */
[----:B------:R-:W4:Y:S01]  /*33760*/  LDL.LU R84, [R1+0x183c] ;  /* 0x00183c0001547983 */ /* 0x000f220000300800 */
[----:B-1----:R-:W-:Y:S01]  /*33770*/  VIADD R24, R24, UR19 ;  /* 0x0000001318187c36 */ /* 0x002fe20008000000 */
[----:B------:R-:W-:Y:S02]  /*33780*/  ULDC.64 UR18, c[0x0][0x228] ;  /* 0x00008a0000127ab9 */ /* 0x000fe40000000a00 */
[----:B------:R-:W-:Y:S02]  /*33790*/  ISETP.LT.AND P0, PT, R7, UR18, !P0 ;  /* 0x0000001207007c0c */ /* 0x000fe4000c701270 */
[----:B------:R-:W-:-:S04]  /*337a0*/  @P1 LOP3.LUT R18, R18, 0x400000, RZ, 0xfc, !PT ;  /* 0x0040000012121812 */ /* 0x000fc800078efcff */
[----:B------:R-:W-:-:S07]  /*337b0*/  LOP3.LUT R18, R18, 0xffdfffff, RZ, 0xc0, !PT ;  /* 0xffdfffff12127812 */ /* 0x000fce00078ec0ff */
[----:B------:R-:W-:Y:S02]  /*337c0*/  @P0 LOP3.LUT R18, R18, 0x200000, RZ, 0xfc, !PT ;  /* 0x0020000012120812 */ /* 0x000fe400078efcff */
[----:B------:R-:W-:Y:S01]  /*337d0*/  ISETP.GE.AND P0, PT, R77, UR35, PT ;  /* 0x000000234d007c0c */ /* 0x000fe2000bf06270 */
[----:B------:R1:W-:Y:S01]  /*337e0*/  STL [R1+0x14c8], R24 ;  /* 0x0014c81801007387 */ /* 0x0003e20000100800 */
[----:B------:R-:W-:Y:S01]  /*337f0*/  LOP3.LUT R18, R18, 0xffefffff, RZ, 0xc0, !PT ;  /* 0xffefffff12127812 */ /* 0x000fe200078ec0ff */
[----:B------:R-:W-:Y:S01]  /*33800*/  ULDC.64 UR34, c[0x0][0x228] ;  /* 0x00008a0000227ab9 */ /* 0x000fe20000000a00 */
[----:B------:R-:W-:Y:S01]  /*33810*/  ISETP.LT.AND P1, PT, R8, UR16, !P0 ;  /* 0x0000001008007c0c */ /* 0x000fe2000c721270 */
[----:B------:R-:W3:Y:S01]  /*33820*/  LDL.LU R83, [R1+0x1838] ;  /* 0x0018380001537983 */ /* 0x000ee20000300800 */
[----:B------:R-:W-:-:S11]  /*33830*/  ISETP.LT.AND P0, PT, R7, UR26, !P0 ;  /* 0x0000001a07007c0c */ /* 0x000fd6000c701270 */
[----:B------:R-:W-:-:S04]  /*33840*/  @P1 LOP3.LUT R18, R18, 0x100000, RZ, 0xfc, !PT ;  /* 0x0010000012121812 */ /* 0x000fc800078efcff */
[----:B------:R-:W-:-:S04]  /*33850*/  LOP3.LUT R18, R18, 0xfff7ffff, RZ, 0xc0, !PT ;  /* 0xfff7ffff12127812 */ /* 0x000fc800078ec0ff */
[----:B------:R-:W-:Y:S02]  /*33860*/  @P0 LOP3.LUT R18, R18, 0x80000, RZ, 0xfc, !PT ;  /* 0x0008000012120812 */ /* 0x000fe400078efcff */
[----:B------:R-:W-:Y:S01]  /*33870*/  ISETP.GE.AND P0, PT, R76, UR41, PT ;  /* 0x000000294c007c0c */ /* 0x000fe2000bf06270 */
[----:B-1----:R-:W-:Y:S01]  /*33880*/  VIADD R24, R24, UR17 ;  /* 0x0000001118187c36 */ /* 0x002fe20008000000 */
[----:B------:R-:W-:Y:S01]  /*33890*/  ULDC UR17, c[0x0][0x248] ;  /* 0x0000920000117ab9 */ /* 0x000fe20000000800 */
[----:B------:R-:W-:Y:S01]  /*338a0*/  LOP3.LUT R18, R18, 0xfffbffff, RZ, 0xc0, !PT ;  /* 0xfffbffff12127812 */ /* 0x000fe200078ec0ff */
[----:B------:R-:W-:Y:S01]  /*338b0*/  ULDC.64 UR40, c[0x0][0x228] ;  /* 0x00008a0000287ab9 */ /* 0x000fe20000000a00 */
[----:B------:R-:W-:Y:S01]  /*338c0*/  ISETP.LT.AND P1, PT, R8, UR9, !P0 ;  /* 0x0000000908007c0c */ /* 0x000fe2000c721270 */
[----:B------:R1:W-:Y:S01]  /*338d0*/  STL [R1+0x14cc], R24 ;  /* 0x0014cc1801007387 */ /* 0x0003e20000100800 */
[----:B------:R-:W-:Y:S01]  /*338e0*/  VIADD R46, R6, 0xc5 ;  /* 0x000000c5062e7836 */ /* 0x000fe20000000000 */
[----:B------:R-:W-:-:S02]  /*338f0*/  ULDC UR9, c[0x0][0x228] ;  /* 0x00008a0000097ab9 */ /* 0x000fc40000000800 */
[----:B------:R-:W4:Y:S01]  /*33900*/  LDL.LU R82, [R1+0x1834] ;  /* 0x0018340001527983 */ /* 0x000f220000300800 */
[----:B-1----:R-:W-:Y:S01]  /*33910*/  VIADD R24, R24, UR17 ;  /* 0x0000001118187c36 */ /* 0x002fe20008000000 */
[----:B------:R-:W-:Y:S02]  /*33920*/  ULDC.64 UR16, c[0x0][0x228] ;  /* 0x00008a0000107ab9 */ /* 0x000fe40000000a00 */
[----:B------:R-:W-:Y:S01]  /*33930*/  ISETP.LT.AND P0, PT, R7, UR16, !P0 ;  /* 0x0000001007007c0c */ /* 0x000fe2000c701270 */
[----:B------:R-:W-:-:S03]  /*33940*/  ULDC UR16, c[0x0][0x248] ;  /* 0x0000920000107ab9 */ /* 0x000fc60000000800 */
[----:B------:R-:W-:-:S04]  /*33950*/  @P1 LOP3.LUT R18, R18, 0x40000, RZ, 0xfc, !PT ;  /* 0x0004000012121812 */ /* 0x000fc800078efcff */
[----:B------:R-:W-:-:S05]  /*33960*/  LOP3.LUT R18, R18, 0xfffdffff, RZ, 0xc0, !PT ;  /* 0xfffdffff12127812 */ /* 0x000fca00078ec0ff */
        /* <DEDUP_REMOVED lines=8> */
[----:B------:R-:W-:Y:S01]  /*339f0*/  VIADD R45, R6, 0xc4 ;  /* 0x000000c4062d7836 */ /* 0x000fe20000000000 */
[----:B------:R-:W-:Y:S01]  /*33a00*/  ULDC UR10, c[0x0][0x228] ;  /* 0x00008a00000a7ab9 */ /* 0x000fe20000000800 */
[----:B-1----:R-:W-:Y:S01]  /*33a10*/  VIADD R24, R24, UR15 ;  /* 0x0000000f18187c36 */ /* 0x002fe20008000000 */
[----:B------:R-:W-:-:S04]  /*33a20*/  ULDC UR15, c[0x0][0x248] ;  /* 0x00009200000f7ab9 */ /* 0x000fc80000000800 */
[----:B------:R1:W-:Y:S03]  /*33a30*/  STL [R1+0x14d4], R24 ;  /* 0x0014d41801007387 */ /* 0x0003e60000100800 */
[----:B------:R-:W-:Y:S01]  /*33a40*/  @P1 LOP3.LUT R18, R18, 0x10000, RZ, 0xfc, !PT ;  /* 0x0001000012121812 */ /* 0x000fe200078efcff */
[----:B------:R-:W4:Y:S03]  /*33a50*/  LDL.LU R80, [R1+0x182c] ;  /* 0x00182c0001507983 */ /* 0x000f260000300800 */
[----:B------:R-:W-:Y:S01]  /*33a60*/  LOP3.LUT R18, R18, 0xffff7fff, RZ, 0xc0, !PT ;  /* 0xffff7fff12127812 */ /* 0x000fe200078ec0ff */
[----:B-1----:R-:W-:-:S03]  /*33a70*/  VIADD R24, R24, UR15 ;  /* 0x0000000f18187c36 */ /* 0x002fc60008000000 */
[----:B------:R-:W-:Y:S02]  /*33a80*/  @P0 LOP3.LUT R18, R18, 0x8000, RZ, 0xfc, !PT ;  /* 0x0000800012120812 */ /* 0x000fe400078efcff */
[----:B------:R-:W-:Y:S01]  /*33a90*/  ISETP.GE.AND P0, PT, R74, UR33, PT ;  /* 0x000000214a007c0c */ /* 0x000fe2000bf06270 */
[----:B------:R-:W-:Y:S01]  /*33aa0*/  ULDC.64 UR32, c[0x0][0x228] ;  /* 0x00008a0000207ab9 */ /* 0x000fe20000000a00 */
[----:B------:R1:W-:Y:S02]  /*33ab0*/  STL [R1+0x14d8], R24 ;  /* 0x0014d81801007387 */ /* 0x0003e40000100800 */
[----:B------:R-:W-:Y:S01]  /*33ac0*/  ISETP.LT.AND P1, PT, R8, UR14, !P0 ;  /* 0x0000000e08007c0c */ /* 0x000fe2000c721270 */
[----:B------:R-:W-:Y:S01]  /*33ad0*/  ULDC UR14, c[0x0][0x248] ;  /* 0x00009200000e7ab9 */ /* 0x000fe20000000800 */
[----:B------:R-:W3:Y:S01]  /*33ae0*/  LDL.LU R79, [R1+0x1828] ;  /* 0x00182800014f7983 */ /* 0x000ee20000300800 */
[----:B-1----:R-:W-:Y:S01]  /*33af0*/  VIADD R24, R24, UR13 ;  /* 0x0000000d18187c36 */ /* 0x002fe20008000000 */
[----:B------:R-:W-:-:S04]  /*33b00*/  ULDC UR13, c[0x0][0x248] ;  /* 0x00009200000d7ab9 */ /* 0x000fc80000000800 */
[----:B------:R1:W-:Y:S01]  /*33b10*/  STL [R1+0x14dc], R24 ;  /* 0x0014dc1801007387 */ /* 0x0003e20000100800 */
[----:B------:R-:W-:-:S03]  /*33b20*/  ISETP.LT.AND P0, PT, R7, UR24, !P0 ;  /* 0x0000001807007c0c */ /* 0x000fc6000c701270 */
[----:B------:R-:W4:Y:S01]  /*33b30*/  LDL.LU R78, [R1+0x1824] ;  /* 0x00182400014e7983 */ /* 0x000f220000300800 */
[----:B-1----:R-:W-:Y:S01]  /*33b40*/  VIADD R24, R24, UR13 ;  /* 0x0000000d18187c36 */ /* 0x002fe20008000000 */
[----:B------:R-:W-:Y:S01]  /*33b50*/  LOP3.LUT R18, R18, 0xffffbfff, RZ, 0xc0, !PT ;  /* 0xffffbfff12127812 */ /* 0x000fe200078ec0ff */
[----:B------:R-:W-:-:S03]  /*33b60*/  ULDC UR13, c[0x0][0x248] ;  /* 0x00009200000d7ab9 */ /* 0x000fc60000000800 */
[----:B------:R1:W-:Y:S01]  /*33b70*/  STL [R1+0x14e0], R24 ;  /* 0x0014e01801007387 */ /* 0x0003e20000100800 */
[----:B------:R-:W-:-:S03]  /*33b80*/  @P1 LOP3.LUT R18, R18, 0x4000, RZ, 0xfc, !PT ;  /* 0x0000400012121812 */ /* 0x000fc600078efcff */
[----:B------:R-:W3:Y:S01]  /*33b90*/  LDL.LU R77, [R1+0x1820] ;  /* 0x00182000014d7983 */ /* 0x000ee20000300800 */
[----:B-1----:R-:W-:Y:S01]  /*33ba0*/  VIADD R24, R24, UR11 ;  /* 0x0000000b18187c36 */ /* 0x002fe20008000000 */
[----:B------:R-:W-:Y:S01]  /*33bb0*/  LOP3.LUT R18, R18, 0xffffdfff, RZ, 0xc0, !PT ;  /* 0xffffdfff12127812 */ /* 0x000fe200078ec0ff */
[----:B------:R-:W-:Y:S01]  /*33bc0*/  VIADD R44, R6, 0xc3 ;  /* 0x000000c3062c7836 */ /* 0x000fe20000000000 */
[----:B------:R-:W-:Y:S02]  /*33bd0*/  ULDC UR11, c[0x0][0x228] ;  /* 0x00008a00000b7ab9 */ /* 0x000fe40000000800 */
[----:B------:R1:W-:Y:S04]  /*33be0*/  STL [R1+0x14e4], R24 ;  /* 0x0014e41801007387 */ /* 0x0003e80000100800 */
[----:B------:R-:W4:Y:S01]  /*33bf0*/  LDL.LU R76, [R1+0x181c] ;  /* 0x00181c00014c7983 */ /* 0x000f220000300800 */
[----:B-1----:R-:W-:Y:S01]  /*33c00*/  VIADD R24, R24, UR13 ;  /* 0x0000000d18187c36 */ /* 0x002fe20008000000 */
[----:B------:R-:W-:Y:S01]  /*33c10*/  ULDC UR13, c[0x0][0x248] ;  /* 0x00009200000d7ab9 */ /* 0x000fe20000000800 */
[----:B------:R-:W-:-:S03]  /*33c20*/  @P0 LOP3.LUT R18, R18, 0x2000, RZ, 0xfc, !PT ;  /* 0x0000200012120812 */ /* 0x000fc600078efcff */
[----:B------:R1:W-:Y:S01]  /*33c30*/  STL [R1+0x14e8], R24 ;  /* 0x0014e81801007387 */ /* 0x0003e20000100800 */
[----:B------:R-:W-:Y:S01]  /*33c40*/  ISETP.GE.AND P0, PT, R73, UR21, PT ;  /* 0x0000001549007c0c */ /* 0x000fe2000bf06270 */
[----:B------:R-:W-:Y:S02]  /*33c50*/  ULDC.64 UR20, c[0x0][0x228] ;  /* 0x00008a0000147ab9 */ /* 0x000fe40000000a00 */
[----:B------:R-:W3:Y:S01]  /*33c60*/  LDL.LU R75, [R1+0x1818] ;  /* 0x00181800014b7983 */ /* 0x000ee20000300800 */
[----:B-1----:R-:W-:Y:S01]  /*33c70*/  VIADD R24, R24, UR13 ;  /* 0x0000000d18187c36 */ /* 0x002fe20008000000 */
[----:B------:R-:W-:Y:S01]  /*33c80*/  ULDC UR13, c[0x0][0x248] ;  /* 0x00009200000d7ab9 */ /* 0x000fe20000000800 */
[----:B------:R-:W-:Y:S01]  /*33c90*/  ISETP.LT.AND P1, PT, R8, UR23, !P0 ;  /* 0x0000001708007c0c */ /* 0x000fe2000c721270 */
[----:B------:R-:W-:Y:S02]  /*33ca0*/  ULDC.64 UR22, c[0x0][0x228] ;  /* 0x00008a0000167ab9 */ /* 0x000fe40000000a00 */
[----:B------:R1:W-:Y:S04]  /*33cb0*/  STL [R1+0x14ec], R24 ;  /* 0x0014ec1801007387 */ /* 0x0003e80000100800 */
[----:B------:R-:W4:Y:S01]  /*33cc0*/  LDL.LU R74, [R1+0x1814] ;  /* 0x00181400014a7983 */ /* 0x000f220000300800 */
[----:B-1----:R-:W-:Y:S01]  /*33cd0*/  VIADD R24, R24, UR13 ;  /* 0x0000000d18187c36 */ /* 0x002fe20008000000 */
[----:B------:R-:W-:Y:S01]  /*33ce0*/  LOP3.LUT R18, R18, 0xffffefff, RZ, 0xc0, !PT ;  /* 0xffffefff12127812 */ /* 0x000fe200078ec0ff */
[----:B------:R-:W-:Y:S01]  /*33cf0*/  VIADD R43, R6, 0xc2 ;  /* 0x000000c2062b7836 */ /* 0x000fe20000000000 */
[----:B------:R-:W-:-:S02]  /*33d00*/  ULDC UR13, c[0x0][0x228] ;  /* 0x00008a00000d7ab9 */ /* 0x000fc40000000800 */
[----:B------:R1:W-:Y:S01]  /*33d10*/  STL [R1+0x14f0], R24 ;  /* 0x0014f01801007387 */ /* 0x0003e20000100800 */
[----:B------:R-:W-:-:S03]  /*33d20*/  @P1 LOP3.LUT R18, R18, 0x1000, RZ, 0xfc, !PT ;  /* 0x0000100012121812 */ /* 0x000fc600078efcff */
[----:B------:R-:W3:Y:S01]  /*33d30*/  LDL.LU R73, [R1+0x1810] ;  /* 0x0018100001497983 */ /* 0x000ee20000300800 */
[----:B-1----:R-:W-:Y:S01]  /*33d40*/  VIADD R24, R24, UR14 ;  /* 0x0000000e18187c36 */ /* 0x002fe20008000000 */
[----:B------:R-:W-:Y:S02]  /*33d50*/  ULDC.64 UR14, c[0x0][0x228] ;  /* 0x00008a00000e7ab9 */ /* 0x000fe40000000a00 */
[----:B------:R-:W-:Y:S01]  /*33d60*/  ISETP.LT.AND P0, PT, R7, UR14, !P0 ;  /* 0x0000000e07007c0c */ /* 0x000fe2000c701270 */
[----:B------:R-:W-:Y:S01]  /*33d70*/  VIADD R42, R6, 0xc1 ;  /* 0x000000c1062a7836 */ /* 0x000fe20000000000 */
[----:B------:R-:W-:Y:S01]  /*33d80*/  LOP3.LUT R18, R18, 0xfffff7ff, RZ, 0xc0, !PT ;  /* 0xfffff7ff12127812 */ /* 0x000fe200078ec0ff */
[----:B------:R1:W-:Y:S01]  /*33d90*/  STL [R1+0x14f4], R24 ;  /* 0x0014f41801007387 */ /* 0x0003e20000100800 */
[----:B------:R-:W-:Y:S01]  /*33da0*/  VIADD R41, R6, 0xc0 ;  /* 0x000000c006297836 */ /* 0x000fe20000000000 */
[----:B------:R-:W-:-:S08]  /*33db0*/  ULDC UR14, c[0x0][0x228] ;  /* 0x00008a00000e7ab9 */ /* 0x000fd00000000800 */
[----:B------:R-:W-:Y:S02]  /*33dc0*/  @P0 LOP3.LUT R18, R18, 0x800, RZ, 0xfc, !PT ;  /* 0x0000080012120812 */ /* 0x000fe400078efcff */
[----:B------:R-:W-:Y:S01]  /*33dd0*/  ISETP.GE.AND P0, PT, R72, UR31, PT ;  /* 0x0000001f48007c0c */ /* 0x000fe2000bf06270 */
[----:B------:R-:W-:Y:S01]  /*33de0*/  ULDC.64 UR30, c[0x0][0x228] ;  /* 0x00008a00001e7ab9 */ /* 0x000fe20000000a00 */
[----:B------:R-:W-:Y:S01]  /*33df0*/  LOP3.LUT R18, R18, 0xfffffbff, RZ, 0xc0, !PT ;  /* 0xfffffbff12127812 */ /* 0x000fe200078ec0ff */
[----:B-1----:R-:W-:Y:S01]  /*33e00*/  VIADD R24, R24, UR16 ;  /* 0x0000001018187c36 */ /* 0x002fe20008000000 */
[----:B------:R-:W-:Y:S01]  /*33e10*/  ISETP.LT.AND P1, PT, R8, UR5, !P0 ;  /* 0x0000000508007c0c */ /* 0x000fe2000c721270 */
[----:B------:R-:W4:Y:S01]  /*33e20*/  LDL.LU R72, [R1+0x180c] ;  /* 0x00180c0001487983 */ /* 0x000f220000300800 */
[----:B------:R-:W-:Y:S01]  /*33e30*/  ISETP.LT.AND P0, PT, R7, UR20, !P0 ;  /* 0x0000001407007c0c */ /* 0x000fe2000c701270 */
[----:B------:R-:W-:Y:S01]  /*33e40*/  ULDC UR16, c[0x0][0x248] ;  /* 0x0000920000107ab9 */ /* 0x000fe20000000800 */
[----:B------:R-:W-:Y:S01]  /*33e50*/  ULDC UR20, c[0x0][0x248] ;  /* 0x0000920000147ab9 */ /* 0x000fe20000000800 */
        /* <DEDUP_REMOVED lines=25> */
[----:B------:R-:W-:Y:S01]  /*33ff0*/  ULDC UR18, c[0x0][0x248] ;  /* 0x0000920000127ab9 */ /* 0x000fe20000000800 */
[----:B------:R-:W-:Y:S01]  /*34000*/  VIADD R38, R6, 0xbd ;  /* 0x000000bd06267836 */ /* 0x000fe20000000000 */
[----:B------:R-:W-:-:S06]  /*34010*/  ULDC UR4, c[0x0][0x228] ;  /* 0x00008a0000047ab9 */ /* 0x000fcc0000000800 */
[----:B------:R-:W-:-:S04]  /*34020*/  @P1 LOP3.LUT R18, R18, 0x40, RZ, 0xfc, !PT ;  /* 0x0000004012121812 */ /* 0x000fc800078efcff */
[----:B------:R-:W-:-:S04]  /*34030*/  LOP3.LUT R18, R18, 0xffffffdf, RZ, 0xc0, !PT ;  /* 0xffffffdf12127812 */ /* 0x000fc800078ec0ff */
[----:B------:R-:W-:Y:S02]  /*34040*/  @P0 LOP3.LUT R18, R18, 0x20, RZ, 0xfc, !PT ;  /* 0x0000002012120812 */ /* 0x000fe400078efcff */
[----:B------:R-:W-:Y:S01]  /*34050*/  ISETP.GE.AND P0, PT, R69, UR17, PT ;  /* 0x0000001145007c0c */ /* 0x000fe2000bf06270 */
[----:B------:R1:W-:Y:S01]  /*34060*/  STL [R1+0x14fc], R24 ;  /* 0x0014fc1801007387 */ /* 0x0003e20000100800 */
[----:B------:R-:W-:Y:S01]  /*34070*/  LOP3.LUT R18, R18, 0xffffffef, RZ, 0xc0, !PT ;  /* 0xffffffef12127812 */ /* 0x000fe200078ec0ff */
[----:B------:R-:W-:Y:S01]  /*34080*/  ULDC UR17, c[0x0][0x248] ;  /* 0x0000920000117ab9 */ /* 0x000fe20000000800 */
[----:B------:R-:W-:Y:S01]  /*34090*/  ISETP.LT.AND P1, PT, R8, UR56, !P0 ;  /* 0x0000003808007c0c */ /* 0x000fe2000c721270 */
[----:B------:R-:W4:Y:S01]  /*340a0*/  LDL.LU R70, [R1+0x1804] ;  /* 0x0018040001467983 */ /* 0x000f220000300800 */
[----:B------:R-:W-:Y:S01]  /*340b0*/  ISETP.LT.AND P0, PT, R7, UR26, !P0 ;  /* 0x0000001a07007c0c */ /* 0x000fe2000c701270 */
[----:B------:R-:W-:-:S10]  /*340c0*/  ULDC UR56, c[0x0][0x228] ;  /* 0x00008a0000387ab9 */ /* 0x000fd40000000800 */
        /* <DEDUP_REMOVED lines=24> */
[----:B------:R-:W-:-:S08]  /*34250*/  ULDC UR59, c[0x0][0x228] ;  /* 0x00008a00003b7ab9 */ /* 0x000fd00000000800 */
[----:B------:R-:W-:Y:S02]  /*34260*/  @P0 LOP3.LUT R17, R17, 0x80000000, RZ, 0xfc, !PT ;  /* 0x8000000011110812 */ /* 0x000fe400078efcff */
[----:B------:R-:W-:Y:S01]  /*34270*/  ISETP.GE.AND P0, PT, R66, UR15, PT ;  /* 0x0000000f42007c0c */ /* 0x000fe2000bf06270 */
[----:B-1----:R-:W-:Y:S01]  /*34280*/  VIADD R24, R24, UR16 ;  /* 0x0000001018187c36 */ /* 0x002fe20008000000 */
[----:B------:R-:W-:Y:S01]  /*34290*/  @P1 LOP3.LUT R18, R18, 0x1, RZ, 0xfc, !PT ;  /* 0x0000000112121812 */ /* 0x000fe200078efcff */
[----:B------:R-:W-:Y:S01]  /*342a0*/  VIADD R35, R6, 0xba ;  /* 0x000000ba06237836 */ /* 0x000fe20000000000 */
[----:B------:R-:W-:Y:S01]  /*342b0*/  ISETP.LT.AND P1, PT, R8, UR60, !P0 ;  /* 0x0000003c08007c0c */ /* 0x000fe2000c721270 */
[C---:B------:R-:W-:Y:S01]  /*342c0*/  VIADD R34, R6.reuse, 0xb9 ;  /* 0x000000b906227836 */ /* 0x040fe20000000000 */
[----:B------:R-:W-:Y:S02]  /*342d0*/  ISETP.LT.AND P0, PT, R7, UR24, !P0 ;  /* 0x0000001807007c0c */ /* 0x000fe4000c701270 */
[----:B------:R-:W-:Y:S01]  /*342e0*/  LOP3.LUT R17, R17, 0xbfffffff, RZ, 0xc0, !PT ;  /* 0xbfffffff11117812 */ /* 0x000fe200078ec0ff */
[----:B------:R1:W-:Y:S01]  /*342f0*/  STL [R1+0x1504], R24 ;  /* 0x0015041801007387 */ /* 0x0003e20000100800 */
[----:B------:R-:W-:Y:S01]  /*34300*/  ULDC UR24, c[0x0][0x248] ;  /* 0x0000920000187ab9 */ /* 0x000fe20000000800 */
[C---:B------:R-:W-:Y:S01]  /*34310*/  VIADD R33, R6.reuse, 0xb8 ;  /* 0x000000b806217836 */ /* 0x040fe20000000000 */
[----:B------:R-:W-:Y:S01]  /*34320*/  ULDC UR16, c[0x0][0x228] ;  /* 0x00008a0000107ab9 */ /* 0x000fe20000000800 */
[----:B------:R-:W4:Y:S01]  /*34330*/  LDL.LU R68, [R1+0x17fc] ;  /* 0x0017fc0001447983 */ /* 0x000f220000300800 */
[C---:B------:R-:W-:Y:S01]  /*34340*/  VIADD R32, R6.reuse, 0xb7 ;  /* 0x000000b706207836 */ /* 0x040fe20000000000 */
[----:B------:R-:W-:Y:S01]  /*34350*/  ULDC UR15, c[0x0][0x228] ;  /* 0x00008a00000f7ab9 */ /* 0x000fe20000000800 */
[C---:B------:R-:W-:Y:S01]  /*34360*/  VIADD R31, R6.reuse, 0xb6 ;  /* 0x000000b6061f7836 */ /* 0x040fe20000000000 */
[----:B------:R-:W-:Y:S01]  /*34370*/  @P1 LOP3.LUT R17, R17, 0x40000000, RZ, 0xfc, !PT ;  /* 0x4000000011111812 */ /* 0x000fe200078efcff */
[----:B------:R-:W-:Y:S01]  /*34380*/  VIADD R30, R6, 0xb5 ;  /* 0x000000b5061e7836 */ /* 0x000fe20000000000 */
[----:B------:R-:W-:-:S02]  /*34390*/  ULDC UR60, c[0x0][0x228] ;  /* 0x00008a00003c7ab9 */ /* 0x000fc40000000800 */
[----:B------:R-:W-:-:S04]  /*343a0*/  LOP3.LUT R17, R17, 0xdfffffff, RZ, 0xc0, !PT ;  /* 0xdfffffff11117812 */ /* 0x000fc800078ec0ff */
[----:B------:R-:W-:Y:S02]  /*343b0*/  @P0 LOP3.LUT R17, R17, 0x20000000, RZ, 0xfc, !PT ;  /* 0x2000000011110812 */ /* 0x000fe400078efcff */
[----:B------:R-:W-:Y:S01]  /*343c0*/  ISETP.GE.AND P0, PT, R65, UR21, PT ;  /* 0x0000001541007c0c */ /* 0x000fe2000bf06270 */
[----:B-1----:R-:W-:Y:S01]  /*343d0*/  VIADD R24, R24, UR17 ;  /* 0x0000001118187c36 */ /* 0x002fe20008000000 */
[----:B------:R-:W-:Y:S01]  /*343e0*/  LOP3.LUT R17, R17, 0xefffffff, RZ, 0xc0, !PT ;  /* 0xefffffff11117812 */ /* 0x000fe200078ec0ff */
[----:B------:R-:W-:Y:S01]  /*343f0*/  ULDC UR21, c[0x0][0x248] ;  /* 0x0000920000157ab9 */ /* 0x000fe20000000800 */
[----:B------:R-:W-:Y:S01]  /*34400*/  ISETP.LT.AND P1, PT, R8, UR43, !P0 ;  /* 0x0000002b08007c0c */ /* 0x000fe2000c721270 */
[----:B------:R-:W-:Y:S01]  /*34410*/  ULDC UR43, c[0x0][0x228] ;  /* 0x00008a00002b7ab9 */ /* 0x000fe20000000800 */
[----:B------:R-:W-:Y:S01]  /*34420*/  ISETP.LT.AND P0, PT, R7, UR32, !P0 ;  /* 0x0000002007007c0c */ /* 0x000fe2000c701270 */
[----:B------:R-:W-:Y:S01]  /*34430*/  VIADD R29, R6, 0xb4 ;  /* 0x000000b4061d7836 */ /* 0x000fe20000000000 */
[----:B------:R-:W-:-:S09]  /*34440*/  ULDC UR17, c[0x0][0x228] ;  /* 0x00008a0000117ab9 */ /* 0x000fd20000000800 */
[----:B------:R-:W-:-:S04]  /*34450*/  @P1 LOP3.LUT R17, R17, 0x10000000, RZ, 0xfc, !PT ;  /* 0x1000000011111812 */ /* 0x000fc800078efcff */
[----:B------:R-:W-:-:S04]  /*34460*/  LOP3.LUT R17, R17, 0xf7ffffff, RZ, 0xc0, !PT ;  /* 0xf7ffffff11117812 */ /* 0x000fc800078ec0ff */
[----:B------:R-:W-:Y:S02]  /*34470*/  @P0 LOP3.LUT R17, R17, 0x8000000, RZ, 0xfc, !PT ;  /* 0x0800000011110812 */ /* 0x000fe400078efcff */
[----:B------:R-:W-:-:S04]  /*34480*/  ISETP.GE.AND P0, PT, R64, UR23, PT ;  /* 0x0000001740007c0c */ /* 0x000fc8000bf06270 */
[----:B------:R-:W-:Y:S01]  /*34490*/  ISETP.LT.AND P1, PT, R8, UR43, !P0 ;  /* 0x0000002b08007c0c */ /* 0x000fe2000c721270 */
[----:B------:R1:W-:Y:S01]  /*344a0*/  STL [R1+0x1508], R24 ;  /* 0x0015081801007387 */ /* 0x0003e20000100800 */
[----:B------:R-:W-:Y:S01]  /*344b0*/  ISETP.LT.AND P0, PT, R7, UR34, !P0 ;  /* 0x0000002207007c0c */ /* 0x000fe2000c701270 */
[----:B------:R-:W-:Y:S01]  /*344c0*/  ULDC UR43, c[0x0][0x228] ;  /* 0x00008a00002b7ab9 */ /* 0x000fe20000000800 */
[----:B------:R-:W-:Y:S01]  /*344d0*/  LOP3.LUT R17, R17, 0xfbffffff, RZ, 0xc0, !PT ;  /* 0xfbffffff11117812 */ /* 0x000fe200078ec0ff */
[----:B------:R-:W3:Y:S01]  /*344e0*/  LDL.LU R67, [R1+0x17f8] ;  /* 0x0017f80001437983 */ /* 0x000ee20000300800 */
[----:B-1----:R-:W-:Y:S01]  /*344f0*/  VIADD R24, R24, UR18 ;  /* 0x0000001218187c36 */ /* 0x002fe20008000000 */
[----:B------:R-:W-:-:S06]  /*34500*/  ULDC UR18, c[0x0][0x228] ;  /* 0x00008a0000127ab9 */ /* 0x000fcc0000000800 */
[----:B------:R-:W-:Y:S01]  /*34510*/  @P1 LOP3.LUT R17, R17, 0x4000000, RZ, 0xfc, !PT ;  /* 0x0400000011111812 */ /* 0x000fe200078efcff */
[----:B------:R1:W-:Y:S03]  /*34520*/  STL [R1+0x150c], R24 ;  /* 0x00150c1801007387 */ /* 0x0003e60000100800 */
[----:B------:R-:W-:Y:S01]  /*34530*/  LOP3.LUT R17, R17, 0xfdffffff, RZ, 0xc0, !PT ;  /* 0xfdffffff11117812 */ /* 0x000fe200078ec0ff */
[----:B------:R-:W4:Y:S01]  /*34540*/  LDL.LU R66, [R1+0x17f4] ;  /* 0x0017f40001427983 */ /* 0x000f220000300800 */
[----:B-1----:R-:W-:Y:S01]  /*34550*/  VIADD R24, R24, UR20 ;  /* 0x0000001418187c36 */ /* 0x002fe20008000000 */
[----:B------:R-:W-:Y:S01]  /*34560*/  ULDC UR20, c[0x0][0x248] ;  /* 0x0000920000147ab9 */ /* 0x000fe20000000800 */
[----:B------:R-:W-:-:S03]  /*34570*/  @P0 LOP3.LUT R17, R17, 0x2000000, RZ, 0xfc, !PT ;  /* 0x0200000011110812 */ /* 0x000fc600078efcff */
[----:B------:R1:W-:Y:S01]  /*34580*/  STL [R1+0x1510], R24 ;  /* 0x0015101801007387 */ /* 0x0003e20000100800 */
[----:B------:R-:W-:Y:S01]  /*34590*/  ISETP.GE.AND P0, PT, R63, UR19, PT ;  /* 0x000000133f007c0c */ /* 0x000fe2000bf06270 */
[----:B------:R-:W-:Y:S01]  /*345a0*/  VIADD R28, R6, 0xb3 ;  /* 0x000000b3061c7836 */ /* 0x000fe20000000000 */
[----:B------:R-:W-:Y:S01]  /*345b0*/  LOP3.LUT R17, R17, 0xfeffffff, RZ, 0xc0, !PT ;  /* 0xfeffffff11117812 */ /* 0x000fe200078ec0ff */
[----:B------:R-:W3:Y:S01]  /*345c0*/  LDL.LU R65, [R1+0x17f0] ;  /* 0x0017f00001417983 */ /* 0x000ee20000300800 */
[----:B-1----:R-:W-:Y:S01]  /*345d0*/  VIADD R24, R24, UR20 ;  /* 0x0000001418187c36 */ /* 0x002fe20008000000 */
[----:B------:R-:W-:Y:S01]  /*345e0*/  ISETP.LT.AND P1, PT, R8, UR43, !P0 ;  /* 0x0000002b08007c0c */ /* 0x000fe2000c721270 */
[----:B------:R-:W-:Y:S01]  /*345f0*/  ULDC UR43, c[0x0][0x228] ;  /* 0x00008a00002b7ab9 */ /* 0x000fe20000000800 */
[C---:B------:R-:W-:Y:S01]  /*34600*/  VIADD R27, R6.reuse, 0xb2 ;  /* 0x000000b2061b7836 */ /* 0x040fe20000000000 */
[----:B------:R-:W-:Y:S01]  /*34610*/  ULDC UR20, c[0x0][0x228] ;  /* 0x00008a0000147ab9 */ /* 0x000fe20000000800 */
[----:B------:R1:W-:Y:S01]  /*34620*/  STL [R1+0x1514], R24 ;  /* 0x0015141801007387 */ /* 0x0003e20000100800 */
[----:B------:R-:W-:Y:S01]  /*34630*/  VIADD R26, R6, 0xb1 ;  /* 0x000000b1061a7836 */ /* 0x000fe20000000000 */
[----:B------:R-:W-:-:S02]  /*34640*/  ULDC UR19, c[0x0][0x228] ;  /* 0x00008a0000137ab9 */ /* 0x000fc40000000800 */
[----:B------:R-:W4:Y:S01]  /*34650*/  LDL.LU R64, [R1+0x17ec] ;  /* 0x0017ec0001407983 */ /* 0x000f220000300800 */
[----:B-1----:R-:W-:-:S04]  /*34660*/  VIADD R24, R24, UR21 ;  /* 0x0000001518187c36 */ /* 0x002fc80008000000 */
[----:B------:R-:W-:Y:S01]  /*34670*/  @P1 LOP3.LUT R17, R17, 0x1000000, RZ, 0xfc, !PT ;  /* 0x0100000011111812 */ /* 0x000fe200078efcff */
[----:B------:R-:W-:Y:S01]  /*34680*/  VIADD R25, R6, 0xb0 ;  /* 0x000000b006197836 */ /* 0x000fe20000000000 */
[----:B------:R-:W-:Y:S01]  /*34690*/  ULDC UR21, c[0x0][0x228] ;  /* 0x00008a0000157ab9 */ /* 0x000fe20000000800 */
[----:B------:R1:W-:Y:S01]  /*346a0*/  STL [R1+0x151c], R24 ;  /* 0x00151c1801007387 */ /* 0x0003e20000100800 */
[----:B------:R-:W-:-:S03]  /*346b0*/  LOP3.LUT R17, R17, 0xff7fffff, RZ, 0xc0, !PT ;  /* 0xff7fffff11117812 */ /* 0x000fc600078ec0ff */
[----:B------:R-:W3:Y:S01]  /*346c0*/  LDL.LU R63, [R1+0x17e8] ;  /* 0x0017e800013f7983 */ /* 0x000ee20000300800 */
[----:B-1----:R-:W-:Y:S01]  /*346d0*/  VIADD R24, R24, UR22 ;  /* 0x0000001618187c36 */ /* 0x002fe20008000000 */
[----:B------:R-:W-:Y:S02]  /*346e0*/  ULDC.64 UR22, c[0x0][0x228] ;  /* 0x00008a0000167ab9 */ /* 0x000fe40000000a00 */
[----:B------:R-:W-:Y:S01]  /*346f0*/  ISETP.LT.AND P0, PT, R7, UR22, !P0 ;  /* 0x0000001607007c0c */ /* 0x000fe2000c701270 */
[----:B------:R-:W-:-:S12]  /*34700*/  ULDC UR22, c[0x0][0x248] ;  /* 0x0000920000167ab9 */ /* 0x000fd80000000800 */
[----:B------:R-:W-:Y:S02]  /*34710*/  @P0 LOP3.LUT R17, R17, 0x800000, RZ, 0xfc, !PT ;  /* 0x0080000011110812 */ /* 0x000fe400078efcff */
[----:B------:R-:W-:Y:S01]  /*34720*/  ISETP.GE.AND P0, PT, R62, UR27, PT ;  /* 0x0000001b3e007c0c */ /* 0x000fe2000bf06270 */
[----:B------:R-:W-:-:S03]  /*34730*/  ULDC.64 UR26, c[0x0][0x228] ;  /* 0x00008a00001a7ab9 */ /* 0x000fc60000000a00 */
[----:B------:R-:W-:Y:S01]  /*34740*/  ISETP.LT.AND P1, PT, R8, UR43, !P0 ;  /* 0x0000002b08007c0c */ /* 0x000fe2000c721270 */
[----:B------:R-:W-:Y:S01]  /*34750*/  ULDC UR43, c[0x0][0x228] ;  /* 0x00008a00002b7ab9 */ /* 0x000fe20000000800 */
        /* <DEDUP_REMOVED lines=8> */
[----:B------:R-:W-:Y:S01]  /*347e0*/  ULDC UR43, c[0x0][0x228] ;  /* 0x00008a00002b7ab9 */ /* 0x000fe20000000800 */
[----:B------:R-:W-:Y:S01]  /*347f0*/  ISETP.LT.AND P0, PT, R7, UR26, !P0 ;  /* 0x0000001a07007c0c */ /* 0x000fe2000c701270 */
[----:B------:R1:W-:Y:S01]  /*34800*/  STL [R1+0x1520], R24 ;  /* 0x0015201801007387 */ /* 0x0003e20000100800 */
[----:B------:R-:W-:Y:S01]  /*34810*/  LOP3.LUT R17, R17, 0xffefffff, RZ, 0xc0, !PT ;  /* 0xffefffff11117812 */ /* 0x000fe200078ec0ff */
[----:B------:R-:W-:Y:S02]  /*34820*/  ULDC UR26, c[0x0][0x248] ;  /* 0x00009200001a7ab9 */ /* 0x000fe40000000800 */
[----:B------:R-:W4:Y:S06]  /*34830*/  LDL.LU R62, [R1+0x17e4] ;  /* 0x0017e400013e7983 */ /* 0x000f2c0000300800 */
[----:B------:R-:W-:-:S04]  /*34840*/  @P1 LOP3.LUT R17, R17, 0x100000, RZ, 0xfc, !PT ;  /* 0x0010000011111812 */ /* 0x000fc800078efcff */
[----:B------:R-:W-:-:S04]  /*34850*/  LOP3.LUT R17, R17, 0xfff7ffff, RZ, 0xc0, !PT ;  /* 0xfff7ffff11117812 */ /* 0x000fc800078ec0ff */
[----:B------:R-:W-:Y:S02]  /*34860*/  @P0 LOP3.LUT R17, R17, 0x80000, RZ, 0xfc, !PT ;  /* 0x0008000011110812 */ /* 0x000fe400078efcff */
[----:B------:R-:W-:-:S04]  /*34870*/  ISETP.GE.AND P0, PT, R60, UR29, PT ;  /* 0x0000001d3c007c0c */ /* 0x000fc8000bf06270 */
[----:B------:R-:W-:Y:S01]  /*34880*/  ISETP.LT.AND P1, PT, R8, UR43, !P0 ;  /* 0x0000002b08007c0c */ /* 0x000fe2000c721270 */
[----:B-1----:R-:W-:Y:S01]  /*34890*/  VIADD R24, R24, UR22 ;  /* 0x0000001618187c36 */ /* 0x002fe20008000000 */
[----:B------:R-:W-:Y:S01]  /*348a0*/  ISETP.LT.AND P0, PT, R7, UR30, !P0 ;  /* 0x0000001e07007c0c */ /* 0x000fe2000c701270 */
[----:B------:R-:W-:Y:S01]  /*348b0*/  ULDC UR43, c[0x0][0x228] ;  /* 0x00008a00002b7ab9 */ /* 0x000fe20000000800 */
[----:B------:R-:W-:Y:S01]  /*348c0*/  LOP3.LUT R17, R17, 0xfffbffff, RZ, 0xc0, !PT ;  /* 0xfffbffff11117812 */ /* 0x000fe200078ec0ff */
[----:B------:R-:W-:Y:S01]  /*348d0*/  VIADD R252, R6, 0xaf ;  /* 0x000000af06fc7836 */ /* 0x000fe20000000000 */
[----:B------:R1:W-:Y:S01]  /*348e0*/  STL [R1+0x152c], R24 ;  /* 0x00152c1801007387 */ /* 0x0003e20000100800 */
[----:B------:R-:W-:-:S03]  /*348f0*/  ULDC UR22, c[0x0][0x228] ;  /* 0x00008a0000167ab9 */ /* 0x000fc60000000800 */
[----:B------:R-:W3:Y:S03]  /*34900*/  LDL.LU R61, [R1+0x17e0] ;  /* 0x0017e000013d7983 */ /* 0x000ee60000300800 */
        /* <DEDUP_REMOVED lines=8> */
[----:B------:R-:W-:Y:S01]  /*34990*/  ULDC UR25, c[0x0][0x228] ;  /* 0x00008a0000197ab9 */ /* 0x000fe20000000800 */
[----:B------:R-:W-:Y:S01]  /*349a0*/  ISETP.LT.AND P1, PT, R8, UR43, !P0 ;  /* 0x0000002b08007c0c */ /* 0x000fe2000c721270 */
[----:B------:R-:W4:Y:S01]  /*349b0*/  LDL.LU R60, [R1+0x17dc] ;  /* 0x0017dc00013c7983 */ /* 0x000f220000300800 */
[----:B------:R-:W-:Y:S01]  /*349c0*/  ULDC UR43, c[0x0][0x228] ;  /* 0x00008a00002b7ab9 */ /* 0x000fe20000000800 */
[----:B-1----:R-:W-:Y:S01]  /*349d0*/  VIADD R24, R24, UR26 ;  /* 0x0000001a18187c36 */ /* 0x002fe20008000000 */
[----:B------:R-:W-:-:S04]  /*349e0*/  ULDC UR26, c[0x0][0x228] ;  /* 0x00008a00001a7ab9 */ /* 0x000fc80000000800 */
[----:B------:R1:W-:Y:S05]  /*349f0*/  STL [R1+0x1538], R24 ;  /* 0x0015381801007387 */ /* 0x0003ea0000100800 */
[----:B------:R-:W-:Y:S01]  /*34a00*/  @P1 LOP3.LUT R17, R17, 0x10000, RZ, 0xfc, !PT ;  /* 0x0001000011111812 */ /* 0x000fe200078efcff */
[----:B------:R-:W3:Y:S01]  /*34a10*/  LDL.LU R59, [R1+0x17d8] ;  /* 0x0017d800013b7983 */ /* 0x000ee20000300800 */
        /* <DEDUP_REMOVED lines=29> */
[----:B------:R-:W-:Y:S01]  /*34bf0*/  ULDC UR43, c[0x0][0x228] ;  /* 0x00008a00002b7ab9 */ /* 0x000fe20000000800 */
[----:B------:R-:W-:Y:S01]  /*34c00*/  ISETP.LT.AND P0, PT, R7, UR34, !P0 ;  /* 0x0000002207007c0c */ /* 0x000fe2000c701270 */
[----:B------:R-:W4:Y:S10]  /*34c10*/  LDL.LU R58, [R1+0x17d4] ;  /* 0x0017d400013a7983 */ /* 0x000f340000300800 */
        /* <DEDUP_REMOVED lines=19> */
[----:B------:R-:W-:-:S10]  /*34d50*/  ULDC UR27, c[0x0][0x248] ;  /* 0x00009200001b7ab9 */ /* 0x000fd40000000800 */
        /* <DEDUP_REMOVED lines=8> */
[----:B------:R-:W-:Y:S01]  /*34de0*/  ULDC UR56, c[0x0][0x228] ;  /* 0x00008a0000387ab9 */ /* 0x000fe20000000800 */
[----:B------:R-:W-:Y:S01]  /*34df0*/  ISETP.LT.AND P0, PT, R7, UR42, !P0 ;  /* 0x0000002a07007c0c */ /* 0x000fe2000c701270 */
[----:B------:R-:W3:Y:S10]  /*34e00*/  LDL.LU R57, [R1+0x17d0] ;  /* 0x0017d00001397983 */ /* 0x000ef40000300800 */
        /* <DEDUP_REMOVED lines=9> */
[----:B------:R-:W-:Y:S01]  /*34ea0*/  ULDC UR56, c[0x0][0x228] ;  /* 0x00008a0000387ab9 */ /* 0x000fe20000000800 */
[----:B------:R1:W-:Y:S04]  /*34eb0*/  STL [R1+0x154c], R24 ;  /* 0x00154c1801007387 */ /* 0x0003e80000100800 */
[----:B------:R-:W4:Y:S03]  /*34ec0*/  LDL.LU R56, [R1+0x17cc] ;  /* 0x0017cc0001387983 */ /* 0x000f260000300800 */
[----:B------:R-:W-:Y:S01]  /*34ed0*/  @P1 LOP3.LUT R17, R17, 0x4, RZ, 0xfc, !PT ;  /* 0x0000000411111812 */ /* 0x000fe200078efcff */
[----:B-1----:R-:W-:-:S03]  /*34ee0*/  VIADD R24, R24, UR28 ;  /* 0x0000001c18187c36 */ /* 0x002fc60008000000 */
[----:B------:R-:W-:Y:S01]  /*34ef0*/  LOP3.LUT R17, R17, 0xfffffffd, RZ, 0xc0, !PT ;  /* 0xfffffffd11117812 */ /* 0x000fe200078ec0ff */
[----:B------:R-:W-:Y:S01]  /*34f00*/  ULDC UR28, c[0x0][0x248] ;  /* 0x00009200001c7ab9 */ /* 0x000fe20000000800 */
[----:B------:R1:W-:Y:S02]  /*34f10*/  STL [R1+0x1554], R24 ;  /* 0x0015541801007387 */ /* 0x0003e40000100800 */
[----:B------:R-:W-:Y:S02]  /*34f20*/  @P0 LOP3.LUT R17, R17, 0x2, RZ, 0xfc, !PT ;  /* 0x0000000211110812 */ /* 0x000fe400078efcff */
[----:B------:R-:W-:Y:S01]  /*34f30*/  ISETP.GE.AND P0, PT, R51, UR39, PT ;  /* 0x0000002733007c0c */ /* 0x000fe2000bf06270 */
[----:B------:R-:W3:Y:S01]  /*34f40*/  LDL.LU R55, [R1+0x17c8] ;  /* 0x0017c80001377983 */ /* 0x000ee20000300800 */
[----:B-1----:R-:W-:Y:S02]  /*34f50*/  VIADD R24, R24, UR23 ;  /* 0x0000001718187c36 */ /* 0x002fe40008000000 */
[----:B------:R-:W-:Y:S01]  /*34f60*/  ISETP.LT.AND P1, PT, R8, UR56, !P0 ;  /* 0x0000003808007c0c */ /* 0x000fe2000c721270 */
[----:B------:R-:W-:Y:S01]  /*34f70*/  ULDC UR56, c[0x0][0x228] ;  /* 0x00008a0000387ab9 */ /* 0x000fe20000000800 */
[----:B------:R-:W-:Y:S01]  /*34f80*/  LOP3.LUT R17, R17, 0xfffffffe, RZ, 0xc0, !PT ;  /* 0xfffffffe11117812 */ /* 0x000fe200078ec0ff */
[----:B------:R-:W-:Y:S01]  /*34f90*/  ULDC.64 UR38, c[0x0][0x228] ;  /* 0x00008a0000267ab9 */ /* 0x000fe20000000a00 */
[----:B------:R1:W-:Y:S01]  /*34fa0*/  STL [R1+0x155c], R24 ;  /* 0x00155c1801007387 */ /* 0x0003e20000100800 */
[----:B------:R-:W-:-:S03]  /*34fb0*/  ULDC UR23, c[0x0][0x228] ;  /* 0x00008a0000177ab9 */ /* 0x000fc60000000800 */
[----:B------:R-:W4:Y:S01]  /*34fc0*/  LDL.LU R54, [R1+0x17c4] ;  /* 0x0017c40001367983 */ /* 0x000f220000300800 */
[----:B-1----:R-:W-:Y:S01]  /*34fd0*/  VIADD R24, R24, UR28 ;  /* 0x0000001c18187c36 */ /* 0x002fe20008000000 */
[----:B------:R-:W-:Y:S02]  /*34fe0*/  ULDC.64 UR28, c[0x0][0x228] ;  /* 0x00008a00001c7ab9 */ /* 0x000fe40000000a00 */
[----:B------:R-:W-:Y:S02]  /*34ff0*/  ISETP.LT.AND P0, PT, R7, UR28, !P0 ;  /* 0x0000001c07007c0c */ /* 0x000fe4000c701270 */
[----:B------:R-:W-:-:S11]  /*35000*/  @P1 LOP3.LUT R17, R17, 0x1, RZ, 0xfc, !PT ;  /* 0x0000000111111812 */ /* 0x000fd600078efcff */
        /* <DEDUP_REMOVED lines=163> */
[----:B------:R-:W4:Y:S10]  /*35a40*/  LDL.LU R48, [R1+0x17ac] ;  /* 0x0017ac0001307983 */ /* 0x000f340000300800 */
[----:B------:R-:W-:-:S02]  /*35a50*/  @P0 LOP3.LUT R15, R15, 0x80000000, RZ, 0xfc, !PT ;  /* 0x800000000f0f0812 */ /* 0x000fc400078efcff */
[----:B------:R-:W-:Y:S01]  /*35a60*/  ISETP.GE.AND P0, PT, R34, UR33, PT ;  /* 0x0000002122007c0c */ /* 0x000fe2000bf06270 */
[----:B------:R-:W-:Y:S01]  /*35a70*/  ULDC.64 UR32, c[0x0][0x228] ;  /* 0x00008a0000207ab9 */ /* 0x000fe20000000a00 */
[----:B------:R-:W-:Y:S02]  /*35a80*/  @P1 LOP3.LUT R16, R16, 0x1, RZ, 0xfc, !PT ;  /* 0x0000000110101812 */ /* 0x000fe400078efcff */
[----:B------:R-:W-:Y:S01]  /*35a90*/  ISETP.LT.AND P1, PT, R8, UR47, !P0 ;  /* 0x0000002f08007c0c */ /* 0x000fe2000c721270 */
[----:B-1----:R-:W-:Y:S01]  /*35aa0*/  VIADD R24, R24, UR27 ;  /* 0x0000001b18187c36 */ /* 0x002fe20008000000 */
[----:B------:R-:W-:Y:S01]  /*35ab0*/  ISETP.LT.AND P0, PT, R7, UR38, !P0 ;  /* 0x0000002607007c0c */ /* 0x000fe2000c701270 */
[----:B------:R-:W-:Y:S01]  /*35ac0*/  ULDC UR27, c[0x0][0x248] ;  /* 0x00009200001b7ab9 */ /* 0x000fe20000000800 */
[----:B------:R-:W-:Y:S01]  /*35ad0*/  LOP3.LUT R15, R15, 0xbfffffff, RZ, 0xc0, !PT ;  /* 0xbfffffff0f0f7812 */ /* 0x000fe200078ec0ff */
[----:B------:R-:W-:Y:S01]  /*35ae0*/  ULDC UR38, c[0x0][0x228] ;  /* 0x00008a0000267ab9 */ /* 0x000fe20000000800 */
        /* <DEDUP_REMOVED lines=22> */
[----:B------:R1:W-:Y:S01]  /*35c50*/  STL [R1+0x1590], R24 ;  /* 0x0015901801007387 */ /* 0x0003e20000100800 */
[----:B------:R-:W-:-:S03]  /*35c60*/  ULDC UR45, c[0x0][0x228] ;  /* 0x00008a00002d7ab9 */ /* 0x000fc60000000800 */
[----:B------:R-:W4:Y:S06]  /*35c70*/  LDL.LU R46, [R1+0x17a4] ;  /* 0x0017a400012e7983 */ /* 0x000f2c0000300800 */
        /* <DEDUP_REMOVED lines=12> */
[----:B------:R-:W3:Y:S01]  /*35d40*/  LDL.LU R45, [R1+0x17a0] ;  /* 0x0017a000012d7983 */ /* 0x000ee20000300800 */
[----:B-1----:R-:W-:-:S05]  /*35d50*/  VIADD R24, R24, UR27 ;  /* 0x0000001b18187c36 */ /* 0x002fca0008000000 */
[----:B------:R-:W-:Y:S01]  /*35d60*/  @P1 LOP3.LUT R15, R15, 0x1000000, RZ, 0xfc, !PT ;  /* 0x010000000f0f1812 */ /* 0x000fe200078efcff */
[----:B------:R-:W-:-:S03]  /*35d70*/  ULDC UR27, c[0x0][0x248] ;  /* 0x00009200001b7ab9 */ /* 0x000fc60000000800 */
[----:B------:R-:W-:Y:S01]  /*35d80*/  LOP3.LUT R15, R15, 0xff7fffff, RZ, 0xc0, !PT ;  /* 0xff7fffff0f0f7812 */ /* 0x000fe200078ec0ff */
[----:B------:R1:W-:Y:S03]  /*35d90*/  STL [R1+0x15a0], R24 ;  /* 0x0015a01801007387 */ /* 0x0003e60000100800 */
[----:B------:R-:W-:Y:S02]  /*35da0*/  @P0 LOP3.LUT R15, R15, 0x800000, RZ, 0xfc, !PT ;  /* 0x008000000f0f0812 */ /* 0x000fe400078efcff */
[----:B------:R-:W-:Y:S01]  /*35db0*/  ISETP.GE.AND P0, PT, R30, UR43, PT ;  /* 0x0000002b1e007c0c */ /* 0x000fe2000bf06270 */
[----:B------:R-:W-:Y:S01]  /*35dc0*/  ULDC.64 UR42, c[0x0][0x228] ;  /* 0x00008a00002a7ab9 */ /* 0x000fe20000000a00 */
[----:B-1----:R-:W-:Y:S01]  /*35dd0*/  VIADD R24, R24, UR27 ;  /* 0x0000001b18187c36 */ /* 0x002fe20008000000 */
[----:B------:R-:W-:Y:S01]  /*35de0*/  ULDC UR27, c[0x0][0x248] ;  /* 0x00009200001b7ab9 */ /* 0x000fe20000000800 */
[----:B------:R-:W-:Y:S01]  /*35df0*/  ISETP.LT.AND P1, PT, R8, UR11, !P0 ;  /* 0x0000000b08007c0c */ /* 0x000fe2000c721270 */
[----:B------:R-:W-:-:S02]  /*35e00*/  ULDC UR11, c[0x0][0x248] ;  /* 0x00009200000b7ab9 */ /* 0x000fc40000000800 */
[----:B------:R1:W-:Y:S04]  /*35e10*/  STL [R1+0x15a8], R24 ;  /* 0x0015a81801007387 */ /* 0x0003e80000100800 */
[----:B------:R-:W4:Y:S01]  /*35e20*/  LDL.LU R44, [R1+0x179c] ;  /* 0x00179c00012c7983 */ /* 0x000f220000300800 */
[----:B-1----:R-:W-:Y:S01]  /*35e30*/  VIADD R24, R24, UR27 ;  /* 0x0000001b18187c36 */ /* 0x002fe20008000000 */
[----:B------:R-:W-:-:S04]  /*35e40*/  ULDC UR27, c[0x0][0x248] ;  /* 0x00009200001b7ab9 */ /* 0x000fc80000000800 */
[----:B------:R1:W-:Y:S01]  /*35e50*/  STL [R1+0x15ac], R24 ;  /* 0x0015ac1801007387 */ /* 0x0003e20000100800 */
[----:B------:R-:W-:Y:S02]  /*35e60*/  ISETP.LT.AND P0, PT, R7, UR36, !P0 ;  /* 0x0000002407007c0c */ /* 0x000fe4000c701270 */
[----:B------:R-:W-:Y:S01]  /*35e70*/  LOP3.LUT R15, R15, 0xffbfffff, RZ, 0xc0, !PT ;  /* 0xffbfffff0f0f7812 */ /* 0x000fe200078ec0ff */
[----:B------:R-:W3:Y:S01]  /*35e80*/  LDL.LU R43, [R1+0x1798] ;  /* 0x00179800012b7983 */ /* 0x000ee20000300800 */
[----:B-1----:R-:W-:Y:S01]  /*35e90*/  VIADD R24, R24, UR27 ;  /* 0x0000001b18187c36 */ /* 0x002fe20008000000 */
[----:B------:R-:W-:Y:S01]  /*35ea0*/  ULDC UR27, c[0x0][0x248] ;  /* 0x00009200001b7ab9 */ /* 0x000fe20000000800 */
[----:B------:R-:W-:-:S03]  /*35eb0*/  @P1 LOP3.LUT R15, R15, 0x400000, RZ, 0xfc, !PT ;  /* 0x004000000f0f1812 */ /* 0x000fc600078efcff */
[----:B------:R1:W-:Y:S01]  /*35ec0*/  STL [R1+0x15b4], R24 ;  /* 0x0015b41801007387 */ /* 0x0003e20000100800 */
[----:B------:R-:W-:-:S03]  /*35ed0*/  LOP3.LUT R15, R15, 0xffdfffff, RZ, 0xc0, !PT ;  /* 0xffdfffff0f0f7812 */ /* 0x000fc600078ec0ff */
[----:B------:R-:W4:Y:S01]  /*35ee0*/  LDL.LU R42, [R1+0x1794] ;  /* 0x00179400012a7983 */ /* 0x000f220000300800 */
[----:B-1----:R-:W-:Y:S01]  /*35ef0*/  VIADD R24, R24, UR27 ;  /* 0x0000001b18187c36 */ /* 0x002fe20008000000 */
[----:B------:R-:W-:-:S04]  /*35f00*/  ULDC UR27, c[0x0][0x248] ;  /* 0x00009200001b7ab9 */ /* 0x000fc80000000800 */
[----:B------:R1:W-:Y:S01]  /*35f10*/  STL [R1+0x15b8], R24 ;  /* 0x0015b81801007387 */ /* 0x0003e20000100800 */
[----:B------:R-:W-:Y:S02]  /*35f20*/  @P0 LOP3.LUT R15, R15, 0x200000, RZ, 0xfc, !PT ;  /* 0x002000000f0f0812 */ /* 0x000fe400078efcff */
[----:B------:R-:W-:Y:S01]  /*35f30*/  ISETP.GE.AND P0, PT, R29, UR31, PT ;  /* 0x0000001f1d007c0c */ /* 0x000fe2000bf06270 */
[----:B------:R-:W3:Y:S01]  /*35f40*/  LDL.LU R41, [R1+0x1790] ;  /* 0x0017900001297983 */ /* 0x000ee20000300800 */
[----:B-1----:R-:W-:Y:S01]  /*35f50*/  VIADD R24, R24, UR27 ;  /* 0x0000001b18187c36 */ /* 0x002fe20008000000 */
[----:B------:R-:W-:Y:S01]  /*35f60*/  ULDC UR27, c[0x0][0x248] ;  /* 0x00009200001b7ab9 */ /* 0x000fe20000000800 */
[----:B------:R-:W-:Y:S01]  /*35f70*/  LOP3.LUT R15, R15, 0xffefffff, RZ, 0xc0, !PT ;  /* 0xffefffff0f0f7812 */ /* 0x000fe200078ec0ff */
[----:B------:R-:W-:Y:S02]  /*35f80*/  ULDC.64 UR30, c[0x0][0x228] ;  /* 0x00008a00001e7ab9 */ /* 0x000fe40000000a00 */
[----:B------:R1:W-:Y:S01]  /*35f90*/  STL [R1+0x15c4], R24 ;  /* 0x0015c41801007387 */ /* 0x0003e20000100800 */
[----:B------:R-:W-:Y:S01]  /*35fa0*/  ISETP.LT.AND P1, PT, R8, UR9, !P0 ;  /* 0x0000000908007c0c */ /* 0x000fe2000c721270 */
[----:B------:R-:W-:-:S02]  /*35fb0*/  ULDC UR9, c[0x0][0x248] ;  /* 0x0000920000097ab9 */ /* 0x000fc40000000800 */
[----:B------:R-:W4:Y:S01]  /*35fc0*/  LDL.LU R40, [R1+0x178c] ;  /* 0x00178c0001287983 */ /* 0x000f220000300800 */
[----:B-1----:R-:W-:Y:S01]  /*35fd0*/  VIADD R24, R24, UR27 ;  /* 0x0000001b18187c36 */ /* 0x002fe20008000000 */
[----:B------:R-:W-:-:S04]  /*35fe0*/  ULDC UR27, c[0x0][0x248] ;  /* 0x00009200001b7ab9 */ /* 0x000fc80000000800 */
[----:B------:R1:W-:Y:S01]  /*35ff0*/  STL [R1+0x15c8], R24 ;  /* 0x0015c81801007387 */ /* 0x0003e20000100800 */
[----:B------:R-:W-:Y:S01]  /*36000*/  ISETP.LT.AND P0, PT, R7, UR42, !P0 ;  /* 0x0000002a07007c0c */ /* 0x000fe2000c701270 */
[----:B------:R-:W-:Y:S02]  /*36010*/  ULDC UR42, c[0x0][0x228] ;  /* 0x00008a00002a7ab9 */ /* 0x000fe40000000800 */
[----:B------:R-:W3:Y:S01]  /*36020*/  LDL.LU R39, [R1+0x1788] ;  /* 0x0017880001277983 */ /* 0x000ee20000300800 */
[----:B-1----:R-:W-:Y:S01]  /*36030*/  VIADD R24, R24, UR27 ;  /* 0x0000001b18187c36 */ /* 0x002fe20008000000 */
[----:B------:R-:W-:-:S04]  /*36040*/  ULDC UR27, c[0x0][0x248] ;  /* 0x00009200001b7ab9 */ /* 0x000fc80000000800 */
[----:B------:R1:W-:Y:S01]  /*36050*/  STL [R1+0x15d0], R24 ;  /* 0x0015d01801007387 */ /* 0x0003e20000100800 */
[----:B------:R-:W-:-:S03]  /*36060*/  @P1 LOP3.LUT R15, R15, 0x100000, RZ, 0xfc, !PT ;  /* 0x001000000f0f1812 */ /* 0x000fc600078efcff */
[----:B------:R-:W4:Y:S01]  /*36070*/  LDL.LU R38, [R1+0x1784] ;  /* 0x0017840001267983 */ /* 0x000f220000300800 */
[----:B-1----:R-:W-:Y:S01]  /*36080*/  VIADD R24, R24, UR27 ;  /* 0x0000001b18187c36 */ /* 0x002fe20008000000 */
[----:B------:R-:W-:Y:S01]  /*36090*/  ULDC UR27, c[0x0][0x248] ;  /* 0x00009200001b7ab9 */ /* 0x000fe20000000800 */
[----:B------:R-:W-:-:S03]  /*360a0*/  LOP3.LUT R15, R15, 0xfff7ffff, RZ, 0xc0, !PT ;  /* 0xfff7ffff0f0f7812 */ /* 0x000fc600078ec0ff */
[----:B------:R1:W-:Y:S01]  /*360b0*/  STL [R1+0x15d4], R24 ;  /* 0x0015d41801007387 */ /* 0x0003e20000100800 */
[----:B------:R-:W-:-:S03]  /*360c0*/  @P0 LOP3.LUT R15, R15, 0x80000, RZ, 0xfc, !PT ;  /* 0x000800000f0f0812 */ /* 0x000fc600078efcff */
[----:B------:R-:W3:Y:S01]  /*360d0*/  LDL.LU R37, [R1+0x1780] ;  /* 0x0017800001257983 */ /* 0x000ee20000300800 */
[----:B-1----:R-:W-:Y:S01]  /*360e0*/  VIADD R24, R24, UR27 ;  /* 0x0000001b18187c36 */ /* 0x002fe20008000000 */
[----:B------:R-:W-:Y:S01]  /*360f0*/  ULDC UR27, c[0x0][0x248] ;  /* 0x00009200001b7ab9 */ /* 0x000fe20000000800 */
[----:B------:R-:W-:Y:S01]  /*36100*/  ISETP.GE.AND P0, PT, R28, UR29, PT ;  /* 0x0000001d1c007c0c */ /* 0x000fe2000bf06270 */
[----:B------:R-:W-:Y:S02]  /*36110*/  ULDC.64 UR28, c[0x0][0x228] ;  /* 0x00008a00001c7ab9 */ /* 0x000fe40000000a00 */
[----:B------:R1:W-:Y:S01]  /*36120*/  STL [R1+0x15dc], R24 ;  /* 0x0015dc1801007387 */ /* 0x0003e20000100800 */
[----:B------:R-:W-:-:S03]  /*36130*/  ISETP.LT.AND P1, PT, R8, UR10, !P0 ;  /* 0x0000000a08007c0c */ /* 0x000fc6000c721270 */
[----:B------:R-:W4:Y:S01]  /*36140*/  LDL.LU R36, [R1+0x177c] ;  /* 0x00177c0001247983 */ /* 0x000f220000300800 */
[----:B-1----:R-:W-:Y:S01]  /*36150*/  VIADD R24, R24, UR27 ;  /* 0x0000001b18187c36 */ /* 0x002fe20008000000 */
[----:B------:R-:W-:-:S04]  /*36160*/  ULDC UR27, c[0x0][0x248] ;  /* 0x00009200001b7ab9 */ /* 0x000fc80000000800 */
[----:B------:R1:W-:Y:S01]  /*36170*/  STL [R1+0x15e4], R24 ;  /* 0x0015e41801007387 */ /* 0x0003e20000100800 */
[----:B------:R-:W-:-:S03]  /*36180*/  ISETP.LT.AND P0, PT, R7, UR30, !P0 ;  /* 0x0000001e07007c0c */ /* 0x000fc6000c701270 */
[----:B------:R-:W3:Y:S01]  /*36190*/  LDL.LU R35, [R1+0x1778] ;  /* 0x0017780001237983 */ /* 0x000ee20000300800 */
[----:B-1----:R-:W-:Y:S01]  /*361a0*/  VIADD R24, R24, UR27 ;  /* 0x0000001b18187c36 */ /* 0x002fe20008000000 */
[----:B------:R-:W-:Y:S01]  /*361b0*/  ULDC UR27, c[0x0][0x248] ;  /* 0x00009200001b7ab9 */ /* 0x000fe20000000800 */
[----:B------:R-:W-:-:S03]  /*361c0*/  LOP3.LUT R15, R15, 0xfffbffff, RZ, 0xc0, !PT ;  /* 0xfffbffff0f0f7812 */ /* 0x000fc600078ec0ff */
[----:B------:R1:W-:Y:S01]  /*361d0*/  STL [R1+0x15ec], R24 ;  /* 0x0015ec1801007387 */ /* 0x0003e20000100800 */
[----:B------:R-:W-:-:S03]  /*361e0*/  @P1 LOP3.LUT R15, R15, 0x40000, RZ, 0xfc, !PT ;  /* 0x000400000f0f1812 */ /* 0x000fc600078efcff */
        /* <DEDUP_REMOVED lines=10> */
[----:B------:R-:W-:-:S03]  /*36290*/  ISETP.GE.AND P0, PT, R27, UR39, PT ;  /* 0x000000271b007c0c */ /* 0x000fc6000bf06270 */
[----:B------:R-:W4:Y:S01]  /*362a0*/  LDL.LU R32, [R1+0x176c] ;  /* 0x00176c0001207983 */ /* 0x000f220000300800 */
[----:B-1----:R-:W-:-:S03]  /*362b0*/  VIADD R24, R24, UR27 ;  /* 0x0000001b18187c36 */ /* 0x002fc60008000000 */
[----:B------:R-:W3:Y:S01]  /*362c0*/  LDL.LU R31, [R1+0x1768] ;  /* 0x00176800011f7983 */ /* 0x000ee20000300800 */
[----:B------:R-:W-:Y:S01]  /*362d0*/  ULDC UR27, c[0x0][0x248] ;  /* 0x00009200001b7ab9 */ /* 0x000fe20000000800 */
[----:B------:R-:W-:Y:S02]  /*362e0*/  ISETP.LT.AND P1, PT, R8, UR13, !P0 ;  /* 0x0000000d08007c0c */ /* 0x000fe4000c721270 */
[----:B------:R1:W-:Y:S04]  /*362f0*/  STL [R1+0x1600], R24 ;  /* 0x0016001801007387 */ /* 0x0003e80000100800 */
[----:B------:R-:W4:Y:S01]  /*36300*/  LDL.LU R30, [R1+0x1764] ;  /* 0x00176400011e7983 */ /* 0x000f220000300800 */
[----:B-1----:R-:W-:-:S05]  /*36310*/  VIADD R24, R24, UR27 ;  /* 0x0000001b18187c36 */ /* 0x002fca0008000000 */
[----:B------:R1:W-:Y:S01]  /*36320*/  STL [R1+0x1604], R24 ;  /* 0x0016041801007387 */ /* 0x0003e20000100800 */
[----:B------:R-:W-:-:S03]  /*36330*/  LOP3.LUT R15, R15, 0xfffeffff, RZ, 0xc0, !PT ;  /* 0xfffeffff0f0f7812 */ /* 0x000fc600078ec0ff */
[----:B------:R-:W3:Y:S01]  /*36340*/  LDL.LU R29, [R1+0x1760] ;  /* 0x00176000011d7983 */ /* 0x000ee20000300800 */
[----:B-1----:R-:W-:Y:S01]  /*36350*/  VIADD R24, R24, UR11 ;  /* 0x0000000b18187c36 */ /* 0x002fe20008000000 */
[----:B------:R-:W-:Y:S02]  /*36360*/  ULDC.64 UR10, c[0x0][0x228] ;  /* 0x00008a00000a7ab9 */ /* 0x000fe40000000a00 */
[----:B------:R-:W-:Y:S02]  /*36370*/  ISETP.LT.AND P0, PT, R7, UR10, !P0 ;  /* 0x0000000a07007c0c */ /* 0x000fe4000c701270 */
[----:B------:R-:W-:-:S04]  /*36380*/  @P1 LOP3.LUT R15, R15, 0x10000, RZ, 0xfc, !PT ;  /* 0x000100000f0f1812 */ /* 0x000fc800078efcff */
[----:B------:R-:W-:-:S07]  /*36390*/  LOP3.LUT R15, R15, 0xffff7fff, RZ, 0xc0, !PT ;  /* 0xffff7fff0f0f7812 */ /* 0x000fce00078ec0ff */
        /* <DEDUP_REMOVED lines=38> */
[----:B------:R-:W-:Y:S01]  /*36600*/  ULDC UR4, c[0x0][0x248] ;  /* 0x0000920000047ab9 */ /* 0x000fe20000000800 */
[----:B------:R-:W-:Y:S01]  /*36610*/  ULDC UR12, c[0x0][0x228] ;  /* 0x00008a00000c7ab9 */ /* 0x000fe20000000800 */
[----:B-1----:R-:W-:Y:S01]  /*36620*/  VIADD R24, R24, UR9 ;  /* 0x0000000918187c36 */ /* 0x002fe20008000000 */
[----:B------:R-:W-:-:S04]  /*36630*/  ULDC UR9, c[0x0][0x248] ;  /* 0x0000920000097ab9 */ /* 0x000fc80000000800 */
[----:B------:R1:W-:Y:S03]  /*36640*/  STL [R1+0x161c], R24 ;  /* 0x00161c1801007387 */ /* 0x0003e60000100800 */
[----:B------:R-:W-:Y:S01]  /*36650*/  @P1 LOP3.LUT R15, R15, 0x100, RZ, 0xfc, !PT ;  /* 0x000001000f0f1812 */ /* 0x000fe200078efcff */
        /* <DEDUP_REMOVED lines=8> */
[----:B------:R-:W-:Y:S01]  /*366e0*/  ISETP.GE.AND P0, PT, R250, UR43, PT ;  /* 0x0000002bfa007c0c */ /* 0x000fe2000bf06270 */
[----:B------:R-:W-:Y:S01]  /*366f0*/  ULDC UR9, c[0x0][0x248] ;  /* 0x0000920000097ab9 */ /* 0x000fe20000000800 */
[----:B------:R-:W-:Y:S01]  /*36700*/  LOP3.LUT R15, R15, 0xffffffbf, RZ, 0xc0, !PT ;  /* 0xffffffbf0f0f7812 */ /* 0x000fe200078ec0ff */
[----:B------:R-:W-:Y:S01]  /*36710*/  ULDC UR43, c[0x0][0x22c] ;  /* 0x00008b00002b7ab9 */ /* 0x000fe20000000800 */
[----:B------:R1:W-:Y:S01]  /*36720*/  STL [R1+0x1624], R24 ;  /* 0x0016241801007387 */ /* 0x0003e20000100800 */
[----:B------:R-:W-:Y:S01]  /*36730*/  ISETP.LT.AND P1, PT, R8, UR16, !P0 ;  /* 0x0000001008007c0c */ /* 0x000fe2000c721270 */
[----:B------:R-:W-:Y:S01]  /*36740*/  ULDC UR16, c[0x0][0x248] ;  /* 0x0000920000107ab9 */ /* 0x000fe20000000800 */
[----:B-1----:R-:W-:Y:S01]  /*36750*/  VIADD R24, R24, UR5 ;  /* 0x0000000518187c36 */ /* 0x002fe20008000000 */
[----:B------:R-:W-:-:S03]  /*36760*/  ULDC UR5, c[0x0][0x248] ;  /* 0x0000920000057ab9 */ /* 0x000fc60000000800 */
[----:B------:R-:W-:Y:S01]  /*36770*/  VIADD R252, R24, UR5 ;  /* 0x0000000518fc7c36 */ /* 0x000fe20008000000 */
[----:B------:R1:W-:Y:S04]  /*36780*/  STL [R1+0x162c], R24 ;  /* 0x00162c1801007387 */ /* 0x0003e80000100800 */
[----:B-1----:R-:W4:Y:S04]  /*36790*/  LDL.LU R24, [R1+0x174c] ;  /* 0x00174c0001187983 */ /* 0x002f280000300800 */
[----:B------:R1:W-:Y:S01]  /*367a0*/  STL [R1+0x1634], R252 ;  /* 0x001634fc01007387 */ /* 0x0003e20000100800 */
[----:B------:R-:W-:Y:S01]  /*367b0*/  @P1 LOP3.LUT R15, R15, 0x40, RZ, 0xfc, !PT ;  /* 0x000000400f0f1812 */ /* 0x000fe200078efcff */
[----:B-1----:R-:W-:Y:S01]  /*367c0*/  VIADD R252, R252, UR4 ;  /* 0x00000004fcfc7c36 */ /* 0x002fe20008000000 */
[----:B------:R-:W-:-:S02]  /*367d0*/  ULDC.64 UR4, c[0x0][0x228] ;  /* 0x00008a0000047ab9 */ /* 0x000fc40000000a00 */
[----:B------:R-:W-:Y:S01]  /*367e0*/  ISETP.LT.AND P0, PT, R7, UR4, !P0 ;  /* 0x0000000407007c0c */ /* 0x000fe2000c701270 */
[----:B------:R-:W-:Y:S01]  /*367f0*/  ULDC UR4, c[0x0][0x248] ;  /* 0x0000920000047ab9 */ /* 0x000fe20000000800 */
[----:B------:R-:W-:-:S11]  /*36800*/  LOP3.LUT R15, R15, 0xffffffdf, RZ, 0xc0, !PT ;  /* 0xffffffdf0f0f7812 */ /* 0x000fd600078ec0ff */
[----:B------:R-:W-:Y:S02]  /*36810*/  @P0 LOP3.LUT R15, R15, 0x20, RZ, 0xfc, !PT ;  /* 0x000000200f0f0812 */ /* 0x000fe400078efcff */
[----:B------:R-:W-:Y:S01]  /*36820*/  ISETP.GE.AND P0, PT, R249, UR31, PT ;  /* 0x0000001ff9007c0c */ /* 0x000fe2000bf06270 */
[----:B------:R-:W-:-:S03]  /*36830*/  ULDC.64 UR30, c[0x0][0x228] ;  /* 0x00008a00001e7ab9 */ /* 0x000fc60000000a00 */
[----:B------:R-:W-:Y:S01]  /*36840*/  ISETP.LT.AND P1, PT, R8, UR17, !P0 ;  /* 0x0000001108007c0c */ /* 0x000fe2000c721270 */
[----:B------:R-:W-:Y:S01]  /*36850*/  VIADD R251, R252, UR4 ;  /* 0x00000004fcfb7c36 */ /* 0x000fe20008000000 */
        /* <DEDUP_REMOVED lines=18> */
[----:B------:R-:W-:Y:S01]  /*36980*/  ULDC.64 UR14, c[0x0][0x228] ;  /* 0x00008a00000e7ab9 */ /* 0x000fe20000000a00 */
[----:B------:R-:W-:Y:S01]  /*36990*/  ISETP.LT.AND P0, PT, R7, UR10, !P0 ;  /* 0x0000000a07007c0c */ /* 0x000fe2000c701270 */
[----:B------:R-:W-:Y:S01]  /*369a0*/  VIADD R250, R251, UR4 ;  /* 0x00000004fbfa7c36 */ /* 0x000fe20008000000 */
[----:B------:R-:W-:Y:S01]  /*369b0*/  LOP3.LUT R15, R15, 0xfffffffe, RZ, 0xc0, !PT ;  /* 0xfffffffe0f0f7812 */ /* 0x000fe200078ec0ff */
[----:B------:R-:W-:Y:S01]  /*369c0*/  ULDC UR4, c[0x0][0x248] ;  /* 0x0000920000047ab9 */ /* 0x000fe20000000800 */
[----:B------:R-:W-:-:S09]  /*369d0*/  ULDC UR10, c[0x0][0x22c] ;  /* 0x00008b00000a7ab9 */ /* 0x000fd20000000800 */
[----:B------:R-:W-:Y:S02]  /*369e0*/  @P0 LOP3.LUT R14, R14, 0x80000000, RZ, 0xfc, !PT ;  /* 0x800000000e0e0812 */ /* 0x000fe400078efcff */
[----:B------:R-:W-:Y:S01]  /*369f0*/  ISETP.GE.AND P0, PT, R246, UR33, PT ;  /* 0x00000021f6007c0c */ /* 0x000fe2000bf06270 */
[----:B------:R-:W-:Y:S01]  /*36a00*/  ULDC.64 UR32, c[0x0][0x228] ;  /* 0x00008a0000207ab9 */ /* 0x000fe20000000a00 */
[----:B------:R-:W-:Y:S02]  /*36a10*/  @P1 LOP3.LUT R15, R15, 0x1, RZ, 0xfc, !PT ;  /* 0x000000010f0f1812 */ /* 0x000fe400078efcff */
        /* <DEDUP_REMOVED lines=14> */
[----:B------:R-:W-:-:S07]  /*36b00*/  ULDC UR14, c[0x0][0x228] ;  /* 0x00008a00000e7ab9 */ /* 0x000fce0000000800 */
[----:B------:R-:W-:-:S04]  /*36b10*/  @P1 LOP3.LUT R14, R14, 0x10000000, RZ, 0xfc, !PT ;  /* 0x100000000e0e1812 */ /* 0x000fc800078efcff */
[----:B------:R-:W-:-:S04]  /*36b20*/  LOP3.LUT R14, R14, 0xf7ffffff, RZ, 0xc0, !PT ;  /* 0xf7ffffff0e0e7812 */ /* 0x000fc800078ec0ff */
[----:B------:R-:W-:Y:S02]  /*36b30*/  @P0 LOP3.LUT R14, R14, 0x8000000, RZ, 0xfc, !PT ;  /* 0x080000000e0e0812 */ /* 0x000fe400078efcff */
[----:B------:R-:W-:Y:S01]  /*36b40*/  ISETP.GE.AND P0, PT, R244, UR13, PT ;  /* 0x0000000df4007c0c */ /* 0x000fe2000bf06270 */
[----:B------:R-:W-:Y:S01]  /*36b50*/  VIADD R248, R249, UR4 ;  /* 0x00000004f9f87c36 */ /* 0x000fe20008000000 */
        /* <DEDUP_REMOVED lines=14> */
[----:B------:R-:W-:Y:S01]  /*36c40*/  ULDC UR5, c[0x0][0x228] ;  /* 0x00008a0000057ab9 */ /* 0x000fe20000000800 */
[----:B------:R-:W-:Y:S01]  /*36c50*/  ISETP.LT.AND P0, PT, R7, UR18, !P0 ;  /* 0x0000001207007c0c */ /* 0x000fe2000c701270 */
[----:B------:R-:W-:Y:S01]  /*36c60*/  VIADD R246, R247, UR4 ;  /* 0x00000004f7f67c36 */ /* 0x000fe20008000000 */
[----:B------:R-:W-:Y:S01]  /*36c70*/  ULDC UR4, c[0x0][0x248] ;  /* 0x0000920000047ab9 */ /* 0x000fe20000000800 */
        /* <DEDUP_REMOVED lines=16> */
[----:B------:R-:W-:Y:S02]  /*36d80*/  ISETP.LT.AND P0, PT, R7, UR36, !P0 ;  /* 0x0000002407007c0c */ /* 0x000fe4000c701270 */
[----:B------:R-:W-:-:S09]  /*36d90*/  LOP3.LUT R14, R14, 0xffefffff, RZ, 0xc0, !PT ;  /* 0xffefffff0e0e7812 */ /* 0x000fd200078ec0ff */
        /* <DEDUP_REMOVED lines=104> */
[----:B------:R-:W-:-:S11]  /*37420*/  LOP3.LUT R14, R14, 0xfffffffe, RZ, 0xc0, !PT ;  /* 0xfffffffe0e0e7812 */ /* 0x000fd600078ec0ff */
[----:B------:R-:W-:Y:S02]  /*37430*/  @P0 LOP3.LUT R13, R13, 0x80000000, RZ, 0xfc, !PT ;  /* 0x800000000d0d0812 */ /* 0x000fe400078efcff */
[----:B------:R-:W-:Y:S01]  /*37440*/  ISETP.GE.AND P0, PT, R230, UR21, PT ;  /* 0x00000015e6007c0c */ /* 0x000fe2000bf06270 */
[----:B------:R-:W-:Y:S01]  /*37450*/  VIADD R239, R240, UR9 ;  /* 0x00000009f0ef7c36 */ /* 0x000fe20008000000 */
[----:B------:R-:W-:Y:S01]  /*37460*/  @P1 LOP3.LUT R14, R14, 0x1, RZ, 0xfc, !PT ;  /* 0x000000010e0e1812 */ /* 0x000fe200078efcff */
[----:B------:R-:W-:Y:S01]  /*37470*/  ULDC UR9, c[0x0][0x248] ;  /* 0x0000920000097ab9 */ /* 0x000fe20000000800 */
[----:B------:R-:W-:Y:S01]  /*37480*/  ISETP.LT.AND P1, PT, R8, UR46, !P0 ;  /* 0x0000002e08007c0c */ /* 0x000fe2000c721270 */
[----:B------:R-:W-:Y:S01]  /*37490*/  ULDC UR46, c[0x0][0x228] ;  /* 0x00008a00002e7ab9 */ /* 0x000fe20000000800 */
[----:B------:R-:W-:Y:S02]  /*374a0*/  ISETP.LT.AND P0, PT, R7, UR36, !P0 ;  /* 0x0000002407007c0c */ /* 0x000fe4000c701270 */
        /* <DEDUP_REMOVED lines=104> */
[----:B------:R-:W-:Y:S01]  /*37b30*/  VIADD R229, R230, UR24 ;  /* 0x00000018e6e57c36 */ /* 0x000fe20008000000 */
[----:B------:R-:W-:Y:S01]  /*37b40*/  ISETP.LT.AND P0, PT, R7, UR30, !P0 ;  /* 0x0000001e07007c0c */ /* 0x000fe2000c701270 */
[----:B------:R-:W-:Y:S01]  /*37b50*/  ULDC.64 UR28, c[0x0][0x228] ;  /* 0x00008a00001c7ab9 */ /* 0x000fe20000000a00 */
[----:B------:R-:W-:Y:S01]  /*37b60*/  ULDC UR30, c[0x0][0x248] ;  /* 0x00009200001e7ab9 */ /* 0x000fe20000000800 */
[----:B------:R-:W-:-:S08]  /*37b70*/  ULDC UR46, c[0x0][0x22c] ;  /* 0x00008b00002e7ab9 */ /* 0x000fd00000000800 */
[----:B------:R-:W-:Y:S01]  /*37b80*/  @P1 LOP3.LUT R13, R13, 0x1000, RZ, 0xfc, !PT ;  /* 0x000010000d0d1812 */ /* 0x000fe200078efcff */
[----:B------:R-:W-:-:S03]  /*37b90*/  ULDC UR24, c[0x0][0x22c] ;  /* 0x00008b0000187ab9 */ /* 0x000fc60000000800 */
[----:B------:R-:W-:-:S04]  /*37ba0*/  LOP3.LUT R13, R13, 0xfffff7ff, RZ, 0xc0, !PT ;  /* 0xfffff7ff0d0d7812 */ /* 0x000fc800078ec0ff */
[----:B------:R-:W-:Y:S02]  /*37bb0*/  @P0 LOP3.LUT R13, R13, 0x800, RZ, 0xfc, !PT ;  /* 0x000008000d0d0812 */ /* 0x000fe400078efcff */
[----:B------:R-:W-:Y:S01]  /*37bc0*/  ISETP.GE.AND P0, PT, R220, UR27, PT ;  /* 0x0000001bdc007c0c */ /* 0x000fe2000bf06270 */
[----:B------:R-:W-:Y:S01]  /*37bd0*/  VIADD R228, R229, UR26 ;  /* 0x0000001ae5e47c36 */ /* 0x000fe20008000000 */
[----:B------:R-:W-:Y:S02]  /*37be0*/  ULDC UR26, c[0x0][0x248] ;  /* 0x00009200001a7ab9 */ /* 0x000fe40000000800 */
[----:B------:R-:W-:Y:S01]  /*37bf0*/  ISETP.LT.AND P1, PT, R8, UR40, !P0 ;  /* 0x0000002808007c0c */ /* 0x000fe2000c721270 */
[----:B------:R-:W-:Y:S01]  /*37c00*/  VIADD R227, R228, UR26 ;  /* 0x0000001ae4e37c36 */ /* 0x000fe20008000000 */
[----:B------:R-:W-:Y:S01]  /*37c10*/  ISETP.LT.AND P0, PT, R7, UR28, !P0 ;  /* 0x0000001c07007c0c */ /* 0x000fe2000c701270 */
[----:B------:R-:W-:Y:S01]  /*37c20*/  ULDC UR26, c[0x0][0x248] ;  /* 0x00009200001a7ab9 */ /* 0x000fe20000000800 */
[----:B------:R-:W-:Y:S01]  /*37c30*/  LOP3.LUT R13, R13, 0xfffffbff, RZ, 0xc0, !PT ;  /* 0xfffffbff0d0d7812 */ /* 0x000fe200078ec0ff */
[----:B------:R-:W-:Y:S01]  /*37c40*/  VIADD R226, R227, UR26 ;  /* 0x0000001ae3e27c36 */ /* 0x000fe20008000000 */
[----:B------:R-:W-:Y:S01]  /*37c50*/  ULDC UR26, c[0x0][0x248] ;  /* 0x00009200001a7ab9 */ /* 0x000fe20000000800 */
[----:B------:R-:W-:Y:S01]  /*37c60*/  ULDC UR40, c[0x0][0x228] ;  /* 0x00008a0000287ab9 */ /* 0x000fe20000000800 */
[----:B------:R-:W-:Y:S01]  /*37c70*/  ULDC UR28, c[0x0][0x228] ;  /* 0x00008a00001c7ab9 */ /* 0x000fe20000000800 */
[----:B------:R-:W-:Y:S01]  /*37c80*/  VIADD R225, R226, UR26 ;  /* 0x0000001ae2e17c36 */ /* 0x000fe20008000000 */
[----:B------:R-:W-:-:S03]  /*37c90*/  ULDC UR26, c[0x0][0x248] ;  /* 0x00009200001a7ab9 */ /* 0x000fc60000000800 */
[----:B------:R-:W-:Y:S01]  /*37ca0*/  @P1 LOP3.LUT R13, R13, 0x400, RZ, 0xfc, !PT ;  /* 0x000004000d0d1812 */ /* 0x000fe200078efcff */
[----:B------:R-:W-:Y:S01]  /*37cb0*/  VIADD R224, R225, UR26 ;  /* 0x0000001ae1e07c36 */ /* 0x000fe20008000000 */
[----:B------:R-:W-:Y:S02]  /*37cc0*/  ULDC UR26, c[0x0][0x248] ;  /* 0x00009200001a7ab9 */ /* 0x000fe40000000800 */
[----:B------:R-:W-:Y:S01]  /*37cd0*/  LOP3.LUT R13, R13, 0xfffffdff, RZ, 0xc0, !PT ;  /* 0xfffffdff0d0d7812 */ /* 0x000fe200078ec0ff */
[----:B------:R-:W-:Y:S01]  /*37ce0*/  VIADD R223, R224, UR26 ;  /* 0x0000001ae0df7c36 */ /* 0x000fe20008000000 */
[----:B------:R-:W-:Y:S02]  /*37cf0*/  ULDC UR26, c[0x0][0x248] ;  /* 0x00009200001a7ab9 */ /* 0x000fe40000000800 */
[----:B------:R-:W-:Y:S02]  /*37d00*/  @P0 LOP3.LUT R13, R13, 0x200, RZ, 0xfc, !PT ;  /* 0x000002000d0d0812 */ /* 0x000fe400078efcff */
[----:B------:R-:W-:Y:S01]  /*37d10*/  ISETP.GE.AND P0, PT, R219, UR41, PT ;  /* 0x00000029db007c0c */ /* 0x000fe2000bf06270 */
[----:B------:R-:W-:Y:S01]  /*37d20*/  VIADD R222, R223, UR26 ;  /* 0x0000001adfde7c36 */ /* 0x000fe20008000000 */
[----:B------:R-:W-:-:S02]  /*37d30*/  ULDC UR26, c[0x0][0x248] ;  /* 0x00009200001a7ab9 */ /* 0x000fc40000000800 */
[----:B------:R-:W-:Y:S01]  /*37d40*/  ISETP.LT.AND P1, PT, R8, UR40, !P0 ;  /* 0x0000002808007c0c */ /* 0x000fe2000c721270 */
[----:B------:R-:W-:Y:S01]  /*37d50*/  VIADD R221, R222, UR26 ;  /* 0x0000001adedd7c36 */ /* 0x000fe20008000000 */
[----:B------:R-:W-:Y:S01]  /*37d60*/  ULDC.64 UR26, c[0x0][0x228] ;  /* 0x00008a00001a7ab9 */ /* 0x000fe20000000a00 */
[----:B------:R-:W-:Y:S01]  /*37d70*/  LOP3.LUT R13, R13, 0xfffffeff, RZ, 0xc0, !PT ;  /* 0xfffffeff0d0d7812 */ /* 0x000fe200078ec0ff */
[----:B------:R-:W-:Y:S01]  /*37d80*/  ULDC.64 UR40, c[0x0][0x228] ;  /* 0x00008a0000287ab9 */ /* 0x000fe20000000a00 */
[----:B------:R-:W-:Y:S01]  /*37d90*/  ISETP.LT.AND P0, PT, R7, UR26, !P0 ;  /* 0x0000001a07007c0c */ /* 0x000fe2000c701270 */
[----:B------:R-:W-:Y:S01]  /*37da0*/  VIADD R220, R221, UR30 ;  /* 0x0000001edddc7c36 */ /* 0x000fe20008000000 */
[----:B------:R-:W-:Y:S01]  /*37db0*/  ULDC UR30, c[0x0][0x248] ;  /* 0x00009200001e7ab9 */ /* 0x000fe20000000800 */
[----:B------:R-:W-:-:S05]  /*37dc0*/  ULDC UR26, c[0x0][0x228] ;  /* 0x00008a00001a7ab9 */ /* 0x000fca0000000800 */
[----:B------:R-:W-:-:S04]  /*37dd0*/  @P1 LOP3.LUT R13, R13, 0x100, RZ, 0xfc, !PT ;  /* 0x000001000d0d1812 */ /* 0x000fc800078efcff */
[----:B------:R-:W-:-:S04]  /*37de0*/  LOP3.LUT R13, R13, 0xffffff7f, RZ, 0xc0, !PT ;  /* 0xffffff7f0d0d7812 */ /* 0x000fc800078ec0ff */
[----:B------:R-:W-:Y:S02]  /*37df0*/  @P0 LOP3.LUT R13, R13, 0x80, RZ, 0xfc, !PT ;  /* 0x000000800d0d0812 */ /* 0x000fe400078efcff */
[----:B------:R-:W-:-:S04]  /*37e00*/  ISETP.GE.AND P0, PT, R218, UR39, PT ;  /* 0x00000027da007c0c */ /* 0x000fc8000bf06270 */
        /* <DEDUP_REMOVED lines=34> */
[----:B------:R-:W-:Y:S01]  /*38030*/  VIADD R216, R217, UR30 ;  /* 0x0000001ed9d87c36 */ /* 0x000fe20008000000 */
[----:B------:R-:W-:Y:S01]  /*38040*/  ISETP.LT.AND P0, PT, R7, UR32, !P0 ;  /* 0x0000002007007c0c */ /* 0x000fe2000c701270 */
[----:B------:R-:W-:Y:S01]  /*38050*/  ULDC UR30, c[0x0][0x228] ;  /* 0x00008a00001e7ab9 */ /* 0x000fe20000000800 */
[----:B------:R-:W-:Y:S01]  /*38060*/  LOP3.LUT R13, R13, 0xfffffffe, RZ, 0xc0, !PT ;  /* 0xfffffffe0d0d7812 */ /* 0x000fe200078ec0ff */
[----:B------:R-:W-:Y:S01]  /*38070*/  ULDC.64 UR36, c[0x0][0x228] ;  /* 0x00008a0000247ab9 */ /* 0x000fe20000000a00 */
[----:B------:R-:W-:-:S09]  /*38080*/  ULDC UR32, c[0x0][0x22c] ;  /* 0x00008b0000207ab9 */ /* 0x000fd20000000800 */
[----:B------:R-:W-:Y:S02]  /*38090*/  @P0 LOP3.LUT R12, R12, 0x80000000, RZ, 0xfc, !PT ;  /* 0x800000000c0c0812 */ /* 0x000fe400078efcff */
[----:B------:R-:W-:Y:S02]  /*380a0*/  ISETP.GE.AND P0, PT, R214, UR31, PT ;  /* 0x0000001fd6007c0c */ /* 0x000fe4000bf06270 */
[----:B------:R-:W-:Y:S02]  /*380b0*/  @P1 LOP3.LUT R13, R13, 0x1, RZ, 0xfc, !PT ;  /* 0x000000010d0d1812 */ /* 0x000fe400078efcff */
[----:B------:R-:W-:Y:S01]  /*380c0*/  ISETP.LT.AND P1, PT, R8, UR30, !P0 ;  /* 0x0000001e08007c0c */ /* 0x000fe2000c721270 */
[----:B------:R-:W-:Y:S01]  /*380d0*/  ULDC UR30, c[0x0][0x248] ;  /* 0x00009200001e7ab9 */ /* 0x000fe20000000800 */
[----:B------:R-:W-:Y:S02]  /*380e0*/  ISETP.LT.AND P0, PT, R7, UR36, !P0 ;  /* 0x0000002407007c0c */ /* 0x000fe4000c701270 */
[----:B------:R-:W-:Y:S01]  /*380f0*/  LOP3.LUT R12, R12, 0xbfffffff, RZ, 0xc0, !PT ;  /* 0xbfffffff0c0c7812 */ /* 0x000fe200078ec0ff */
[----:B------:R-:W-:Y:S01]  /*38100*/  VIADD R215, R216, UR30 ;  /* 0x0000001ed8d77c36 */ /* 0x000fe20008000000 */
[----:B------:R-:W-:Y:S01]  /*38110*/  ULDC.64 UR30, c[0x0][0x228] ;  /* 0x00008a00001e7ab9 */ /* 0x000fe20000000a00 */
[----:B------:R-:W-:-:S06]  /*38120*/  ULDC UR36, c[0x0][0x228] ;  /* 0x00008a0000247ab9 */ /* 0x000fcc0000000800 */
[----:B------:R-:W-:-:S04]  /*38130*/  @P1 LOP3.LUT R12, R12, 0x40000000, RZ, 0xfc, !PT ;  /* 0x400000000c0c1812 */ /* 0x000fc800078efcff */
[----:B------:R-:W-:-:S04]  /*38140*/  LOP3.LUT R12, R12, 0xdfffffff, RZ, 0xc0, !PT ;  /* 0xdfffffff0c0c7812 */ /* 0x000fc800078ec0ff */
[----:B------:R-:W-:Y:S02]  /*38150*/  @P0 LOP3.LUT R12, R12, 0x20000000, RZ, 0xfc, !PT ;  /* 0x200000000c0c0812 */ /* 0x000fe400078efcff */
[----:B------:R-:W-:Y:S01]  /*38160*/  ISETP.GE.AND P0, PT, R213, UR29, PT ;  /* 0x0000001dd5007c0c */ /* 0x000fe2000bf06270 */
[----:B------:R-:W-:-:S03]  /*38170*/  ULDC UR29, c[0x0][0x248] ;  /* 0x00009200001d7ab9 */ /* 0x000fc60000000800 */
[----:B------:R-:W-:Y:S01]  /*38180*/  ISETP.LT.AND P1, PT, R8, UR47, !P0 ;  /* 0x0000002f08007c0c */ /* 0x000fe2000c721270 */
[----:B------:R-:W-:Y:S01]  /*38190*/  ULDC UR47, c[0x0][0x228] ;  /* 0x00008a00002f7ab9 */ /* 0x000fe20000000800 */
[----:B------:R-:W-:Y:S01]  /*381a0*/  ISETP.LT.AND P0, PT, R7, UR30, !P0 ;  /* 0x0000001e07007c0c */ /* 0x000fe2000c701270 */
[----:B------:R-:W-:Y:S01]  /*381b0*/  ULDC UR30, c[0x0][0x22c] ;  /* 0x00008b00001e7ab9 */ /* 0x000fe20000000800 */
        /* <DEDUP_REMOVED lines=11> */
[----:B------:R-:W-:Y:S01]  /*38270*/  ULDC UR48, c[0x0][0x22c] ;  /* 0x00008b0000307ab9 */ /* 0x000fe20000000800 */
[----:B------:R-:W-:-:S09]  /*38280*/  ULDC UR27, c[0x0][0x248] ;  /* 0x00009200001b7ab9 */ /* 0x000fd20000000800 */
        /* <DEDUP_REMOVED lines=76> */
[----:B------:R-:W-:-:S03]  /*38750*/  ULDC UR10, c[0x0][0x228] ;  /* 0x00008a00000a7ab9 */ /* 0x000fc60000000800 */
[----:B------:R-:W-:Y:S01]  /*38760*/  ISETP.LT.AND P1, PT, R8, UR10, !P0 ;  /* 0x0000000a08007c0c */ /* 0x000fe2000c721270 */
[----:B------:R-:W-:Y:S01]  /*38770*/  VIADD R207, R208, UR31 ;  /* 0x0000001fd0cf7c36 */ /* 0x000fe20008000000 */
        /* <DEDUP_REMOVED lines=51> */
[----:B------:R-:W-:Y:S01]  /*38ab0*/  ULDC UR12, c[0x0][0x228] ;  /* 0x00008a00000c7ab9 */ /* 0x000fe20000000800 */
[----:B------:R-:W-:Y:S01]  /*38ac0*/  ULDC UR16, c[0x0][0x228] ;  /* 0x00008a0000107ab9 */ /* 0x000fe20000000800 */
        /* <DEDUP_REMOVED lines=19> */
[----:B------:R-:W-:Y:S02]  /*38c00*/  ISETP.GE.AND P0, PT, R199, UR24, PT ;  /* 0x00000018c7007c0c */ /* 0x000fe4000bf06270 */
[----:B------:R-:W-:Y:S01]  /*38c10*/  LOP3.LUT R12, R12, 0xfffffffe, RZ, 0xc0, !PT ;  /* 0xfffffffe0c0c7812 */ /* 0x000fe200078ec0ff */
[----:B------:R-:W-:Y:S01]  /*38c20*/  VIADD R199, R200, UR21 ;  /* 0x00000015c8c77c36 */ /* 0x000fe20008000000 */
[----:B------:R-:W-:Y:S01]  /*38c30*/  ISETP.LT.AND P1, PT, R8, UR25, !P0 ;  /* 0x0000001908007c0c */ /* 0x000fe2000c721270 */
[----:B------:R-:W-:Y:S01]  /*38c40*/  ULDC UR21, c[0x0][0x22c] ;  /* 0x00008b0000157ab9 */ /* 0x000fe20000000800 */
[----:B------:R-:W-:Y:S01]  /*38c50*/  ISETP.LT.AND P0, PT, R7, UR42, !P0 ;  /* 0x0000002a07007c0c */ /* 0x000fe2000c701270 */
[----:B------:R-:W-:Y:S01]  /*38c60*/  ULDC UR24, c[0x0][0x248] ;  /* 0x0000920000187ab9 */ /* 0x000fe20000000800 */
[----:B------:R-:W-:Y:S01]  /*38c70*/  ULDC UR25, c[0x0][0x228] ;  /* 0x00008a0000197ab9 */ /* 0x000fe20000000800 */
[----:B------:R-:W-:-:S10]  /*38c80*/  ULDC UR42, c[0x0][0x228] ;  /* 0x00008a00002a7ab9 */ /* 0x000fd40000000800 */
[----:B------:R-:W-:Y:S02]  /*38c90*/  @P0 LOP3.LUT R11, R11, 0x80000000, RZ, 0xfc, !PT ;  /* 0x800000000b0b0812 */ /* 0x000fe400078efcff */
[----:B------:R-:W-:Y:S02]  /*38ca0*/  ISETP.GE.AND P0, PT, R198, UR43, PT ;  /* 0x0000002bc6007c0c */ /* 0x000fe4000bf06270 */
[----:B------:R-:W-:Y:S02]  /*38cb0*/  @P1 LOP3.LUT R12, R12, 0x1, RZ, 0xfc, !PT ;  /* 0x000000010c0c1812 */ /* 0x000fe400078efcff */
[----:B------:R-:W-:Y:S01]  /*38cc0*/  LOP3.LUT R11, R11, 0xbfffffff, RZ, 0xc0, !PT ;  /* 0xbfffffff0b0b7812 */ /* 0x000fe200078ec0ff */
[----:B------:R-:W-:Y:S01]  /*38cd0*/  VIADD R198, R199, UR24 ;  /* 0x00000018c7c67c36 */ /* 0x000fe20008000000 */
[----:B------:R-:W-:Y:S01]  /*38ce0*/  ISETP.LT.AND P1, PT, R8, UR44, !P0 ;  /* 0x0000002c08007c0c */ /* 0x000fe2000c721270 */
[----:B------:R-:W-:Y:S01]  /*38cf0*/  ULDC UR24, c[0x0][0x22c] ;  /* 0x00008b0000187ab9 */ /* 0x000fe20000000800 */
[----:B------:R-:W-:Y:S01]  /*38d00*/  ISETP.LT.AND P0, PT, R7, UR45, !P0 ;  /* 0x0000002d07007c0c */ /* 0x000fe2000c701270 */
[----:B------:R-:W-:Y:S01]  /*38d10*/  ULDC UR44, c[0x0][0x228] ;  /* 0x00008a00002c7ab9 */ /* 0x000fe20000000800 */
[----:B------:R-:W-:Y:S01]  /*38d20*/  ULDC UR43, c[0x0][0x228] ;  /* 0x00008a00002b7ab9 */ /* 0x000fe20000000800 */
[----:B------:R-:W-:-:S08]  /*38d30*/  ULDC UR45, c[0x0][0x228] ;  /* 0x00008a00002d7ab9 */ /* 0x000fd00000000800 */
        /* <DEDUP_REMOVED lines=27> */
[----:B------:R-:W-:Y:S02]  /*38ef0*/  ISETP.LT.AND P1, PT, R8, UR36, !P0 ;  /* 0x0000002408007c0c */ /* 0x000fe4000c721270 */
[----:B------:R-:W-:Y:S01]  /*38f00*/  LOP3.LUT R11, R11, 0xfeffffff, RZ, 0xc0, !PT ;  /* 0xfeffffff0b0b7812 */ /* 0x000fe200078ec0ff */
[----:B------:R-:W-:Y:S01]  /*38f10*/  VIADD R196, R197, UR32 ;  /* 0x00000020c5c47c36 */ /* 0x000fe20008000000 */
[----:B------:R-:W-:Y:S01]  /*38f20*/  ISETP.LT.AND P0, PT, R7, UR47, !P0 ;  /* 0x0000002f07007c0c */ /* 0x000fe2000c701270 */
[----:B------:R-:W-:Y:S01]  /*38f30*/  ULDC UR32, c[0x0][0x22c] ;  /* 0x00008b0000207ab9 */ /* 0x000fe20000000800 */
[----:B------:R-:W-:Y:S01]  /*38f40*/  ULDC UR36, c[0x0][0x228] ;  /* 0x00008a0000247ab9 */ /* 0x000fe20000000800 */
        /* <DEDUP_REMOVED lines=8> */
[----:B------:R-:W-:Y:S02]  /*38fd0*/  ISETP.LT.AND P0, PT, R7, UR49, !P0 ;  /* 0x0000003107007c0c */ /* 0x000fe4000c701270 */
[----:B------:R-:W-:Y:S01]  /*38fe0*/  LOP3.LUT R11, R11, 0xffbfffff, RZ, 0xc0, !PT ;  /* 0xffbfffff0b0b7812 */ /* 0x000fe200078ec0ff */
[----:B------:R-:W-:Y:S01]  /*38ff0*/  VIADD R195, R196, UR29 ;  /* 0x0000001dc4c37c36 */ /* 0x000fe20008000000 */
        /* <DEDUP_REMOVED lines=106> */
[----:B------:R-:W-:Y:S01]  /*396a0*/  VIADD R166, R6, 0x59 ;  /* 0x0000005906a67836 */ /* 0x000fe20000000000 */
[----:B------:R-:W-:Y:S01]  /*396b0*/  ULDC UR4, c[0x0][0x248] ;  /* 0x0000920000047ab9 */ /* 0x000fe20000000800 */
[----:B------:R-:W-:-:S08]  /*396c0*/  ULDC UR58, c[0x0][0x228] ;  /* 0x00008a00003a7ab9 */ /* 0x000fd00000000800 */
        /* <DEDUP_REMOVED lines=8> */
[----:B------:R-:W-:Y:S01]  /*39750*/  VIADD R165, R6, 0x58 ;  /* 0x0000005806a57836 */ /* 0x000fe20000000000 */
        /* <DEDUP_REMOVED lines=15> */
[----:B------:R-:W-:Y:S01]  /*39850*/  VIADD R164, R6, 0x57 ;  /* 0x0000005706a47836 */ /* 0x000fe20000000000 */
[----:B------:R-:W-:-:S08]  /*39860*/  ULDC UR9, c[0x0][0x248] ;  /* 0x0000920000097ab9 */ /* 0x000fd00000000800 */
[----:B------:R-:W-:Y:S02]  /*39870*/  @P0 LOP3.LUT R10, R10, 0x80000000, RZ, 0xfc, !PT ;  /* 0x800000000a0a0812 */ /* 0x000fe400078efcff */
[----:B------:R-:W-:Y:S02]  /*39880*/  ISETP.GE.AND P0, PT, R182, UR13, PT ;  /* 0x0000000db6007c0c */ /* 0x000fe4000bf06270 */
[----:B------:R-:W-:Y:S01]  /*39890*/  @P1 LOP3.LUT R11, R11, 0x1, RZ, 0xfc, !PT ;  /* 0x000000010b0b1812 */ /* 0x000fe200078efcff */
[----:B------:R-:W-:Y:S01]  /*398a0*/  VIADD R184, R185, UR9 ;  /* 0x00000009b9b87c36 */ /* 0x000fe20008000000 */
[----:B------:R-:W-:Y:S01]  /*398b0*/  ISETP.LT.AND P1, PT, R8, UR12, !P0 ;  /* 0x0000000c08007c0c */ /* 0x000fe2000c721270 */
[----:B------:R-:W-:Y:S01]  /*398c0*/  ULDC UR9, c[0x0][0x22c] ;  /* 0x00008b0000097ab9 */ /* 0x000fe20000000800 */
[----:B------:R-:W-:Y:S01]  /*398d0*/  ISETP.LT.AND P0, PT, R7, UR16, !P0 ;  /* 0x0000001007007c0c */ /* 0x000fe2000c701270 */
[----:B------:R-:W-:Y:S01]  /*398e0*/  ULDC UR13, c[0x0][0x228] ;  /* 0x00008a00000d7ab9 */ /* 0x000fe20000000800 */
[----:B------:R-:W-:Y:S01]  /*398f0*/  LOP3.LUT R10, R10, 0xbfffffff, RZ, 0xc0, !PT ;  /* 0xbfffffff0a0a7812 */ /* 0x000fe200078ec0ff */
[----:B------:R-:W-:Y:S01]  /*39900*/  VIADD R163, R6, 0x56 ;  /* 0x0000005606a37836 */ /* 0x000fe20000000000 */
[----:B------:R-:W-:Y:S01]  /*39910*/  ULDC UR12, c[0x0][0x248] ;  /* 0x00009200000c7ab9 */ /* 0x000fe20000000800 */
[----:B------:R-:W-:-:S06]  /*39920*/  ULDC UR16, c[0x0][0x228] ;  /* 0x00008a0000107ab9 */ /* 0x000fcc0000000800 */
        /* <DEDUP_REMOVED lines=25> */
[----:B------:R-:W-:Y:S01]  /*39ac0*/  STL [R1+0x163c], R252 ;  /* 0x00163cfc01007387 */ /* 0x000fe20000100800 */
        /* <DEDUP_REMOVED lines=11> */
[----:B------:R-:W-:Y:S01]  /*39b80*/  STL [R1+0x1644], R251 ;  /* 0x001644fb01007387 */ /* 0x000fe20000100800 */
[----:B------:R-:W-:Y:S01]  /*39b90*/  ULDC UR19, c[0x0][0x228] ;  /* 0x00008a0000137ab9 */ /* 0x000fe20000000800 */
[----:B------:R-:W-:Y:S01]  /*39ba0*/  ULDC UR26, c[0x0][0x228] ;  /* 0x00008a00001a7ab9 */ /* 0x000fe20000000800 */
[----:B------:R-:W-:Y:S01]  /*39bb0*/  VIADD R160, R6, 0x53 ;  /* 0x0000005306a07836 */ /* 0x000fe20000000000 */
[----:B------:R-:W-:-:S06]  /*39bc0*/  ULDC UR22, c[0x0][0x22c] ;  /* 0x00008b0000167ab9 */ /* 0x000fcc0000000800 */
[----:B------:R-:W-:Y:S01]  /*39bd0*/  @P1 LOP3.LUT R10, R10, 0x1000000, RZ, 0xfc, !PT ;  /* 0x010000000a0a1812 */ /* 0x000fe200078efcff */
[----:B------:R-:W-:-:S03]  /*39be0*/  ULDC UR21, c[0x0][0x228] ;  /* 0x00008a0000157ab9 */ /* 0x000fc60000000800 */
[----:B------:R-:W-:-:S04]  /*39bf0*/  LOP3.LUT R10, R10, 0xff7fffff, RZ, 0xc0, !PT ;  /* 0xff7fffff0a0a7812 */ /* 0x000fc800078ec0ff */
[----:B------:R-:W-:Y:S02]  /*39c00*/  @P0 LOP3.LUT R10, R10, 0x800000, RZ, 0xfc, !PT ;  /* 0x008000000a0a0812 */ /* 0x000fe400078efcff */
[----:B------:R-:W-:Y:S01]  /*39c10*/  ISETP.GE.AND P0, PT, R178, UR24, PT ;  /* 0x00000018b2007c0c */ /* 0x000fe2000bf06270 */
[----:B------:R-:W-:-:S03]  /*39c20*/  ULDC UR24, c[0x0][0x248] ;  /* 0x0000920000187ab9 */ /* 0x000fc60000000800 */
[----:B------:R-:W-:Y:S02]  /*39c30*/  ISETP.LT.AND P1, PT, R8, UR25, !P0 ;  /* 0x0000001908007c0c */ /* 0x000fe4000c721270 */
[----:B------:R-:W-:Y:S01]  /*39c40*/  LOP3.LUT R10, R10, 0xffbfffff, RZ, 0xc0, !PT ;  /* 0xffbfffff0a0a7812 */ /* 0x000fe200078ec0ff */
[----:B------:R-:W-:Y:S01]  /*39c50*/  STL [R1+0x1648], R250 ;  /* 0x001648fa01007387 */ /* 0x000fe20000100800 */
[----:B------:R-:W-:Y:S01]  /*39c60*/  ISETP.LT.AND P0, PT, R7, UR38, !P0 ;  /* 0x0000002607007c0c */ /* 0x000fe2000c701270 */
[----:B------:R-:W-:Y:S01]  /*39c70*/  VIADD R179, R180, UR24 ;  /* 0x00000018b4b37c36 */ /* 0x000fe20008000000 */
[----:B------:R-:W-:Y:S01]  /*39c80*/  ULDC UR38, c[0x0][0x228] ;  /* 0x00008a0000267ab9 */ /* 0x000fe20000000800 */
[----:B------:R-:W-:Y:S01]  /*39c90*/  VIADD R159, R6, 0x52 ;  /* 0x00000052069f7836 */ /* 0x000fe20000000000 */
[----:B------:R-:W-:-:S05]  /*39ca0*/  ULDC UR25, c[0x0][0x22c] ;  /* 0x00008b0000197ab9 */ /* 0x000fca0000000800 */
[----:B------:R-:W-:Y:S01]  /*39cb0*/  @P1 LOP3.LUT R10, R10, 0x400000, RZ, 0xfc, !PT ;  /* 0x004000000a0a1812 */ /* 0x000fe200078efcff */
[----:B------:R-:W-:Y:S01]  /*39cc0*/  STL [R1+0x164c], R249 ;  /* 0x00164cf901007387 */ /* 0x000fe20000100800 */
[----:B------:R-:W-:Y:S02]  /*39cd0*/  ULDC UR24, c[0x0][0x228] ;  /* 0x00008a0000187ab9 */ /* 0x000fe40000000800 */
[----:B------:R-:W-:-:S04]  /*39ce0*/  LOP3.LUT R10, R10, 0xffdfffff, RZ, 0xc0, !PT ;  /* 0xffdfffff0a0a7812 */ /* 0x000fc800078ec0ff */
[----:B------:R-:W-:Y:S02]  /*39cf0*/  @P0 LOP3.LUT R10, R10, 0x200000, RZ, 0xfc, !PT ;  /* 0x002000000a0a0812 */ /* 0x000fe400078efcff */
[----:B------:R-:W-:Y:S01]  /*39d00*/  ISETP.GE.AND P0, PT, R177, UR28, PT ;  /* 0x0000001cb1007c0c */ /* 0x000fe2000bf06270 */
[----:B------:R-:W-:Y:S01]  /*39d10*/  STL [R1+0x1654], R248 ;  /* 0x001654f801007387 */ /* 0x000fe20000100800 */
[----:B------:R-:W-:Y:S01]  /*39d20*/  LOP3.LUT R10, R10, 0xffefffff, RZ, 0xc0, !PT ;  /* 0xffefffff0a0a7812 */ /* 0x000fe200078ec0ff */
[----:B------:R-:W-:Y:S01]  /*39d30*/  ULDC UR28, c[0x0][0x248] ;  /* 0x00009200001c7ab9 */ /* 0x000fe20000000800 */
[----:B------:R-:W-:Y:S01]  /*39d40*/  ISETP.LT.AND P1, PT, R8, UR34, !P0 ;  /* 0x0000002208007c0c */ /* 0x000fe2000c721270 */
[----:B------:R-:W-:Y:S01]  /*39d50*/  STL [R1+0x1658], R247 ;  /* 0x001658f701007387 */ /* 0x000fe20000100800 */
[----:B------:R-:W-:Y:S01]  /*39d60*/  ISETP.LT.AND P0, PT, R7, UR40, !P0 ;  /* 0x0000002807007c0c */ /* 0x000fe2000c701270 */
[----:B------:R-:W-:Y:S01]  /*39d70*/  VIADD R178, R179, UR28 ;  /* 0x0000001cb3b27c36 */ /* 0x000fe20008000000 */
[----:B------:R-:W-:Y:S01]  /*39d80*/  ULDC UR40, c[0x0][0x228] ;  /* 0x00008a0000287ab9 */ /* 0x000fe20000000800 */
[----:B------:R-:W-:Y:S01]  /*39d90*/  VIADD R158, R6, 0x51 ;  /* 0x00000051069e7836 */ /* 0x000fe20000000000 */
[----:B------:R-:W-:-:S07]  /*39da0*/  ULDC UR34, c[0x0][0x22c] ;  /* 0x00008b0000227ab9 */ /* 0x000fce0000000800 */
        /* <DEDUP_REMOVED lines=46> */
[----:B--2---:R1:W-:Y:S01]  /*3a090*/  STSM.16.M88.4 [R0], R152 ;  /* 0x0000009800007844 */ /* 0x0043e20000000200 */
[----:B------:R-:W-:Y:S01]  /*3a0a0*/  ULDC UR43, c[0x0][0x22c] ;  /* 0x00008b00002b7ab9 */ /* 0x000fe20000000800 */
[----:B------:R-:W-:-:S06]  /*3a0b0*/  ULDC UR27, c[0x0][0x228] ;  /* 0x00008a00001b7ab9 */ /* 0x000fcc0000000800 */
[----:B------:R-:W-:-:S04]  /*3a0c0*/  @P1 LOP3.LUT R10, R10, 0x4000, RZ, 0xfc, !PT ;  /* 0x000040000a0a1812 */ /* 0x000fc800078efcff */
        /* <DEDUP_REMOVED lines=11> */
[----:B-1----:R-:W-:Y:S01]  /*3a180*/  VIADD R155, R6, 0x4e ;  /* 0x0000004e069b7836 */ /* 0x002fe20000000000 */
[----:B------:R-:W-:-:S07]  /*3a190*/  ULDC UR45, c[0x0][0x22c] ;  /* 0x00008b00002d7ab9 */ /* 0x000fce0000000800 */
[----:B------:R-:W-:Y:S01]  /*3a1a0*/  @P1 LOP3.LUT R10, R10, 0x1000, RZ, 0xfc, !PT ;  /* 0x000010000a0a1812 */ /* 0x000fe200078efcff */
[----:B------:R-:W-:Y:S01]  /*3a1b0*/  STL [R1+0x16a4], R235 ;  /* 0x0016a4eb01007387 */ /* 0x000fe20000100800 */
[----:B------:R-:W-:Y:S01]  /*3a1c0*/  VIADD R154, R6, 0x4d ;  /* 0x0000004d069a7836 */ /* 0x000fe20000000000 */
[----:B------:R-:W-:Y:S01]  /*3a1d0*/  ULDC UR41, c[0x0][0x228] ;  /* 0x00008a0000297ab9 */ /* 0x000fe20000000800 */
        /* <DEDUP_REMOVED lines=17> */
[----:B------:R-:W-:Y:S01]  /*3a2f0*/  @P0 LOP3.LUT R10, R10, 0x200, RZ, 0xfc, !PT ;  /* 0x000002000a0a0812 */ /* 0x000fe200078efcff */
[----:B------:R-:W-:Y:S01]  /*3a300*/  BAR.SYNC.DEFER_BLOCKING 0x0 ;  /* 0x0000000000007b1d */ /* 0x000fe20000010000 */
[----:B------:R-:W-:-:S04]  /*3a310*/  ISETP.GE.AND P0, PT, R171, UR35, PT ;  /* 0x00000023ab007c0c */ /* 0x000fc8000bf06270 */
[----:B------:R-:W-:Y:S01]  /*3a320*/  ISETP.LT.AND P1, PT, R8, UR49, !P0 ;  /* 0x0000003108007c0c */ /* 0x000fe2000c721270 */
[----:B------:R-:W-:Y:S01]  /*3a330*/  ULDC UR35, c[0x0][0x248] ;  /* 0x0000920000237ab9 */ /* 0x000fe20000000800 */
[----:B------:R-:W-:Y:S02]  /*3a340*/  ISETP.LT.AND P0, PT, R7, UR52, !P0 ;  /* 0x0000003407007c0c */ /* 0x000fe4000c701270 */
[----:B------:R-:W-:Y:S01]  /*3a350*/  LOP3.LUT R10, R10, 0xfffffeff, RZ, 0xc0, !PT ;  /* 0xfffffeff0a0a7812 */ /* 0x000fe200078ec0ff */
[----:B------:R1:W-:Y:S01]  /*3a360*/  STL [R1+0x16c4], R231 ;  /* 0x0016c4e701007387 */ /* 0x0003e20000100800 */
[----:B------:R-:W-:Y:S01]  /*3a370*/  VIADD R172, R173, UR35 ;  /* 0x00000023adac7c36 */ /* 0x000fe20008000000 */
[----:B------:R-:W-:Y:S01]  /*3a380*/  ULDC UR52, c[0x0][0x228] ;  /* 0x00008a0000347ab9 */ /* 0x000fe20000000800 */
[----:B------:R-:W-:Y:S01]  /*3a390*/  VIADD R152, R6, 0x4b ;  /* 0x0000004b06987836 */ /* 0x000fe20000000000 */
[----:B------:R-:W-:-:S04]  /*3a3a0*/  ULDC UR49, c[0x0][0x22c] ;  /* 0x00008b0000317ab9 */ /* 0x000fc80000000800 */
[----:B------:R-:W-:Y:S01]  /*3a3b0*/  @P1 LOP3.LUT R10, R10, 0x100, RZ, 0xfc, !PT ;  /* 0x000001000a0a1812 */ /* 0x000fe200078efcff */
[----:B------:R2:W-:Y:S01]  /*3a3c0*/  STL [R1+0x16c8], R230 ;  /* 0x0016c8e601007387 */ /* 0x0005e20000100800 */
        /* <DEDUP_REMOVED lines=23> */
[----:B------:R-:W-:Y:S01]  /*3a540*/  VIADD R22, R6, 0x49 ;  /* 0x0000004906167836 */ /* 0x000fe20000000000 */
[----:B------:R-:W-:Y:S01]  /*3a550*/  ISETP.LT.AND P1, PT, R8, UR53, !P0 ;  /* 0x0000003508007c0c */ /* 0x000fe2000c721270 */
[----:B------:R-:W-:Y:S01]  /*3a560*/  STL [R1+0x16e8], R225 ;  /* 0x0016e8e101007387 */ /* 0x000fe20000100800 */
        /* <DEDUP_REMOVED lines=8> */
[----:B------:R-:W-:Y:S01]  /*3a5f0*/  STL [R1+0x16f0], R224 ;  /* 0x0016f0e001007387 */ /* 0x000fe20000100800 */
[----:B------:R-:W-:Y:S01]  /*3a600*/  LOP3.LUT R10, R10, 0xfffffffb, RZ, 0xc0, !PT ;  /* 0xfffffffb0a0a7812 */ /* 0x000fe200078ec0ff */
[----:B------:R-:W-:Y:S01]  /*3a610*/  VIADD R170, R171, UR31 ;  /* 0x0000001fabaa7c36 */ /* 0x000fe20008000000 */
[----:B------:R-:W-:Y:S01]  /*3a620*/  ISETP.LT.AND P1, PT, R8, UR10, !P0 ;  /* 0x0000000a08007c0c */ /* 0x000fe2000c721270 */
[----:B------:R-:W-:Y:S01]  /*3a630*/  STL [R1+0x16f4], R223 ;  /* 0x0016f4df01007387 */ /* 0x000fe20000100800 */
[----:B------:R-:W-:Y:S01]  /*3a640*/  ISETP.LT.AND P0, PT, R7, UR56, !P0 ;  /* 0x0000003807007c0c */ /* 0x000fe2000c701270 */
[----:B------:R-:W-:Y:S01]  /*3a650*/  VIADD R169, R170, UR53 ;  /* 0x00000035aaa97c36 */ /* 0x000fe20008000000 */
[----:B------:R-:W-:Y:S01]  /*3a660*/  ULDC UR55, c[0x0][0x248] ;  /* 0x0000920000377ab9 */ /* 0x000fe20000000800 */
[----:B------:R-:W-:Y:S01]  /*3a670*/  ULDC UR10, c[0x0][0x248] ;  /* 0x00009200000a7ab9 */ /* 0x000fe20000000800 */
[----:B------:R-:W-:-:S07]  /*3a680*/  ULDC UR31, c[0x0][0x22c] ;  /* 0x00008b00001f7ab9 */ /* 0x000fce0000000800 */
[----:B------:R-:W-:Y:S01]  /*3a690*/  @P1 LOP3.LUT R10, R10, 0x4, RZ, 0xfc, !PT ;  /* 0x000000040a0a1812 */ /* 0x000fe200078efcff */
[----:B------:R-:W-:Y:S01]  /*3a6a0*/  STL [R1+0x16f8], R222 ;  /* 0x0016f8de01007387 */ /* 0x000fe20000100800 */
[----:B------:R-:W-:Y:S01]  /*3a6b0*/  ULDC UR56, c[0x0][0x248] ;  /* 0x0000920000387ab9 */ /* 0x000fe20000000800 */
[----:B------:R-:W-:Y:S01]  /*3a6c0*/  ULDC UR53, c[0x0][0x248] ;  /* 0x0000920000357ab9 */ /* 0x000fe20000000800 */
        /* <DEDUP_REMOVED lines=15> */
[----:B------:R-:W-:Y:S01]  /*3a7c0*/  @P0 LOP3.LUT R9, R9, 0x80000000, RZ, 0xfc, !PT ;  /* 0x8000000009090812 */ /* 0x000fe200078efcff */
[----:B------:R-:W-:Y:S01]  /*3a7d0*/  ULDC UR59, c[0x0][0x248] ;  /* 0x00009200003b7ab9 */ /* 0x000fe20000000800 */
[----:B------:R-:W-:Y:S01]  /*3a7e0*/  ISETP.GE.AND P0, PT, R166, UR4, PT ;  /* 0x00000004a6007c0c */ /* 0x000fe2000bf06270 */
[----:B------:R-:W-:Y:S01]  /*3a7f0*/  ULDC UR10, c[0x0][0x248] ;  /* 0x00009200000a7ab9 */ /* 0x000fe20000000800 */
[----:B------:R-:W-:Y:S01]  /*3a800*/  LOP3.LUT R9, R9, 0xbfffffff, RZ, 0xc0, !PT ;  /* 0xbfffffff09097812 */ /* 0x000fe200078ec0ff */
[----:B------:R-:W-:Y:S01]  /*3a810*/  STL [R1+0x1714], R218 ;  /* 0x001714da01007387 */ /* 0x000fe20000100800 */
[----:B------:R-:W-:Y:S01]  /*3a820*/  ISETP.LT.AND P1, PT, R8, UR58, !P0 ;  /* 0x0000003a08007c0c */ /* 0x000fe2000c721270 */
[----:B------:R-:W-:Y:S01]  /*3a830*/  VIADD R166, R167, UR56 ;  /* 0x00000038a7a67c36 */ /* 0x000fe20008000000 */
[----:B------:R-:W-:Y:S01]  /*3a840*/  ISETP.LT.AND P0, PT, R7, UR11, !P0 ;  /* 0x0000000b07007c0c */ /* 0x000fe2000c701270 */
[----:B------:R-:W-:Y:S01]  /*3a850*/  STL [R1+0x171c], R217 ;  /* 0x00171cd901007387 */ /* 0x000fe20000100800 */
[----:B------:R-:W-:Y:S01]  /*3a860*/  ULDC UR11, c[0x0][0x248] ;  /* 0x00009200000b7ab9 */ /* 0x000fe20000000800 */
[----:B------:R-:W-:Y:S01]  /*3a870*/  ULDC UR4, c[0x0][0x248] ;  /* 0x0000920000047ab9 */ /* 0x000fe20000000800 */
[----:B------:R-:W-:-:S07]  /*3a880*/  ULDC UR58, c[0x0][0x248] ;  /* 0x00009200003a7ab9 */ /* 0x000fce0000000800 */
[----:B------:R-:W-:Y:S01]  /*3a890*/  @P1 LOP3.LUT R9, R9, 0x40000000, RZ, 0xfc, !PT ;  /* 0x4000000009091812 */ /* 0x000fe200078efcff */
[----:B------:R-:W-:-:S03]  /*3a8a0*/  ULDC UR56, c[0x0][0x248] ;  /* 0x0000920000387ab9 */ /* 0x000fc60000000800 */
[----:B------:R-:W-:-:S04]  /*3a8b0*/  LOP3.LUT R9, R9, 0xdfffffff, RZ, 0xc0, !PT ;  /* 0xdfffffff09097812 */ /* 0x000fc800078ec0ff */
[----:B------:R-:W-:Y:S02]  /*3a8c0*/  @P0 LOP3.LUT R9, R9, 0x20000000, RZ, 0xfc, !PT ;  /* 0x2000000009090812 */ /* 0x000fe400078efcff */
[----:B------:R-:W-:Y:S02]  /*3a8d0*/  ISETP.GE.AND P0, PT, R165, UR60, PT ;  /* 0x0000003ca5007c0c */ /* 0x000fe4000bf06270 */
        /* <DEDUP_REMOVED lines=9> */
[----:B------:R-:W-:-:S04]  /*3a970*/  @P1 LOP3.LUT R9, R9, 0x10000000, RZ, 0xfc, !PT ;  /* 0x1000000009091812 */ /* 0x000fc800078efcff */
        /* <DEDUP_REMOVED lines=9> */
[----:B------:R-:W-:-:S07]  /*3aa10*/  ULDC UR9, c[0x0][0x248] ;  /* 0x0000920000097ab9 */ /* 0x000fce0000000800 */
[----:B------:R-:W-:Y:S01]  /*3aa20*/  @P1 LOP3.LUT R9, R9, 0x4000000, RZ, 0xfc, !PT ;  /* 0x0400000009091812 */ /* 0x000fe200078efcff */
[----:B------:R-:W-:Y:S01]  /*3aa30*/  STL [R1+0x1734], R213 ;  /* 0x001734d501007387 */ /* 0x000fe20000100800 */
[----:B------:R-:W-:Y:S01]  /*3aa40*/  ISETP.GE.AND P4, PT, R22, UR31, PT ;  /* 0x0000001f16007c0c */ /* 0x000fe2000bf86270 */
[----:B------:R-:W-:Y:S01]  /*3aa50*/  ULDC UR13, c[0x0][0x228] ;  /* 0x00008a00000d7ab9 */ /* 0x000fe20000000800 */
[----:B------:R-:W-:-:S04]  /*3aa60*/  LOP3.LUT R9, R9, 0xfdffffff, RZ, 0xc0, !PT ;  /* 0xfdffffff09097812 */ /* 0x000fc800078ec0ff */
[----:B------:R-:W-:Y:S02]  /*3aa70*/  @P0 LOP3.LUT R9, R9, 0x2000000, RZ, 0xfc, !PT ;  /* 0x0200000009090812 */ /* 0x000fe400078efcff */
[----:B------:R-:W-:-:S04]  /*3aa80*/  ISETP.GE.AND P0, PT, R163, UR12, PT ;  /* 0x0000000ca3007c0c */ /* 0x000fc8000bf06270 */
[----:B------:R-:W-:Y:S02]  /*3aa90*/  ISETP.LT.AND P2, PT, R8, UR16, !P0 ;  /* 0x0000001008007c0c */ /* 0x000fe4000c741270 */
[----:B------:R-:W-:Y:S02]  /*3aaa0*/  ISETP.LT.AND P1, PT, R7, UR18, !P0 ;  /* 0x0000001207007c0c */ /* 0x000fe4000c721270 */
[----:B------:R-:W-:Y:S02]  /*3aab0*/  LOP3.LUT R9, R9, 0xfeffffff, RZ, 0xc0, !PT ;  /* 0xfeffffff09097812 */ /* 0x000fe400078ec0ff */
[----:B------:R-:W-:-:S07]  /*3aac0*/  ISETP.GE.AND P0, PT, R162, UR17, PT ;  /* 0x00000011a2007c0c */ /* 0x000fce000bf06270 */
[----:B------:R-:W-:Y:S02]  /*3aad0*/  @P2 LOP3.LUT R9, R9, 0x1000000, RZ, 0xfc, !PT ;  /* 0x0100000009092812 */ /* 0x000fe400078efcff */
[----:B------:R-:W-:Y:S02]  /*3aae0*/  ISETP.LT.AND P2, PT, R8, UR15, !P0 ;  /* 0x0000000f08007c0c */ /* 0x000fe4000c741270 */
[----:B------:R-:W-:-:S04]  /*3aaf0*/  LOP3.LUT R9, R9, 0xff7fffff, RZ, 0xc0, !PT ;  /* 0xff7fffff09097812 */ /* 0x000fc800078ec0ff */
[----:B------:R-:W-:Y:S02]  /*3ab00*/  @P1 LOP3.LUT R9, R9, 0x800000, RZ, 0xfc, !PT ;  /* 0x0080000009091812 */ /* 0x000fe400078efcff */
[----:B------:R-:W-:Y:S02]  /*3ab10*/  ISETP.LT.AND P1, PT, R7, UR23, !P0 ;  /* 0x0000001707007c0c */ /* 0x000fe4000c721270 */
[----:B------:R-:W-:Y:S02]  /*3ab20*/  LOP3.LUT R9, R9, 0xffbfffff, RZ, 0xc0, !PT ;  /* 0xffbfffff09097812 */ /* 0x000fe400078ec0ff */
[----:B------:R-:W-:Y:S02]  /*3ab30*/  ISETP.GE.AND P0, PT, R161, UR20, PT ;  /* 0x00000014a1007c0c */ /* 0x000fe4000bf06270 */
[----:B------:R-:W-:Y:S02]  /*3ab40*/  @P2 LOP3.LUT R9, R9, 0x400000, RZ, 0xfc, !PT ;  /* 0x0040000009092812 */ /* 0x000fe400078efcff */
[----:B------:R-:W-:-:S02]  /*3ab50*/  ISETP.LT.AND P2, PT, R8, UR19, !P0 ;  /* 0x0000001308007c0c */ /* 0x000fc4000c741270 */
        /* <DEDUP_REMOVED lines=12> */
[----:B------:R-:W-:Y:S01]  /*3ac20*/  @P2 LOP3.LUT R9, R9, 0x40000, RZ, 0xfc, !PT ;  /* 0x0004000009092812 */ /* 0x000fe200078efcff */
[----:B------:R-:W-:Y:S01]  /*3ac30*/  STL [R1+0x173c], R212 ;  /* 0x00173cd401007387 */ /* 0x000fe20000100800 */
[----:B------:R-:W-:-:S02]  /*3ac40*/  ISETP.LT.AND P2, PT, R8, UR24, !P0 ;  /* 0x0000001808007c0c */ /* 0x000fc4000c741270 */
[----:B------:R-:W-:Y:S01]  /*3ac50*/  LOP3.LUT R9, R9, 0xfffdffff, RZ, 0xc0, !PT ;  /* 0xfffdffff09097812 */ /* 0x000fe200078ec0ff */
[----:B------:R-:W-:Y:S04]  /*3ac60*/  STL [R1+0x1740], R211 ;  /* 0x001740d301007387 */ /* 0x000fe80000100800 */
[----:B------:R-:W-:Y:S01]  /*3ac70*/  STL [R1+0x1738], R210 ;  /* 0x001738d201007387 */ /* 0x000fe20000100800 */
[----:B------:R-:W-:-:S03]  /*3ac80*/  @P1 LOP3.LUT R9, R9, 0x20000, RZ, 0xfc, !PT ;  /* 0x0002000009091812 */ /* 0x000fc600078efcff */
[----:B------:R-:W-:Y:S04]  /*3ac90*/  STL [R1+0x1730], R209 ;  /* 0x001730d101007387 */ /* 0x000fe80000100800 */
[----:B------:R-:W-:Y:S01]  /*3aca0*/  STL [R1+0x1728], R208 ;  /* 0x001728d001007387 */ /* 0x000fe20000100800 */
[----:B------:R-:W-:-:S03]  /*3acb0*/  ISETP.LT.AND P1, PT, R7, UR40, !P0 ;  /* 0x0000002807007c0c */ /* 0x000fc6000c721270 */
[----:B------:R-:W-:Y:S01]  /*3acc0*/  STL [R1+0x1718], R207 ;  /* 0x001718cf01007387 */ /* 0x000fe20000100800 */
[----:B------:R-:W-:-:S03]  /*3acd0*/  LOP3.LUT R9, R9, 0xfffeffff, RZ, 0xc0, !PT ;  /* 0xfffeffff09097812 */ /* 0x000fc600078ec0ff */
[----:B------:R-:W-:Y:S04]  /*3ace0*/  STL [R1+0x170c], R206 ;  /* 0x00170cce01007387 */ /* 0x000fe80000100800 */
[----:B------:R-:W-:Y:S04]  /*3acf0*/  STL [R1+0x1708], R205 ;  /* 0x001708cd01007387 */ /* 0x000fe80000100800 */
[----:B------:R-:W-:Y:S01]  /*3ad00*/  STL [R1+0x16fc], R204 ;  /* 0x0016fccc01007387 */ /* 0x000fe20000100800 */
[----:B------:R-:W-:-:S03]  /*3ad10*/  ISETP.GE.AND P0, PT, R158, UR34, PT ;  /* 0x000000229e007c0c */ /* 0x000fc6000bf06270 */
[----:B------:R-:W-:Y:S01]  /*3ad20*/  STL [R1+0x16ec], R203 ;  /* 0x0016eccb01007387 */ /* 0x000fe20000100800 */
[----:B------:R-:W-:-:S03]  /*3ad30*/  @P2 LOP3.LUT R9, R9, 0x10000, RZ, 0xfc, !PT ;  /* 0x0001000009092812 */ /* 0x000fc600078efcff */
[----:B------:R-:W-:Y:S04]  /*3ad40*/  STL [R1+0x16e0], R202 ;  /* 0x0016e0ca01007387 */ /* 0x000fe80000100800 */
[----:B------:R-:W-:Y:S04]  /*3ad50*/  STL [R1+0x16dc], R201 ;  /* 0x0016dcc901007387 */ /* 0x000fe80000100800 */
[----:B------:R-:W-:Y:S01]  /*3ad60*/  STL [R1+0x16d0], R200 ;  /* 0x0016d0c801007387 */ /* 0x000fe20000100800 */
[----:B------:R-:W-:-:S03]  /*3ad70*/  ISETP.LT.AND P2, PT, R8, UR28, !P0 ;  /* 0x0000001c08007c0c */ /* 0x000fc6000c741270 */
[----:B------:R-:W-:Y:S01]  /*3ad80*/  STL [R1+0x16c0], R199 ;  /* 0x0016c0c701007387 */ /* 0x000fe20000100800 */
[----:B------:R-:W-:-:S03]  /*3ad90*/  LOP3.LUT R9, R9, 0xffff7fff, RZ, 0xc0, !PT ;  /* 0xffff7fff09097812 */ /* 0x000fc600078ec0ff */
[----:B------:R-:W-:Y:S04]  /*3ada0*/  STL [R1+0x16b8], R198 ;  /* 0x0016b8c601007387 */ /* 0x000fe80000100800 */
[----:B------:R-:W-:Y:S04]  /*3adb0*/  STL [R1+0x16b0], R197 ;  /* 0x0016b0c501007387 */ /* 0x000fe80000100800 */
[----:B------:R-:W-:Y:S04]  /*3adc0*/  STL [R1+0x16a8], R196 ;  /* 0x0016a8c401007387 */ /* 0x000fe80000100800 */
        /* <DEDUP_REMOVED lines=8> */
[----:B------:R-:W-:Y:S01]  /*3ae50*/  STL [R1+0x1660], R190 ;  /* 0x001660be01007387 */ /* 0x000fe20000100800 */
[----:B------:R-:W-:-:S03]  /*3ae60*/  VIADD R163, R164, UR5 ;  /* 0x00000005a4a37c36 */ /* 0x000fc60008000000 */
[----:B------:R-:W-:Y:S04]  /*3ae70*/  STL [R1+0x165c], R189 ;  /* 0x00165cbd01007387 */ /* 0x000fe80000100800 */
[----:B------:R-:W-:Y:S01]  /*3ae80*/  STL [R1+0x1650], R188 ;  /* 0x001650bc01007387 */ /* 0x000fe20000100800 */
[----:B------:R-:W-:-:S03]  /*3ae90*/  ISETP.GE.AND P0, PT, R157, UR36, PT ;  /* 0x000000249d007c0c */ /* 0x000fc6000bf06270 */
[----:B------:R-:W-:Y:S01]  /*3aea0*/  STL [R1+0x1640], R187 ;  /* 0x001640bb01007387 */ /* 0x000fe20000100800 */
[----:B------:R-:W-:-:S03]  /*3aeb0*/  @P2 LOP3.LUT R9, R9, 0x4000, RZ, 0xfc, !PT ;  /* 0x0000400009092812 */ /* 0x000fc600078efcff */
[----:B------:R-:W-:Y:S01]  /*3aec0*/  STL [R1+0x1638], R186 ;  /* 0x001638ba01007387 */ /* 0x000fe20000100800 */
[----:B------:R-:W-:-:S03]  /*3aed0*/  VIADD R162, R163, UR59 ;  /* 0x0000003ba3a27c36 */ /* 0x000fc60008000000 */
        /* <DEDUP_REMOVED lines=8> */
[----:B------:R-:W-:Y:S04]  /*3af60*/  STL [R1+0x15fc], R180 ;  /* 0x0015fcb401007387 */ /* 0x000fe80000100800 */
        /* <DEDUP_REMOVED lines=18> */
[----:B------:R-:W-:Y:S04]  /*3b090*/  STL [R1+0x158c], R168 ;  /* 0x00158ca801007387 */ /* 0x000fe80000100800 */
[----:B------:R-:W-:Y:S01]  /*3b0a0*/  STL [R1+0x1580], R167 ;  /* 0x001580a701007387 */ /* 0x000fe20000100800 */
[----:B------:R-:W-:-:S03]  /*3b0b0*/  LOP3.LUT R9, R9, 0xfffff7ff, RZ, 0xc0, !PT ;  /* 0xfffff7ff09097812 */ /* 0x000fc600078ec0ff */
[----:B------:R-:W-:Y:S01]  /*3b0c0*/  STL [R1+0x1574], R166 ;  /* 0x001574a601007387 */ /* 0x000fe20000100800 */
[----:B------:R-:W-:-:S03]  /*3b0d0*/  ISETP.GE.AND P0, PT, R156, UR30, PT ;  /* 0x0000001e9c007c0c */ /* 0x000fc6000bf06270 */
[----:B------:R-:W-:Y:S01]  /*3b0e0*/  STL [R1+0x1570], R165 ;  /* 0x001570a501007387 */ /* 0x000fe20000100800 */
[----:B------:R-:W-:-:S03]  /*3b0f0*/  VIADD R157, R158, UR10 ;  /* 0x0000000a9e9d7c36 */ /* 0x000fc60008000000 */
[----:B------:R-:W-:Y:S04]  /*3b100*/  STL [R1+0x1564], R164 ;  /* 0x001564a401007387 */ /* 0x000fe80000100800 */
[----:B------:R-:W-:Y:S01]  /*3b110*/  STL [R1+0x1558], R163 ;  /* 0x001558a301007387 */ /* 0x000fe20000100800 */
[----:B------:R-:W-:-:S03]  /*3b120*/  @P1 LOP3.LUT R9, R9, 0x800, RZ, 0xfc, !PT ;  /* 0x0000080009091812 */ /* 0x000fc600078efcff */
[----:B------:R4:W-:Y:S01]  /*3b130*/  STL [R1+0x1550], R162 ;  /* 0x001550a201007387 */ /* 0x0009e20000100800 */
[----:B------:R-:W-:-:S03]  /*3b140*/  ISETP.LT.AND P2, PT, R8, UR29, !P0 ;  /* 0x0000001d08007c0c */ /* 0x000fc6000c741270 */
[----:B------:R-:W-:Y:S01]  /*3b150*/  STL [R1+0x1548], R161 ;  /* 0x001548a101007387 */ /* 0x000fe20000100800 */
[----:B------:R-:W-:-:S03]  /*3b160*/  ISETP.LT.AND P1, PT, R7, UR46, !P0 ;  /* 0x0000002e07007c0c */ /* 0x000fc6000c721270 */
[----:B------:R-:W-:Y:S01]  /*3b170*/  STL [R1+0x1540], R160 ;  /* 0x001540a001007387 */ /* 0x000fe20000100800 */
[----:B------:R-:W-:-:S03]  /*3b180*/  ISETP.GE.AND P0, PT, R155, UR43, PT ;  /* 0x0000002b9b007c0c */ /* 0x000fc6000bf06270 */
[----:B------:R-:W-:Y:S04]  /*3b190*/  STL [R1+0x1534], R159 ;  /* 0x0015349f01007387 */ /* 0x000fe80000100800 */
[----:B------:R-:W-:Y:S04]  /*3b1a0*/  STL [R1+0x1528], R158 ;  /* 0x0015289e01007387 */ /* 0x000fe80000100800 */
[----:B------:R-:W-:Y:S04]  /*3b1b0*/  STL [R1+0x1524], R157 ;  /* 0x0015249d01007387 */ /* 0x000fe80000100800 */
[----:B------:R-:W3:Y:S01]  /*3b1c0*/  LDL.LU R155, [R1+0x12cc] ;  /* 0x0012cc00019b7983 */ /* 0x000ee20000300800 */
[----:B------:R-:W-:-:S04]  /*3b1d0*/  LOP3.LUT R9, R9, 0xfffffbff, RZ, 0xc0, !PT ;  /* 0xfffffbff09097812 */ /* 0x000fc800078ec0ff */
        /* <DEDUP_REMOVED lines=19> */
[----:B------:R-:W-:-:S04]  /*3b310*/  LOP3.LUT R9, R9, 0xfffffff7, RZ, 0xc0, !PT ;  /* 0xfffffff709097812 */ /* 0x000fc800078ec0ff */
[----:B------:R-:W-:Y:S02]  /*3b320*/  @P2 LOP3.LUT R9, R9, 0x8, RZ, 0xfc, !PT ;  /* 0x0000000809092812 */ /* 0x000fe400078efcff */
[----:B------:R-:W-:Y:S02]  /*3b330*/  ISETP.GE.AND P0, PT, R152, UR49, PT ;  /* 0x0000003198007c0c */ /* 0x000fe4000bf06270 */
[----:B------:R-:W-:Y:S01]  /*3b340*/  LOP3.LUT R9, R9, 0xfffffffb, RZ, 0xc0, !PT ;  /* 0xfffffffb09097812 */ /* 0x000fe200078ec0ff */
[----:B------:R-:W-:-:S03]  /*3b350*/  VIADD R156, R157, UR60 ;  /* 0x0000003c9d9c7c36 */ /* 0x000fc60008000000 */
[----:B------:R-:W-:Y:S02]  /*3b360*/  @P1 LOP3.LUT R9, R9, 0x4, RZ, 0xfc, !PT ;  /* 0x0000000409091812 */ /* 0x000fe400078efcff */
[----:B------:R-:W-:Y:S01]  /*3b370*/  ISETP.LT.AND P1, PT, R8, UR35, !P0 ;  /* 0x0000002308007c0c */ /* 0x000fe2000c721270 */
[----:B------:R-:W-:Y:S01]  /*3b380*/  VIADD R252, R156, UR14 ;  /* 0x0000000e9cfc7c36 */ /* 0x000fe20008000000 */
[----:B------:R-:W-:-:S03]  /*3b390*/  ISETP.LT.AND P0, PT, R7, UR54, !P0 ;  /* 0x0000003607007c0c */ /* 0x000fc6000c701270 */
[----:B-1----:R-:W-:Y:S01]  /*3b3a0*/  VIADD R231, R252, UR56 ;  /* 0x00000038fce77c36 */ /* 0x002fe20008000000 */
[----:B------:R-:W-:-:S03]  /*3b3b0*/  LOP3.LUT R9, R9, 0xfffffffd, RZ, 0xc0, !PT ;  /* 0xfffffffd09097812 */ /* 0x000fc600078ec0ff */
[----:B--2---:R-:W-:Y:S01]  /*3b3c0*/  VIADD R230, R231, UR61 ;  /* 0x0000003de7e67c36 */ /* 0x004fe20008000000 */
[----:B------:R-:W-:-:S03]  /*3b3d0*/  ISETP.GE.AND P2, PT, R23, UR51, PT ;  /* 0x0000003317007c0c */ /* 0x000fc6000bf46270 */
[----:B------:R-:W-:Y:S01]  /*3b3e0*/  @P1 LOP3.LUT R9, R9, 0x2, RZ, 0xfc, !PT ;  /* 0x0000000209091812 */ /* 0x000fe200078efcff */
[----:B------:R-:W-:Y:S01]  /*3b3f0*/  VIADD R23, R230, UR9 ;  /* 0x00000009e6177c36 */ /* 0x000fe20008000000 */
[----:B------:R1:W-:Y:S02]  /*3b400*/  STL [R1+0x1518], R156 ;  /* 0x0015189c01007387 */ /* 0x0003e40000100800 */
[----:B------:R-:W-:Y:S02]  /*3b410*/  LOP3.LUT R9, R9, 0xfffffffe, RZ, 0xc0, !PT ;  /* 0xfffffffe09097812 */ /* 0x000fe400078ec0ff */
[----:B------:R-:W-:Y:S02]  /*3b420*/  STL [R1+0x1748], R23 ;  /* 0x0017481701007387 */ /* 0x000fe40000100800 */
[----:B------:R-:W-:-:S04]  /*3b430*/  @P0 LOP3.LUT R9, R9, 0x1, RZ, 0xfc, !PT ;  /* 0x0000000109090812 */ /* 0x000fc800078efcff */
[----:B------:R-:W-:Y:S02]  /*3b440*/  LOP3.LUT R9, R9, 0xffffffdf, RZ, 0xc0, !PT ;  /* 0xffffffdf09097812 */ /* 0x000fe400078ec0ff */
[C---:B------:R-:W-:Y:S02]  /*3b450*/  ISETP.LT.AND P1, PT, R8.reuse, UR33, !P2 ;  /* 0x0000002108007c0c */ /* 0x040fe4000d721270 */
[----:B------:R-:W-:Y:S02]  /*3b460*/  ISETP.LT.AND P2, PT, R7, UR37, !P2 ;  /* 0x0000002507007c0c */ /* 0x000fe4000d741270 */
[----:B------:R-:W-:Y:S02]  /*3b470*/  ISETP.LT.AND P3, PT, R8, UR13, !P4 ;  /* 0x0000000d08007c0c */ /* 0x000fe4000e761270 */
[----:B---3--:R-:W-:-:S04]  /*3b480*/  ISETP.GE.AND P0, PT, R251, R155, PT ;  /* 0x0000009bfb00720c */ /* 0x008fc80003f06270 */
[----:B------:R-:W-:-:S13]  /*3b490*/  ISETP.LT.AND P5, PT, R7, UR8, !P0 ;  /* 0x0000000807007c0c */ /* 0x000fda000c7a1270 */
[----:B------:R-:W-:Y:S01]  /*3b4a0*/  @P5 LOP3.LUT R9, R9, 0x20, RZ, 0xfc, !PT ;  /* 0x0000002009095812 */ /* 0x000fe200078efcff */
[----:B------:R-:W-:Y:S01]  /*3b4b0*/  STL [R1+0x17b8], R12 ;  /* 0x0017b80c01007387 */ /* 0x000fe20000100800 */
[----:B------:R-:W-:Y:S01]  /*3b4c0*/  LOP3.LUT R20, R20, 0xffdfffff, RZ, 0xc0, !PT ;  /* 0xffdfffff14147812 */ /* 0x000fe200078ec0ff */
[----:B----4-:R-:W-:Y:S01]  /*3b4d0*/  IMAD.MOV.U32 R162, RZ, RZ, R24 ;  /* 0x000000ffffa27224 */ /* 0x010fe200078e0018 */
[----:B------:R-:W-:Y:S01]  /*3b4e0*/  ULDC UR4, c[0x0][0x22c] ;  /* 0x00008b0000047ab9 */ /* 0x000fe20000000800 */
[----:B------:R-:W-:Y:S01]  /*3b4f0*/  STL [R1+0x17b4], R13 ;  /* 0x0017b40d01007387 */ /* 0x000fe20000100800 */
[----:B------:R-:W-:Y:S01]  /*3b500*/  @P0 LOP3.LUT R20, R20, 0x200000, RZ, 0xfc, !PT ;  /* 0x0020000014140812 */ /* 0x000fe200078efcff */
[----:B------:R-:W-:Y:S01]  /*3b510*/  IMAD.MOV.U32 R163, RZ, RZ, R26 ;  /* 0x000000ffffa37224 */ /* 0x000fe200078e001a */
[----:B------:R-:W-:Y:S01]  /*3b520*/  ULDC.64 UR8, c[0x0][0x228] ;  /* 0x00008a0000087ab9 */ /* 0x000fe20000000a00 */
[----:B------:R-:W-:Y:S01]  /*3b530*/  STL [R1+0x17b0], R14 ;  /* 0x0017b00e01007387 */ /* 0x000fe20000100800 */
[----:B------:R-:W-:-:S02]  /*3b540*/  LOP3.LUT P0, RZ, R9, 0x800, RZ, 0xc0, !PT ;  /* 0x0000080009ff7812 */ /* 0x000fc4000780c0ff */
[----:B------:R-:W-:Y:S01]  /*3b550*/  LOP3.LUT R22, R22, 0xfffff7ff, RZ, 0xc0, !PT ;  /* 0xfffff7ff16167812 */ /* 0x000fe200078ec0ff */
[----:B------:R-:W-:Y:S04]  /*3b560*/  STL [R1+0x17ac], R15 ;  /* 0x0017ac0f01007387 */ /* 0x000fe80000100800 */
[----:B------:R-:W-:Y:S04]  /*3b570*/  STL [R1+0x179c], R16 ;  /* 0x00179c1001007387 */ /* 0x000fe80000100800 */
[----:B------:R-:W-:Y:S02]  /*3b580*/  STL [R1+0x1798], R17 ;  /* 0x0017981101007387 */ /* 0x000fe40000100800 */
[----:B------:R-:W-:-:S02]  /*3b590*/  @P0 LOP3.LUT R22, R22, 0x800, RZ, 0xfc, !PT ;  /* 0x0000080016160812 */ /* 0x000fc400078efcff */
[----:B------:R-:W-:Y:S01]  /*3b5a0*/  STL [R1+0x1784], R18 ;  /* 0x0017841201007387 */ /* 0x000fe20000100800 */
[----:B------:R-:W-:Y:S02]  /*3b5b0*/  LOP3.LUT P0, RZ, R9, 0x8, RZ, 0xc0, !PT ;  /* 0x0000000809ff7812 */ /* 0x000fe4000780c0ff */
        /* <DEDUP_REMOVED lines=9> */
[----:B-1----:R-:W2:Y:S04]  /*3b650*/  LDL.LU R156, [R1+0x550] ;  /* 0x00055000019c7983 */ /* 0x002ea80000300800 */
[----:B------:R-:W2:Y:S02]  /*3b660*/  LDL.LU R157, [R1+0x558] ;  /* 0x00055800019d7983 */ /* 0x000ea40000300800 */
[----:B------:R-:W-:-:S02]  /*3b670*/  @P0 LOP3.LUT R22, R22, 0x2000, RZ, 0xfc, !PT ;  /* 0x0000200016160812 */ /* 0x000fc400078efcff */
[----:B------:R-:W2:Y:S01]  /*3b680*/  LDL.LU R158, [R1+0x150] ;  /* 0x00015000019e7983 */ /* 0x000ea20000300800 */
[C---:B------:R-:W-:Y:S02]  /*3b690*/  LOP3.LUT P0, RZ, R9.reuse, 0x2, RZ, 0xc0, !PT ;  /* 0x0000000209ff7812 */ /* 0x040fe4000780c0ff */
[----:B------:R-:W-:Y:S01]  /*3b6a0*/  LOP3.LUT R22, R22, 0xffffbfff, RZ, 0xc0, !PT ;  /* 0xffffbfff16167812 */ /* 0x000fe200078ec0ff */
[----:B------:R-:W2:Y:S04]  /*3b6b0*/  LDL.LU R159, [R1+0x158] ;  /* 0x00015800019f7983 */ /* 0x000ea80000300800 */
[----:B------:R-:W1:Y:S04]  /*3b6c0*/  LDS.128 R12, [R21] ;  /* 0x00000000150c7984 */ /* 0x000e680000000c00 */
[----:B------:R-:W3:Y:S02]  /*3b6d0*/  LDL.LU R152, [R1+0xd54] ;  /* 0x000d540001987983 */ /* 0x000ee40000300800 */
[----:B------:R-:W-:Y:S01]  /*3b6e0*/  @P0 LOP3.LUT R22, R22, 0x4000, RZ, 0xfc, !PT ;  /* 0x0000400016160812 */ /* 0x000fe200078efcff */
[----:B------:R-:W-:Y:S01]  /*3b6f0*/  BAR.SYNC.DEFER_BLOCKING 0x0 ;  /* 0x0000000000007b1d */ /* 0x000fe20000010000 */
[----:B------:R-:W-:-:S05]  /*3b700*/  LOP3.LUT P0, RZ, R9, 0x1, RZ, 0xc0, !PT ;  /* 0x0000000109ff7812 */ /* 0x000fca000780c0ff */
[----:B-1----:R-:W-:Y:S04]  /*3b710*/  STL.64 [R1+0xd40], R12 ;  /* 0x000d400c01007387 */ /* 0x002fe80000100a00 */
[----:B------:R-:W-:Y:S04]  /*3b720*/  STL.64 [R1+0xd48], R14 ;  /* 0x000d480e01007387 */ /* 0x000fe80000100a00 */
[----:B------:R-:W3:Y:S04]  /*3b730*/  LDL.LU R153, [R1+0xd5c] ;  /* 0x000d5c0001997983 */ /* 0x000ee80000300800 */
[----:B------:R-:W3:Y:S04]  /*3b740*/  LDL.LU R154, [R1+0x954] ;  /* 0x00095400019a7983 */ /* 0x000ee80000300800 */
[----:B------:R-:W3:Y:S04]  /*3b750*/  LDL.LU R155, [R1+0x95c] ;  /* 0x00095c00019b7983 */ /* 0x000ee80000300800 */
[----:B--2---:R1:W-:Y:S01]  /*3b760*/  STSM.16.M88.4 [R0], R156 ;  /* 0x0000009c00007844 */ /* 0x0043e20000000200 */
[----:B------:R-:W-:Y:S06]  /*3b770*/  BAR.SYNC.DEFER_BLOCKING 0x0 ;  /* 0x0000000000007b1d */ /* 0x000fec0000010000 */
[----:B-1----:R-:W2:Y:S04]  /*3b780*/  LDL.LU R156, [R1+0x554] ;  /* 0x00055400019c7983 */ /* 0x002ea80000300800 */
[----:B------:R-:W1:Y:S01]  /*3b790*/  LDS.128 R12, [R21] ;  /* 0x00000000150c7984 */ /* 0x000e620000000c00 */
[----:B------:R-:W-:Y:S06]  /*3b7a0*/  BAR.SYNC.DEFER_BLOCKING 0x0 ;  /* 0x0000000000007b1d */ /* 0x000fec0000010000 */
[----:B---3--:R3:W-:Y:S04]  /*3b7b0*/  STSM.16.M88.4 [R0], R152 ;  /* 0x0000009800007844 */ /* 0x0087e80000000200 */
[----:B-1----:R-:W-:Y:S04]  /*3b7c0*/  STL.64 [R1+0x950], R12 ;  /* 0x0009500c01007387 */ /* 0x002fe80000100a00 */
[----:B------:R-:W-:Y:S01]  /*3b7d0*/  STL.64 [R1+0x958], R14 ;  /* 0x0009580e01007387 */ /* 0x000fe20000100a00 */
[----:B------:R-:W-:Y:S06]  /*3b7e0*/  BAR.SYNC.DEFER_BLOCKING 0x0 ;  /* 0x0000000000007b1d */ /* 0x000fec0000010000 */
[----:B------:R-:W2:Y:S04]  /*3b7f0*/  LDL.LU R157, [R1+0x55c] ;  /* 0x00055c00019d7983 */ /* 0x000ea80000300800 */
[----:B------:R-:W2:Y:S04]  /*3b800*/  LDL.LU R158, [R1+0x154] ;  /* 0x00015400019e7983 */ /* 0x000ea80000300800 */
[----:B------:R-:W2:Y:S04]  /*3b810*/  LDL.LU R159, [R1+0x15c] ;  /* 0x00015c00019f7983 */ /* 0x000ea80000300800 */
[----:B---3--:R-:W3:Y:S04]  /*3b820*/  LDL.LU R152, [R1+0xd60] ;  /* 0x000d600001987983 */ /* 0x008ee80000300800 */
[----:B------:R-:W1:Y:S01]  /*3b830*/  LDS.128 R12, [R21] ;  /* 0x00000000150c7984 */ /* 0x000e620000000c00 */
[----:B------:R-:W-:Y:S06]  /*3b840*/  BAR.SYNC.DEFER_BLOCKING 0x0 ;  /* 0x0000000000007b1d */ /* 0x000fec0000010000 */
        /* <DEDUP_REMOVED lines=59> */
[----:B------:R-:W-:Y:S01]  /*3bc00*/  BAR.SYNC.DEFER_BLOCKING 0x0 ;  /* 0x0000000000007b1d */ /* 0x000fe20000010000 */
[----:B-1----:R-:W-:-:S05]  /*3bc10*/  IMAD.MOV.U32 R16, RZ, RZ, R12 ;  /* 0x000000ffff107224 */ /* 0x002fca00078e000c */
[----:B------:R-:W-:Y:S04]  /*3bc20*/  STL [R1+0xd64], R13 ;  /* 0x000d640d01007387 */ /* 0x000fe80000100800 */
[----:B------:R-:W-:Y:S04]  /*3bc30*/  STL.64 [R1+0xd68], R14 ;  /* 0x000d680e01007387 */ /* 0x000fe80000100a00 */
[----:B------:R-:W-:Y:S04]  /*3bc40*/  STL [R1+0x17a0], R16 ;  /* 0x0017a01001007387 */ /* 0x000fe80000100800 */
        /* <DEDUP_REMOVED lines=50> */
[----:B-1----:R-:W-:Y:S04]  /*3bf70*/  STL.64 [R1+0x980], R12 ;  /* 0x0009800c01007387 */ /* 0x002fe80000100a00 */
[----:B---3--:R1:W-:Y:S04]  /*3bf80*/  STSM.16.M88.4 [R0], R152 ;  /* 0x0000009800007844 */ /* 0x0083e80000000200 */
[----:B------:R-:W-:Y:S04]  /*3bf90*/  STL.64 [R1+0x988], R14 ;  /* 0x0009880e01007387 */ /* 0x000fe80000100a00 */
[----:B------:R-:W2:Y:S01]  /*3bfa0*/  LDL.LU R157, [R1+0x58c] ;  /* 0x00058c00019d7983 */ /* 0x000ea20000300800 */
[----:B------:R-:W-:Y:S06]  /*3bfb0*/  BAR.SYNC.DEFER_BLOCKING 0x0 ;  /* 0x0000000000007b1d */ /* 0x000fec0000010000 */
[----:B------:R-:W2:Y:S04]  /*3bfc0*/  LDL.LU R158, [R1+0x184] ;  /* 0x00018400019e7983 */ /* 0x000ea80000300800 */
[----:B------:R-:W2:Y:S04]  /*3bfd0*/  LDL.LU R159, [R1+0x18c] ;  /* 0x00018c00019f7983 */ /* 0x000ea80000300800 */
[----:B-1----:R-:W3:Y:S04]  /*3bfe0*/  LDL.LU R152, [R1+0xd90] ;  /* 0x000d900001987983 */ /* 0x002ee80000300800 */
        /* <DEDUP_REMOVED lines=71> */
[----:B------:R-:W-:Y:S01]  /*3c460*/  BAR.SYNC.DEFER_BLOCKING 0x0 ;  /* 0x0000000000007b1d */ /* 0x000fe20000010000 */
[----:B-1----:R-:W-:-:S05]  /*3c470*/  IMAD.MOV.U32 R18, RZ, RZ, R14 ;  /* 0x000000ffff127224 */ /* 0x002fca00078e000e */
[----:B---3--:R1:W-:Y:S04]  /*3c480*/  STSM.16.M88.4 [R0], R152 ;  /* 0x0000009800007844 */ /* 0x0083e80000000200 */
[----:B------:R-:W-:Y:S04]  /*3c490*/  STL.64 [R1+0x9a0], R12 ;  /* 0x0009a00c01007387 */ /* 0x000fe80000100a00 */
[----:B------:R-:W-:Y:S01]  /*3c4a0*/  STL [R1+0x9ac], R15 ;  /* 0x0009ac0f01007387 */ /* 0x000fe20000100800 */
[----:B------:R-:W-:Y:S06]  /*3c4b0*/  BAR.SYNC.DEFER_BLOCKING 0x0 ;  /* 0x0000000000007b1d */ /* 0x000fec0000010000 */
[----:B------:R-:W-:Y:S04]  /*3c4c0*/  STL [R1+0x1788], R18 ;  /* 0x0017881201007387 */ /* 0x000fe80000100800 */
[----:B------:R-:W2:Y:S04]  /*3c4d0*/  LDL.LU R157, [R1+0x5ac] ;  /* 0x0005ac00019d7983 */ /* 0x000ea80000300800 */
[----:B------:R-:W2:Y:S04]  /*3c4e0*/  LDL.LU R158, [R1+0x1a4] ;  /* 0x0001a400019e7983 */ /* 0x000ea80000300800 */
[----:B------:R-:W2:Y:S04]  /*3c4f0*/  LDL.LU R159, [R1+0x1ac] ;  /* 0x0001ac00019f7983 */ /* 0x000ea80000300800 */
[----:B------:R-:W3:Y:S04]  /*3c500*/  LDS.128 R12, [R21] ;  /* 0x00000000150c7984 */ /* 0x000ee80000000c00 */
[----:B-1----:R-:W4:Y:S01]  /*3c510*/  LDL.LU R152, [R1+0xdb0] ;  /* 0x000db00001987983 */ /* 0x002f220000300800 */
[----:B------:R-:W-:Y:S06]  /*3c520*/  BAR.SYNC.DEFER_BLOCKING 0x0 ;  /* 0x0000000000007b1d */ /* 0x000fec0000010000 */
[----:B---3--:R-:W-:Y:S04]  /*3c530*/  STL.64 [R1+0x5a0], R12 ;  /* 0x0005a00c01007387 */ /* 0x008fe80000100a00 */
[----:B------:R-:W-:Y:S04]  /*3c540*/  STL.64 [R1+0x5a8], R14 ;  /* 0x0005a80e01007387 */ /* 0x000fe80000100a00 */
[----:B------:R-:W4:Y:S04]  /*3c550*/  LDL.LU R153, [R1+0xdb8] ;  /* 0x000db80001997983 */ /* 0x000f280000300800 */
[----:B------:R-:W4:Y:S04]  /*3c560*/  LDL.LU R154, [R1+0x9b0] ;  /* 0x0009b000019a7983 */ /* 0x000f280000300800 */
[----:B------:R-:W4:Y:S04]  /*3c570*/  LDL.LU R155, [R1+0x9b8] ;  /* 0x0009b800019b7983 */ /* 0x000f280000300800 */
[----:B--2---:R1:W-:Y:S01]  /*3c580*/  STSM.16.M88.4 [R0], R156 ;  /* 0x0000009c00007844 */ /* 0x0043e20000000200 */
[----:B------:R-:W-:Y:S06]  /*3c590*/  BAR.SYNC.DEFER_BLOCKING 0x0 ;  /* 0x0000000000007b1d */ /* 0x000fec0000010000 */
[----:B-1----:R-:W2:Y:S04]  /*3c5a0*/  LDL.LU R156, [R1+0x5b0] ;  /* 0x0005b000019c7983 */ /* 0x002ea80000300800 */
[----:B------:R-:W1:Y:S01]  /*3c5b0*/  LDS.128 R12, [R21] ;  /* 0x00000000150c7984 */ /* 0x000e620000000c00 */
[----:B------:R-:W-:Y:S06]  /*3c5c0*/  BAR.SYNC.DEFER_BLOCKING 0x0 ;  /* 0x0000000000007b1d */ /* 0x000fec0000010000 */
[----:B----4-:R3:W-:Y:S01]  /*3c5d0*/  STSM.16.M88.4 [R0], R152 ;  /* 0x0000009800007844 */ /* 0x0107e20000000200 */
[----:B-1----:R-:W-:-:S03]  /*3c5e0*/  IMAD.MOV.U32 R18, RZ, RZ, R12 ;  /* 0x000000ffff127224 */ /* 0x002fc600078e000c */
[----:B------:R-:W-:Y:S04]  /*3c5f0*/  STL [R1+0x1a4], R13 ;  /* 0x0001a40d01007387 */ /* 0x000fe80000100800 */
[----:B------:R-:W-:Y:S01]  /*3c600*/  STL.64 [R1+0x1a8], R14 ;  /* 0x0001a80e01007387 */ /* 0x000fe20000100a00 */
[----:B------:R-:W-:Y:S06]  /*3c610*/  BAR.SYNC.DEFER_BLOCKING 0x0 ;  /* 0x0000000000007b1d */ /* 0x000fec0000010000 */
[----:B------:R-:W-:Y:S04]  /*3c620*/  STL [R1+0x178c], R18 ;  /* 0x00178c1201007387 */ /* 0x000fe80000100800 */
[----:B------:R-:W2:Y:S04]  /*3c630*/  LDL.LU R157, [R1+0x5b8] ;  /* 0x0005b800019d7983 */ /* 0x000ea80000300800 */
[----:B------:R-:W2:Y:S04]  /*3c640*/  LDL.LU R158, [R1+0x1b0] ;  /* 0x0001b000019e7983 */ /* 0x000ea80000300800 */
[----:B------:R-:W2:Y:S04]  /*3c650*/  LDL.LU R159, [R1+0x1b8] ;  /* 0x0001b800019f7983 */ /* 0x000ea80000300800 */
[----:B------:R-:W1:Y:S04]  /*3c660*/  LDS.128 R12, [R21] ;  /* 0x00000000150c7984 */ /* 0x000e680000000c00 */
[----:B---3--:R-:W3:Y:S01]  /*3c670*/  LDL.LU R152, [R1+0xdb4] ;  /* 0x000db40001987983 */ /* 0x008ee20000300800 */
        /* <DEDUP_REMOVED lines=71> */
[----:B---3--:R3:W-:Y:S01]  /*3caf0*/  STSM.16.M88.4 [R0], R152 ;  /* 0x0000009800007844 */ /* 0x0087e20000000200 */
[----:B-1----:R-:W-:-:S03]  /*3cb00*/  IMAD.MOV.U32 R19, RZ, RZ, R15 ;  /* 0x000000ffff137224 */ /* 0x002fc600078e000f */
[----:B------:R-:W-:Y:S04]  /*3cb10*/  STL.64 [R1+0x1c0], R12 ;  /* 0x0001c00c01007387 */ /* 0x000fe80000100a00 */
[----:B------:R-:W-:Y:S01]  /*3cb20*/  STL [R1+0x1c8], R14 ;  /* 0x0001c80e01007387 */ /* 0x000fe20000100800 */
        /* <DEDUP_REMOVED lines=115> */
[----:B------:R-:W4:Y:S04]  /*3d260*/  LDL.LU R160, [R1+0x200] ;  /* 0x0002000001a07983 */ /* 0x000f280000300800 */
[----:B--2---:R-:W-:Y:S01]  /*3d270*/  STSM.16.M88.4 [R0], R156 ;  /* 0x0000009c00007844 */ /* 0x004fe20000000200 */
[----:B------:R-:W-:Y:S06]  /*3d280*/  BAR.SYNC.DEFER_BLOCKING 0x0 ;  /* 0x0000000000007b1d */ /* 0x000fec0000010000 */
[----:B------:R-:W1:Y:S02]  /*3d290*/  LDS.128 R12, [R21] ;  /* 0x00000000150c7984 */ /* 0x000e640000000c00 */
[----:B------:R-:W-:Y:S06]  /*3d2a0*/  BAR.SYNC.DEFER_BLOCKING 0x0 ;  /* 0x0000000000007b1d */ /* 0x000fec0000010000 */
[----:B---3--:R-:W-:Y:S04]  /*3d2b0*/  STSM.16.M88.4 [R0], R152 ;  /* 0x0000009800007844 */ /* 0x008fe80000000200 */
[----:B-1----:R-:W-:Y:S04]  /*3d2c0*/  STL.64 [R1+0x5f0], R12 ;  /* 0x0005f00c01007387 */ /* 0x002fe80000100a00 */
[----:B------:R-:W-:Y:S01]  /*3d2d0*/  STL.64 [R1+0x5f8], R14 ;  /* 0x0005f80e01007387 */ /* 0x000fe20000100a00 */
[----:B------:R-:W-:Y:S06]  /*3d2e0*/  BAR.SYNC.DEFER_BLOCKING 0x0 ;  /* 0x0000000000007b1d */ /* 0x000fec0000010000 */
[----:B------:R-:W4:Y:S04]  /*3d2f0*/  LDL.LU R161, [R1+0x208] ;  /* 0x0002080001a17983 */ /* 0x000f280000300800 */
[----:B------:R-:W2:Y:S04]  /*3d300*/  LDL.LU R156, [R1+0xa04] ;  /* 0x000a0400019c7983 */ /* 0x000ea80000300800 */
[----:B------:R-:W1:Y:S01]  /*3d310*/  LDS.128 R12, [R21] ;  /* 0x00000000150c7984 */ /* 0x000e620000000c00 */
[----:B------:R-:W-:Y:S06]  /*3d320*/  BAR.SYNC.DEFER_BLOCKING 0x0 ;  /* 0x0000000000007b1d */ /* 0x000fec0000010000 */
[----:B-1----:R-:W-:Y:S04]  /*3d330*/  STL.64 [R1+0xdf0], R12 ;  /* 0x000df00c01007387 */ /* 0x002fe80000100a00 */
[----:B------:R-:W-:Y:S04]  /*3d340*/  STL.64 [R1+0xdf8], R14 ;  /* 0x000df80e01007387 */ /* 0x000fe80000100a00 */
[----:B------:R-:W2:Y:S04]  /*3d350*/  LDL.LU R157, [R1+0xa0c] ;  /* 0x000a0c00019d7983 */ /* 0x000ea80000300800 */
[----:B------:R-:W2:Y:S04]  /*3d360*/  LDL.LU R158, [R1+0x604] ;  /* 0x00060400019e7983 */ /* 0x000ea80000300800 */
[----:B------:R-:W2:Y:S04]  /*3d370*/  LDL.LU R159, [R1+0x60c] ;  /* 0x00060c00019f7983 */ /* 0x000ea80000300800 */
[----:B------:R-:W3:Y:S01]  /*3d380*/  LDL.LU R152, [R1+0x204] ;  /* 0x0002040001987983 */ /* 0x000ee20000300800 */
[----:B------:R-:W-:-:S02]  /*3d390*/  IMAD.MOV.U32 R154, RZ, RZ, R25 ;  /* 0x000000ffff9a7224 */ /* 0x000fc400078e0019 */
[----:B------:R-:W-:Y:S01]  /*3d3a0*/  IMAD.MOV.U32 R155, RZ, RZ, R27 ;  /* 0x000000ffff9b7224 */ /* 0x000fe200078e001b */
[----:B----4-:R-:W-:Y:S01]  /*3d3b0*/  STSM.16.M88.4 [R0], R160 ;  /* 0x000000a000007844 */ /* 0x010fe20000000200 */
[----:B------:R-:W-:Y:S06]  /*3d3c0*/  BAR.SYNC.DEFER_BLOCKING 0x0 ;  /* 0x0000000000007b1d */ /* 0x000fec0000010000 */
[----:B------:R-:W1:Y:S02]  /*3d3d0*/  LDS.128 R12, [R21] ;  /* 0x00000000150c7984 */ /* 0x000e640000000c00 */
[----:B------:R-:W-:Y:S06]  /*3d3e0*/  BAR.SYNC.DEFER_BLOCKING 0x0 ;  /* 0x0000000000007b1d */ /* 0x000fec0000010000 */
[----:B--2---:R-:W-:Y:S04]  /*3d3f0*/  STSM.16.M88.4 [R0], R156 ;  /* 0x0000009c00007844 */ /* 0x004fe80000000200 */
[----:B-1----:R-:W-:Y:S04]  /*3d400*/  STL.64 [R1+0xa00], R12 ;  /* 0x000a000c01007387 */ /* 0x002fe80000100a00 */
[----:B------:R-:W-:Y:S01]  /*3d410*/  STL.64 [R1+0xa08], R14 ;  /* 0x000a080e01007387 */ /* 0x000fe20000100a00 */
[----:B------:R-:W-:Y:S06]  /*3d420*/  BAR.SYNC.DEFER_BLOCKING 0x0 ;  /* 0x0000000000007b1d */ /* 0x000fec0000010000 */
[----:B------:R-:W3:Y:S04]  /*3d430*/  LDL.LU R153, [R1+0x20c] ;  /* 0x00020c0001997983 */ /* 0x000ee80000300800 */
        /* <DEDUP_REMOVED lines=8> */
[----:B---3--:R1:W-:Y:S01]  /*3d4c0*/  STSM.16.M88.4 [R0], R152 ;  /* 0x0000009800007844 */ /* 0x0083e20000000200 */
[----:B------:R-:W-:Y:S06]  /*3d4d0*/  BAR.SYNC.DEFER_BLOCKING 0x0 ;  /* 0x0000000000007b1d */ /* 0x000fec0000010000 */
[----:B-1----:R-:W3:Y:S04]  /*3d4e0*/  LDL.LU R152, [R1+0x210] ;  /* 0x0002100001987983 */ /* 0x002ee80000300800 */
[----:B------:R-:W1:Y:S01]  /*3d4f0*/  LDS.128 R12, [R21] ;  /* 0x00000000150c7984 */ /* 0x000e620000000c00 */
[----:B------:R-:W-:Y:S06]  /*3d500*/  BAR.SYNC.DEFER_BLOCKING 0x0 ;  /* 0x0000000000007b1d */ /* 0x000fec0000010000 */
[----:B--2---:R2:W-:Y:S04]  /*3d510*/  STSM.16.M88.4 [R0], R24 ;  /* 0x0000001800007844 */ /* 0x0045e80000000200 */
[----:B-1----:R-:W-:Y:S04]  /*3d520*/  STL.64 [R1+0x600], R12 ;  /* 0x0006000c01007387 */ /* 0x002fe80000100a00 */
[----:B------:R-:W-:Y:S01]  /*3d530*/  STL.64 [R1+0x608], R14 ;  /* 0x0006080e01007387 */ /* 0x000fe20000100a00 */
[----:B------:R-:W-:Y:S06]  /*3d540*/  BAR.SYNC.DEFER_BLOCKING 0x0 ;  /* 0x0000000000007b1d */ /* 0x000fec0000010000 */
[----:B------:R-:W3:Y:S04]  /*3d550*/  LDL.LU R153, [R1+0x218] ;  /* 0x0002180001997983 */ /* 0x000ee80000300800 */
[----:B--2---:R-:W2:Y:S04]  /*3d560*/  LDL.LU R24, [R1+0xa14] ;  /* 0x000a140001187983 */ /* 0x004ea80000300800 */
[----:B------:R-:W1:Y:S04]  /*3d570*/  LDS.128 R12, [R21] ;  /* 0x00000000150c7984 */ /* 0x000e680000000c00 */
[----:B-1----:R-:W-:Y:S04]  /*3d580*/  STL.64 [R1+0xe50], R12 ;  /* 0x000e500c01007387 */ /* 0x002fe80000100a00 */
[----:B------:R-:W-:Y:S04]  /*3d590*/  STL.64 [R1+0xe58], R14 ;  /* 0x000e580e01007387 */ /* 0x000fe80000100a00 */
[----:B------:R-:W2:Y:S04]  /*3d5a0*/  LDL.LU R25, [R1+0xa1c] ;  /* 0x000a1c0001197983 */ /* 0x000ea80000300800 */
[----:B------:R-:W2:Y:S04]  /*3d5b0*/  LDL.LU R26, [R1+0x614] ;  /* 0x00061400011a7983 */ /* 0x000ea80000300800 */
[----:B------:R-:W2:Y:S01]  /*3d5c0*/  LDL.LU R27, [R1+0x61c] ;  /* 0x00061c00011b7983 */ /* 0x000ea20000300800 */
[----:B------:R-:W-:Y:S01]  /*3d5d0*/  BAR.SYNC.DEFER_BLOCKING 0x0 ;  /* 0x0000000000007b1d */ /* 0x000fe20000010000 */
[----:B------:R-:W-:-:S02]  /*3d5e0*/  IMAD.MOV.U32 R154, RZ, RZ, R28 ;  /* 0x000000ffff9a7224 */ /* 0x000fc400078e001c */
[----:B------:R-:W-:-:S05]  /*3d5f0*/  IMAD.MOV.U32 R155, RZ, RZ, R30 ;  /* 0x000000ffff9b7224 */ /* 0x000fca00078e001e */
        /* <DEDUP_REMOVED lines=19> */
[----:B------:R-:W-:-:S03]  /*3d730*/  IMAD.MOV.U32 R155, RZ, RZ, R31 ;  /* 0x000000ffff9b7224 */ /* 0x000fc600078e001f */
[----:B------:R-:W4:Y:S04]  /*3d740*/  LDL.LU R28, [R1+0x220] ;  /* 0x00022000011c7983 */ /* 0x000f280000300800 */
[----:B---3--:R-:W-:Y:S01]  /*3d750*/  STSM.16.M88.4 [R0], R152 ;  /* 0x0000009800007844 */ /* 0x008fe20000000200 */
[----:B------:R-:W-:Y:S06]  /*3d760*/  BAR.SYNC.DEFER_BLOCKING 0x0 ;  /* 0x0000000000007b1d */ /* 0x000fec0000010000 */
[----:B------:R-:W1:Y:S02]  /*3d770*/  LDS.128 R12, [R21] ;  /* 0x00000000150c7984 */ /* 0x000e640000000c00 */
[----:B------:R-:W-:Y:S06]  /*3d780*/  BAR.SYNC.DEFER_BLOCKING 0x0 ;  /* 0x0000000000007b1d */ /* 0x000fec0000010000 */
[----:B--2---:R2:W-:Y:S04]  /*3d790*/  STSM.16.M88.4 [R0], R24 ;  /* 0x0000001800007844 */ /* 0x0045e80000000200 */
[----:B-1----:R-:W-:Y:S04]  /*3d7a0*/  STL.64 [R1+0x200], R12 ;  /* 0x0002000c01007387 */ /* 0x002fe80000100a00 */
[----:B------:R-:W-:Y:S01]  /*3d7b0*/  STL.64 [R1+0x208], R14 ;  /* 0x0002080e01007387 */ /* 0x000fe20000100a00 */
[----:B------:R-:W-:Y:S06]  /*3d7c0*/  BAR.SYNC.DEFER_BLOCKING 0x0 ;  /* 0x0000000000007b1d */ /* 0x000fec0000010000 */
[----:B------:R-:W4:Y:S04]  /*3d7d0*/  LDL.LU R29, [R1+0x228] ;  /* 0x00022800011d7983 */ /* 0x000f280000300800 */
        /* <DEDUP_REMOVED lines=10> */
[----:B----4-:R1:W-:Y:S01]  /*3d880*/  STSM.16.M88.4 [R0], R28 ;  /* 0x0000001c00007844 */ /* 0x0103e20000000200 */
        /* <DEDUP_REMOVED lines=604> */
[----:B--2---:R2:W-:Y:S01]  /*3fe50*/  STSM.16.M88.4 [R0], R24 ;  /* 0x0000001800007844 */ /* 0x0045e20000000200 */
[----:B-1----:R-:W-:-:S03]  /*3fe60*/  IMAD.MOV.U32 R252, RZ, RZ, R15 ;  /* 0x000000fffffc7224 */ /* 0x002fc600078e000f */
[----:B------:R-:W-:Y:S04]  /*3fe70*/  STL.64 [R1+0xc0], R12 ;  /* 0x0000c00c01007387 */ /* 0x000fe80000100a00 */
[----:B------:R-:W-:Y:S01]  /*3fe80*/  STL [R1+0xc8], R14 ;  /* 0x0000c80e01007387 */ /* 0x000fe20000100800 */
[----:B------:R-:W-:Y:S06]  /*3fe90*/  BAR.SYNC.DEFER_BLOCKING 0x0 ;  /* 0x0000000000007b1d */ /* 0x000fec0000010000 */
[----:B------:R-:W-:Y:S04]  /*3fea0*/  STL [R1+0x175c], R252 ;  /* 0x00175cfc01007387 */ /* 0x000fe80000100800 */
[----:B------:R-:W3:Y:S04]  /*3feb0*/  LDL.LU R29, [R1+0x31c] ;  /* 0x00031c00011d7983 */ /* 0x000ee80000300800 */
[----:B--2---:R-:W2:Y:S04]  /*3fec0*/  LDL.LU R24, [R1+0xb20] ;  /* 0x000b200001187983 */ /* 0x004ea80000300800 */
[----:B------:R-:W1:Y:S02]  /*3fed0*/  LDS.128 R12, [R21] ;  /* 0x00000000150c7984 */ /* 0x000e640000000c00 */
[----:B-1----:R-:W-:-:S02]  /*3fee0*/  IMAD.MOV.U32 R252, RZ, RZ, R14 ;  /* 0x000000fffffc7224 */ /* 0x002fc400078e000e */
[----:B------:R-:W-:Y:S01]  /*3fef0*/  IMAD.MOV.U32 R231, RZ, RZ, R15 ;  /* 0x000000ffffe77224 */ /* 0x000fe200078e000f */
[----:B------:R-:W-:Y:S04]  /*3ff00*/  STL.64 [R1+0x80], R12 ;  /* 0x0000800c01007387 */ /* 0x000fe80000100a00 */
[----:B------:R-:W-:Y:S04]  /*3ff10*/  STL [R1+0x1760], R252 ;  /* 0x001760fc01007387 */ /* 0x000fe80000100800 */
[----:B------:R-:W-:Y:S04]  /*3ff20*/  STL [R1+0x1758], R231 ;  /* 0x001758e701007387 */ /* 0x000fe80000100800 */
        /* <DEDUP_REMOVED lines=11> */
[----:B--2---:R2:W-:Y:S02]  /*3ffe0*/  STSM.16.M88.4 [R0], R24 ;  /* 0x0000001800007844 */ /* 0x0045e40000000200 */
[----:B------:R-:W-:Y:S01]  /*3fff0*/  BAR.SYNC.DEFER_BLOCKING 0x0 ;  /* 0x0000000000007b1d */ /* 0x000fe20000010000 */
[----:B-1----:R-:W-:-:S02]  /*40000*/  IMAD.MOV.U32 R230, RZ, RZ, R15 ;  /* 0x000000ffffe67224 */ /* 0x002fc400078e000f */
[----:B------:R-:W-:Y:S02]  /*40010*/  IMAD.MOV.U32 R252, RZ, RZ, R13 ;  /* 0x000000fffffc7224 */ /* 0x000fe400078e000d */
[----:B------:R-:W-:Y:S01]  /*40020*/  IMAD.MOV.U32 R231, RZ, RZ, R14 ;  /* 0x000000ffffe77224 */ /* 0x000fe200078e000e */
[----:B------:R-:W-:Y:S04]  /*40030*/  STL [R1+0x20], R12 ;  /* 0x0000200c01007387 */ /* 0x000fe80000100800 */
[----:B------:R-:W4:Y:S04]  /*40040*/  LDL.LU R13, [R1+0x12c8] ;  /* 0x0012c800010d7983 */ /* 0x000f280000300800 */
[----:B------:R-:W4:Y:S04]  /*40050*/  LDL.LU R16, [R1+0xe00] ;  /* 0x000e000001107983 */ /* 0x000f280000300800 */
[----:B------:R-:W4:Y:S04]  /*40060*/  LDL.LU R14, [R1+0x1744] ;  /* 0x00174400010e7983 */ /* 0x000f280000300800 */
[----:B------:R-:W-:Y:S04]  /*40070*/  STL [R1+0x1774], R230 ;  /* 0x001774e601007387 */ /* 0x000fe80000100800 */
[----:B------:R-:W-:Y:S04]  /*40080*/  STL [R1+0x1768], R231 ;  /* 0x001768e701007387 */ /* 0x000fe80000100800 */
[----:B------:R-:W-:Y:S04]  /*40090*/  STL [R1+0x1764], R252 ;  /* 0x001764fc01007387 */ /* 0x000fe80000100800 */
[----:B------:R-:W3:Y:S04]  /*400a0*/  LDL.LU R29, [R1+0x328] ;  /* 0x00032800011d7983 */ /* 0x000ee80000300800 */
[----:B------:R-:W1:Y:S04]  /*400b0*/  LDS.128 R248, [R21] ;  /* 0x0000000015f87984 */ /* 0x000e680000000c00 */
[----:B--2---:R-:W2:Y:S04]  /*400c0*/  LDL.LU R24, [R1+0xb24] ;  /* 0x000b240001187983 */ /* 0x004ea80000300800 */
[----:B-1----:R-:W-:Y:S04]  /*400d0*/  STL [R1+0x17a8], R248 ;  /* 0x0017a8f801007387 */ /* 0x002fe80000100800 */
[----:B------:R-:W-:Y:S04]  /*400e0*/  STL [R1+0x1794], R249 ;  /* 0x001794f901007387 */ /* 0x000fe80000100800 */
        /* <DEDUP_REMOVED lines=11> */
[----:B------:R-:W3:Y:S04]  /*401a0*/  LDL.LU R29, [R1+0x32c] ;  /* 0x00032c00011d7983 */ /* 0x000ee80000300800 */
[----:B------:R-:W1:Y:S01]  /*401b0*/  LDS.128 R244, [R21] ;  /* 0x0000000015f47984 */ /* 0x000e620000000c00 */
[----:B------:R-:W-:Y:S06]  /*401c0*/  BAR.SYNC.DEFER_BLOCKING 0x0 ;  /* 0x0000000000007b1d */ /* 0x000fec0000010000 */
[----:B--2---:R2:W-:Y:S02]  /*401d0*/  STSM.16.M88.4 [R0], R24 ;  /* 0x0000001800007844 */ /* 0x0045e40000000200 */
[----:B------:R-:W-:Y:S06]  /*401e0*/  BAR.SYNC.DEFER_BLOCKING 0x0 ;  /* 0x0000000000007b1d */ /* 0x000fec0000010000 */
[----:B--2---:R-:W2:Y:S04]  /*401f0*/  LDL.LU R24, [R1+0xb30] ;  /* 0x000b300001187983 */ /* 0x004ea80000300800 */
[----:B------:R-:W2:Y:S04]  /*40200*/  LDL.LU R25, [R1+0xb38] ;  /* 0x000b380001197983 */ /* 0x000ea80000300800 */
[----:B------:R-:W2:Y:S04]  /*40210*/  LDL.LU R26, [R1+0x730] ;  /* 0x00073000011a7983 */ /* 0x000ea80000300800 */
[----:B------:R-:W2:Y:S04]  /*40220*/  LDL.LU R27, [R1+0x738] ;  /* 0x00073800011b7983 */ /* 0x000ea80000300800 */
[----:B------:R-:W1:Y:S01]  /*40230*/  LDS.128 R240, [R21] ;  /* 0x0000000015f07984 */ /* 0x000e620000000c00 */
[----:B------:R-:W-:-:S02]  /*40240*/  IMAD.MOV.U32 R30, RZ, RZ, R97 ;  /* 0x000000ffff1e7224 */ /* 0x000fc400078e0061 */
[----:B------:R-:W-:Y:S01]  /*40250*/  IMAD.MOV.U32 R31, RZ, RZ, R99 ;  /* 0x000000ffff1f7224 */ /* 0x000fe200078e0063 */
[----:B------:R-:W-:Y:S06]  /*40260*/  BAR.SYNC.DEFER_BLOCKING 0x0 ;  /* 0x0000000000007b1d */ /* 0x000fec0000010000 */
[----:B---3--:R3:W-:Y:S02]  /*40270*/  STSM.16.M88.4 [R0], R28 ;  /* 0x0000001c00007844 */ /* 0x0087e40000000200 */
[----:B------:R-:W-:Y:S06]  /*40280*/  BAR.SYNC.DEFER_BLOCKING 0x0 ;  /* 0x0000000000007b1d */ /* 0x000fec0000010000 */
[----:B---3--:R-:W3:Y:S04]  /*40290*/  LDL.LU R28, [R1+0x330] ;  /* 0x00033000011c7983 */ /* 0x008ee80000300800 */
        /* <DEDUP_REMOVED lines=57> */
[----:B------:R-:W4:Y:S04]  /*40630*/  LDL.LU R32, [R1+0x350] ;  /* 0x0003500001207983 */ /* 0x000f280000300800 */
[----:B------:R-:W4:Y:S04]  /*40640*/  LDL.LU R33, [R1+0x358] ;  /* 0x0003580001217983 */ /* 0x000f280000300800 */
        /* <DEDUP_REMOVED lines=8> */
[----:B------:R-:W3:Y:S04]  /*406d0*/  LDL.LU R30, [R1+0x754] ;  /* 0x00075400011e7983 */ /* 0x000ee80000300800 */
[----:B------:R-:W3:Y:S04]  /*406e0*/  LDL.LU R31, [R1+0x75c] ;  /* 0x00075c00011f7983 */ /* 0x000ee80000300800 */
[----:B------:R-:W1:Y:S01]  /*406f0*/  LDS.128 R200, [R21] ;  /* 0x0000000015c87984 */ /* 0x000e620000000c00 */
[----:B------:R-:W-:Y:S06]  /*40700*/  BAR.SYNC.DEFER_BLOCKING 0x0 ;  /* 0x0000000000007b1d */ /* 0x000fec0000010000 */
[----:B--2---:R2:W-:Y:S02]  /*40710*/  STSM.16.M88.4 [R0], R24 ;  /* 0x0000001800007844 */ /* 0x0045e40000000200 */
[----:B------:R-:W-:Y:S06]  /*40720*/  BAR.SYNC.DEFER_BLOCKING 0x0 ;  /* 0x0000000000007b1d */ /* 0x000fec0000010000 */
[----:B--2---:R-:W2:Y:S04]  /*40730*/  LDL.LU R24, [R1+0x354] ;  /* 0x0003540001187983 */ /* 0x004ea80000300800 */
[----:B------:R-:W2:Y:S04]  /*40740*/  LDL.LU R25, [R1+0x35c] ;  /* 0x00035c0001197983 */ /* 0x000ea80000300800 */
[----:B------:R-:W1:Y:S01]  /*40750*/  LDS.128 R196, [R21] ;  /* 0x0000000015c47984 */ /* 0x000e620000000c00 */
[----:B------:R-:W-:-:S02]  /*40760*/  IMAD.MOV.U32 R34, RZ, RZ, R108 ;  /* 0x000000ffff227224 */ /* 0x000fc400078e006c */
[----:B------:R-:W-:Y:S01]  /*40770*/  IMAD.MOV.U32 R35, RZ, RZ, R110 ;  /* 0x000000ffff237224 */ /* 0x000fe200078e006e */
[----:B------:R-:W-:Y:S06]  /*40780*/  BAR.SYNC.DEFER_BLOCKING 0x0 ;  /* 0x0000000000007b1d */ /* 0x000fec0000010000 */
[----:B----4-:R-:W-:Y:S02]  /*40790*/  STSM.16.M88.4 [R0], R32 ;  /* 0x0000002000007844 */ /* 0x010fe40000000200 */
[----:B------:R-:W-:Y:S06]  /*407a0*/  BAR.SYNC.DEFER_BLOCKING 0x0 ;  /* 0x0000000000007b1d */ /* 0x000fec0000010000 */
[----:B------:R-:W4:Y:S02]  /*407b0*/  LDS.128 R192, [R21] ;  /* 0x0000000015c07984 */ /* 0x000f240000000c00 */
[----:B------:R-:W-:Y:S01]  /*407c0*/  BAR.SYNC.DEFER_BLOCKING 0x0 ;  /* 0x0000000000007b1d */ /* 0x000fe20000010000 */
[----:B------:R-:W-:-:S02]  /*407d0*/  IMAD.MOV.U32 R26, RZ, RZ, R109 ;  /* 0x000000ffff1a7224 */ /* 0x000fc400078e006d */
[----:B------:R-:W-:-:S03]  /*407e0*/  IMAD.MOV.U32 R27, RZ, RZ, R111 ;  /* 0x000000ffff1b7224 */ /* 0x000fc600078e006f */
[----:B---3--:R3:W-:Y:S02]  /*407f0*/  STSM.16.M88.4 [R0], R28 ;  /* 0x0000001c00007844 */ /* 0x0087e40000000200 */
[----:B------:R-:W-:Y:S06]  /*40800*/  BAR.SYNC.DEFER_BLOCKING 0x0 ;  /* 0x0000000000007b1d */ /* 0x000fec0000010000 */
[----:B---3--:R-:W3:Y:S04]  /*40810*/  LDL.LU R28, [R1+0xb60] ;  /* 0x000b6000011c7983 */ /* 0x008ee80000300800 */
[----:B------:R-:W3:Y:S04]  /*40820*/  LDL.LU R29, [R1+0xb68] ;  /* 0x000b6800011d7983 */ /* 0x000ee80000300800 */
[----:B------:R-:W3:Y:S04]  /*40830*/  LDL.LU R30, [R1+0x760] ;  /* 0x00076000011e7983 */ /* 0x000ee80000300800 */
[----:B------:R-:W3:Y:S04]  /*40840*/  LDL.LU R31, [R1+0x768] ;  /* 0x00076800011f7983 */ /* 0x000ee80000300800 */
[----:B------:R-:W4:Y:S01]  /*40850*/  LDS.128 R188, [R21] ;  /* 0x0000000015bc7984 */ /* 0x000f220000000c00 */
[----:B------:R-:W-:Y:S06]  /*40860*/  BAR.SYNC.DEFER_BLOCKING 0x0 ;  /* 0x0000000000007b1d */ /* 0x000fec0000010000 */
[----:B--2---:R2:W-:Y:S02]  /*40870*/  STSM.16.M88.4 [R0], R24 ;  /* 0x0000001800007844 */ /* 0x0045e40000000200 */
[----:B------:R-:W-:Y:S06]  /*40880*/  BAR.SYNC.DEFER_BLOCKING 0x0 ;  /* 0x0000000000007b1d */ /* 0x000fec0000010000 */
[----:B--2---:R-:W2:Y:S04]  /*40890*/  LDL.LU R24, [R1+0x360] ;  /* 0x0003600001187983 */ /* 0x004ea80000300800 */
[----:B------:R-:W2:Y:S04]  /*408a0*/  LDL.LU R25, [R1+0x368] ;  /* 0x0003680001197983 */ /* 0x000ea80000300800 */
[----:B------:R-:W4:Y:S01]  /*408b0*/  LDS.128 R184, [R21] ;  /* 0x0000000015b87984 */ /* 0x000f220000000c00 */
        /* <DEDUP_REMOVED lines=31> */
[----:B------:R-:W4:Y:S04]  /*40ab0*/  LDL.LU R32, [R1+0xb74] ;  /* 0x000b740001207983 */ /* 0x000f280000300800 */
[----:B------:R-:W4:Y:S04]  /*40ac0*/  LDL.LU R33, [R1+0xb7c] ;  /* 0x000b7c0001217983 */ /* 0x000f280000300800 */
[----:B------:R-:W4:Y:S04]  /*40ad0*/  LDL.LU R34, [R1+0x774] ;  /* 0x0007740001227983 */ /* 0x000f280000300800 */
[----:B------:R-:W4:Y:S04]  /*40ae0*/  LDL.LU R35, [R1+0x77c] ;  /* 0x00077c0001237983 */ /* 0x000f280000300800 */
[----:B------:R-:W1:Y:S01]  /*40af0*/  LDS.128 R168, [R21] ;  /* 0x0000000015a87984 */ /* 0x000e620000000c00 */
[----:B------:R-:W-:Y:S01]  /*40b00*/  BAR.SYNC.DEFER_BLOCKING 0x0 ;  /* 0x0000000000007b1d */ /* 0x000fe20000010000 */
[----:B------:R-:W-:-:S02]  /*40b10*/  IMAD.MOV.U32 R26, RZ, RZ, R116 ;  /* 0x000000ffff1a7224 */ /* 0x000fc400078e0074 */
[----:B------:R-:W-:-:S03]  /*40b20*/  IMAD.MOV.U32 R27, RZ, RZ, R118 ;  /* 0x000000ffff1b7224 */ /* 0x000fc600078e0076 */
[----:B------:R-:W4:Y:S04]  /*40b30*/  LDL.LU R36, [R1+0x374] ;  /* 0x0003740001247983 */ /* 0x000f280000300800 */
[----:B------:R-:W4:Y:S04]  /*40b40*/  LDL.LU R37, [R1+0x37c] ;  /* 0x00037c0001257983 */ /* 0x000f280000300800 */
[----:B---3--:R-:W-:Y:S01]  /*40b50*/  STSM.16.M88.4 [R0], R28 ;  /* 0x0000001c00007844 */ /* 0x008fe20000000200 */
[----:B------:R-:W-:Y:S06]  /*40b60*/  BAR.SYNC.DEFER_BLOCKING 0x0 ;  /* 0x0000000000007b1d */ /* 0x000fec0000010000 */
[----:B------:R-:W3:Y:S02]  /*40b70*/  LDS.128 R28, [R21] ;  /* 0x00000000151c7984 */ /* 0x000ee40000000c00 */
[----:B------:R-:W-:Y:S06]  /*40b80*/  BAR.SYNC.DEFER_BLOCKING 0x0 ;  /* 0x0000000000007b1d */ /* 0x000fec0000010000 */
[----:B--2---:R-:W-:Y:S02]  /*40b90*/  STSM.16.M88.4 [R0], R24 ;  /* 0x0000001800007844 */ /* 0x004fe40000000200 */
[----:B------:R-:W-:Y:S06]  /*40ba0*/  BAR.SYNC.DEFER_BLOCKING 0x0 ;  /* 0x0000000000007b1d */ /* 0x000fec0000010000 */
[----:B------:R-:W2:Y:S02]  /*40bb0*/  LDS.128 R24, [R21] ;  /* 0x0000000015187984 */ /* 0x000ea40000000c00 */
[----:B------:R-:W-:Y:S06]  /*40bc0*/  BAR.SYNC.DEFER_BLOCKING 0x0 ;  /* 0x0000000000007b1d */ /* 0x000fec0000010000 */
[----:B----4-:R4:W-:Y:S02]  /*40bd0*/  STSM.16.M88.4 [R0], R32 ;  /* 0x0000002000007844 */ /* 0x0109e40000000200 */
[----:B------:R-:W-:Y:S06]  /*40be0*/  BAR.SYNC.DEFER_BLOCKING 0x0 ;  /* 0x0000000000007b1d */ /* 0x000fec0000010000 */
[----:B----4-:R-:W4:Y:S04]  /*40bf0*/  LDL.LU R32, [R1+0xb80] ;  /* 0x000b800001207983 */ /* 0x010f280000300800 */
[----:B------:R-:W4:Y:S04]  /*40c00*/  LDL.LU R33, [R1+0xb88] ;  /* 0x000b880001217983 */ /* 0x000f280000300800 */
[----:B------:R-:W4:Y:S04]  /*40c10*/  LDL.LU R34, [R1+0x780] ;  /* 0x0007800001227983 */ /* 0x000f280000300800 */
[----:B------:R-:W4:Y:S04]  /*40c20*/  LDL.LU R35, [R1+0x788] ;  /* 0x0007880001237983 */ /* 0x000f280000300800 */
[----:B------:R-:W3:Y:S04]  /*40c30*/  LDL.LU R44, [R1+0x380] ;  /* 0x00038000012c7983 */ /* 0x000ee80000300800 */
[----:B------:R-:W3:Y:S04]  /*40c40*/  LDL.LU R45, [R1+0x388] ;  /* 0x00038800012d7983 */ /* 0x000ee80000300800 */
[----:B------:R-:W2:Y:S04]  /*40c50*/  LDL.LU R48, [R1+0xb84] ;  /* 0x000b840001307983 */ /* 0x000ea80000300800 */
[----:B------:R-:W2:Y:S04]  /*40c60*/  LDL.LU R49, [R1+0xb8c] ;  /* 0x000b8c0001317983 */ /* 0x000ea80000300800 */
[----:B------:R-:W2:Y:S04]  /*40c70*/  LDL.LU R50, [R1+0x784] ;  /* 0x0007840001327983 */ /* 0x000ea80000300800 */
[----:B------:R-:W2:Y:S04]  /*40c80*/  LDL.LU R51, [R1+0x78c] ;  /* 0x00078c0001337983 */ /* 0x000ea80000300800 */
[----:B------:R-:W1:Y:S01]  /*40c90*/  LDS.128 R40, [R21] ;  /* 0x0000000015287984 */ /* 0x000e620000000c00 */
[----:B------:R-:W-:-:S02]  /*40ca0*/  IMAD.MOV.U32 R38, RZ, RZ, R117 ;  /* 0x000000ffff267224 */ /* 0x000fc400078e0075 */
[----:B------:R-:W-:Y:S01]  /*40cb0*/  IMAD.MOV.U32 R39, RZ, RZ, R119 ;  /* 0x000000ffff277224 */ /* 0x000fe200078e0077 */
[----:B------:R-:W-:Y:S01]  /*40cc0*/  BAR.SYNC.DEFER_BLOCKING 0x0 ;  /* 0x0000000000007b1d */ /* 0x000fe20000010000 */
[----:B------:R-:W-:Y:S02]  /*40cd0*/  IMAD.MOV.U32 R46, RZ, RZ, R120 ;  /* 0x000000ffff2e7224 */ /* 0x000fe400078e0078 */
[----:B------:R-:W-:-:S03]  /*40ce0*/  IMAD.MOV.U32 R47, RZ, RZ, R122 ;  /* 0x000000ffff2f7224 */ /* 0x000fc600078e007a */
[----:B------:R-:W2:Y:S04]  /*40cf0*/  LDL.LU R52, [R1+0x384] ;  /* 0x0003840001347983 */ /* 0x000ea80000300800 */
[----:B------:R-:W2:Y:S04]  /*40d00*/  LDL.LU R53, [R1+0x38c] ;  /* 0x00038c0001357983 */ /* 0x000ea80000300800 */
[----:B------:R-:W-:Y:S01]  /*40d10*/  STSM.16.M88.4 [R0], R36 ;  /* 0x0000002400007844 */ /* 0x000fe20000000200 */
[----:B------:R-:W-:Y:S06]  /*40d20*/  BAR.SYNC.DEFER_BLOCKING 0x0 ;  /* 0x0000000000007b1d */ /* 0x000fec0000010000 */
[----:B------:R-:W1:Y:S02]  /*40d30*/  LDS.128 R36, [R21] ;  /* 0x0000000015247984 */ /* 0x000e640000000c00 */
[----:B------:R-:W-:Y:S06]  /*40d40*/  BAR.SYNC.DEFER_BLOCKING 0x0 ;  /* 0x0000000000007b1d */ /* 0x000fec0000010000 */
[----:B----4-:R-:W-:Y:S02]  /*40d50*/  STSM.16.M88.4 [R0], R32 ;  /* 0x0000002000007844 */ /* 0x010fe40000000200 */
[----:B------:R-:W-:Y:S06]  /*40d60*/  BAR.SYNC.DEFER_BLOCKING 0x0 ;  /* 0x0000000000007b1d */ /* 0x000fec0000010000 */
[----:B------:R-:W4:Y:S02]  /*40d70*/  LDS.128 R32, [R21] ;  /* 0x0000000015207984 */ /* 0x000f240000000c00 */
[----:B------:R-:W-:Y:S06]  /*40d80*/  BAR.SYNC.DEFER_BLOCKING 0x0 ;  /* 0x0000000000007b1d */ /* 0x000fec0000010000 */
[----:B---3--:R-:W-:Y:S02]  /*40d90*/  STSM.16.M88.4 [R0], R44 ;  /* 0x0000002c00007844 */ /* 0x008fe40000000200 */
[----:B------:R-:W-:Y:S06]  /*40da0*/  BAR.SYNC.DEFER_BLOCKING 0x0 ;  /* 0x0000000000007b1d */ /* 0x000fec0000010000 */
[----:B------:R-:W3:Y:S02]  /*40db0*/  LDS.128 R44, [R21] ;  /* 0x00000000152c7984 */ /* 0x000ee40000000c00 */
        /* <DEDUP_REMOVED lines=9> */
[----:B------:R-:W3:Y:S04]  /*40e50*/  LDL.LU R64, [R1+0xb94] ;  /* 0x000b940001407983 */ /* 0x000ee80000300800 */
[----:B------:R-:W3:Y:S04]  /*40e60*/  LDL.LU R65, [R1+0xb9c] ;  /* 0x000b9c0001417983 */ /* 0x000ee80000300800 */
[----:B------:R-:W3:Y:S04]  /*40e70*/  LDL.LU R66, [R1+0x794] ;  /* 0x0007940001427983 */ /* 0x000ee80000300800 */
[----:B------:R-:W3:Y:S04]  /*40e80*/  LDL.LU R67, [R1+0x79c] ;  /* 0x00079c0001437983 */ /* 0x000ee80000300800 */
[----:B------:R-:W1:Y:S01]  /*40e90*/  LDS.128 R56, [R21] ;  /* 0x0000000015387984 */ /* 0x000e620000000c00 */
[----:B------:R-:W-:-:S02]  /*40ea0*/  IMAD.MOV.U32 R54, RZ, RZ, R121 ;  /* 0x000000ffff367224 */ /* 0x000fc400078e0079 */
[----:B------:R-:W-:Y:S01]  /*40eb0*/  IMAD.MOV.U32 R55, RZ, RZ, R123 ;  /* 0x000000ffff377224 */ /* 0x000fe200078e007b */
[----:B------:R-:W-:Y:S01]  /*40ec0*/  BAR.SYNC.DEFER_BLOCKING 0x0 ;  /* 0x0000000000007b1d */ /* 0x000fe20000010000 */
[----:B------:R-:W-:Y:S02]  /*40ed0*/  IMAD.MOV.U32 R62, RZ, RZ, R124 ;  /* 0x000000ffff3e7224 */ /* 0x000fe400078e007c */
[----:B------:R-:W-:-:S03]  /*40ee0*/  IMAD.MOV.U32 R63, RZ, RZ, R126 ;  /* 0x000000ffff3f7224 */ /* 0x000fc600078e007e */
[----:B------:R-:W3:Y:S04]  /*40ef0*/  LDL.LU R68, [R1+0x394] ;  /* 0x0003940001447983 */ /* 0x000ee80000300800 */
[----:B------:R-:W3:Y:S04]  /*40f00*/  LDL.LU R69, [R1+0x39c] ;  /* 0x00039c0001457983 */ /* 0x000ee80000300800 */
[----:B------:R-:W-:Y:S01]  /*40f10*/  STSM.16.M88.4 [R0], R52 ;  /* 0x0000003400007844 */ /* 0x000fe20000000200 */
[----:B------:R-:W-:Y:S06]  /*40f20*/  BAR.SYNC.DEFER_BLOCKING 0x0 ;  /* 0x0000000000007b1d */ /* 0x000fec0000010000 */
[----:B------:R-:W1:Y:S02]  /*40f30*/  LDS.128 R52, [R21] ;  /* 0x0000000015347984 */ /* 0x000e640000000c00 */
[----:B------:R-:W-:Y:S06]  /*40f40*/  BAR.SYNC.DEFER_BLOCKING 0x0 ;  /* 0x0000000000007b1d */ /* 0x000fec0000010000 */
[----:B--2---:R-:W-:Y:S02]  /*40f50*/  STSM.16.M88.4 [R0], R48 ;  /* 0x0000003000007844 */ /* 0x004fe40000000200 */
[----:B------:R-:W-:Y:S06]  /*40f60*/  BAR.SYNC.DEFER_BLOCKING 0x0 ;  /* 0x0000000000007b1d */ /* 0x000fec0000010000 */
[----:B------:R-:W2:Y:S02]  /*40f70*/  LDS.128 R48, [R21] ;  /* 0x0000000015307984 */ /* 0x000ea40000000c00 */
[----:B------:R-:W-:Y:S06]  /*40f80*/  BAR.SYNC.DEFER_BLOCKING 0x0 ;  /* 0x0000000000007b1d */ /* 0x000fec0000010000 */
[----:B----4-:R-:W-:Y:S02]  /*40f90*/  STSM.16.M88.4 [R0], R60 ;  /* 0x0000003c00007844 */ /* 0x010fe40000000200 */
[----:B------:R-:W-:Y:S06]  /*40fa0*/  BAR.SYNC.DEFER_BLOCKING 0x0 ;  /* 0x0000000000007b1d */ /* 0x000fec0000010000 */
[----:B------:R-:W4:Y:S02]  /*40fb0*/  LDS.128 R60, [R21] ;  /* 0x00000000153c7984 */ /* 0x000f240000000c00 */
[----:B------:R-:W-:Y:S06]  /*40fc0*/  BAR.SYNC.DEFER_BLOCKING 0x0 ;  /* 0x0000000000007b1d */ /* 0x000fec0000010000 */
[----:B---3--:R3:W-:Y:S02]  /*40fd0*/  STSM.16.M88.4 [R0], R64 ;  /* 0x0000004000007844 */ /* 0x0087e40000000200 */
[----:B------:R-:W-:Y:S06]  /*40fe0*/  BAR.SYNC.DEFER_BLOCKING 0x0 ;  /* 0x0000000000007b1d */ /* 0x000fec0000010000 */
[----:B---3--:R-:W3:Y:S04]  /*40ff0*/  LDL.LU R64, [R1+0xba0] ;  /* 0x000ba00001407983 */ /* 0x008ee80000300800 */
[----:B------:R-:W3:Y:S04]  /*41000*/  LDL.LU R65, [R1+0xba8] ;  /* 0x000ba80001417983 */ /* 0x000ee80000300800 */
[----:B------:R-:W3:Y:S04]  /*41010*/  LDL.LU R66, [R1+0x7a0] ;  /* 0x0007a00001427983 */ /* 0x000ee80000300800 */
[----:B------:R-:W3:Y:S04]  /*41020*/  LDL.LU R67, [R1+0x7a8] ;  /* 0x0007a80001437983 */ /* 0x000ee80000300800 */
[----:B------:R-:W2:Y:S04]  /*41030*/  LDL.LU R76, [R1+0x3a0] ;  /* 0x0003a000014c7983 */ /* 0x000ea80000300800 */
[----:B------:R-:W2:Y:S04]  /*41040*/  LDL.LU R77, [R1+0x3a8] ;  /* 0x0003a800014d7983 */ /* 0x000ea80000300800 */
[----:B------:R-:W4:Y:S04]  /*41050*/  LDL.LU R80, [R1+0xba4] ;  /* 0x000ba40001507983 */ /* 0x000f280000300800 */
[----:B------:R-:W4:Y:S04]  /*41060*/  LDL.LU R81, [R1+0xbac] ;  /* 0x000bac0001517983 */ /* 0x000f280000300800 */
[----:B------:R-:W4:Y:S04]  /*41070*/  LDL.LU R82, [R1+0x7a4] ;  /* 0x0007a40001527983 */ /* 0x000f280000300800 */
[----:B------:R-:W4:Y:S04]  /*41080*/  LDL.LU R83, [R1+0x7ac] ;  /* 0x0007ac0001537983 */ /* 0x000f280000300800 */
[----:B------:R-:W1:Y:S01]  /*41090*/  LDS.128 R72, [R21] ;  /* 0x0000000015487984 */ /* 0x000e620000000c00 */
[----:B------:R-:W-:-:S02]  /*410a0*/  IMAD.MOV.U32 R70, RZ, RZ, R125 ;  /* 0x000000ffff467224 */ /* 0x000fc400078e007d */
[----:B------:R-:W-:Y:S01]  /*410b0*/  IMAD.MOV.U32 R71, RZ, RZ, R127 ;  /* 0x000000ffff477224 */ /* 0x000fe200078e007f */
[----:B------:R-:W-:Y:S01]  /*410c0*/  BAR.SYNC.DEFER_BLOCKING 0x0 ;  /* 0x0000000000007b1d */ /* 0x000fe20000010000 */
[----:B------:R-:W-:Y:S02]  /*410d0*/  IMAD.MOV.U32 R78, RZ, RZ, R128 ;  /* 0x000000ffff4e7224 */ /* 0x000fe400078e0080 */
[----:B------:R-:W-:-:S03]  /*410e0*/  IMAD.MOV.U32 R79, RZ, RZ, R130 ;  /* 0x000000ffff4f7224 */ /* 0x000fc600078e0082 */
[----:B------:R-:W4:Y:S04]  /*410f0*/  LDL.LU R84, [R1+0x3a4] ;  /* 0x0003a40001547983 */ /* 0x000f280000300800 */
[----:B------:R-:W4:Y:S04]  /*41100*/  LDL.LU R85, [R1+0x3ac] ;  /* 0x0003ac0001557983 */ /* 0x000f280000300800 */
[----:B------:R-:W-:Y:S01]  /*41110*/  STSM.16.M88.4 [R0], R68 ;  /* 0x0000004400007844 */ /* 0x000fe20000000200 */
[----:B------:R-:W-:Y:S06]  /*41120*/  BAR.SYNC.DEFER_BLOCKING 0x0 ;  /* 0x0000000000007b1d */ /* 0x000fec0000010000 */
[----:B------:R-:W1:Y:S02]  /*41130*/  LDS.128 R68, [R21] ;  /* 0x0000000015447984 */ /* 0x000e640000000c00 */
[----:B------:R-:W-:Y:S06]  /*41140*/  BAR.SYNC.DEFER_BLOCKING 0x0 ;  /* 0x0000000000007b1d */ /* 0x000fec0000010000 */
[----:B---3--:R-:W-:Y:S02]  /*41150*/  STSM.16.M88.4 [R0], R64 ;  /* 0x0000004000007844 */ /* 0x008fe40000000200 */
        /* <DEDUP_REMOVED lines=94> */
[----:B------:R-:W-:Y:S01]  /*41740*/  BAR.SYNC.DEFER_BLOCKING 0x0 ;  /* 0x0000000000007b1d */ /* 0x000fe20000010000 */
[----:B------:R-:W-:-:S05]  /*41750*/  IMAD.MOV.U32 R134, RZ, RZ, R141 ;  /* 0x000000ffff867224 */ /* 0x000fca00078e008d */
        /* <DEDUP_REMOVED lines=8> */
[----:B----4-:R4:W-:Y:S01]  /*417e0*/  STSM.16.M88.4 [R0], R128 ;  /* 0x0000008000007844 */ /* 0x0109e20000000200 */
[----:B------:R-:W-:-:S02]  /*417f0*/  IMAD.MOV.U32 R142, RZ, RZ, R144 ;  /* 0x000000ffff8e7224 */ /* 0x000fc400078e0090 */
[----:B------:R-:W-:Y:S01]  /*41800*/  IMAD.MOV.U32 R135, RZ, RZ, R143 ;  /* 0x000000ffff877224 */ /* 0x000fe200078e008f */
        /* <DEDUP_REMOVED lines=11> */
[----:B------:R-:W2:Y:S04]  /*418c0*/  LDL.LU R156, [R1+0x3e4] ;  /* 0x0003e400019c7983 */ /* 0x000ea80000300800 */
[----:B------:R-:W2:Y:S01]  /*418d0*/  LDL.LU R157, [R1+0x3ec] ;  /* 0x0003ec00019d7983 */ /* 0x000ea20000300800 */
[----:B------:R-:W-:-:S02]  /*418e0*/  IMAD.MOV.U32 R158, RZ, RZ, R145 ;  /* 0x000000ffff9e7224 */ /* 0x000fc400078e0091 */
[----:B------:R-:W-:Y:S01]  /*418f0*/  IMAD.MOV.U32 R143, RZ, RZ, R146 ;  /* 0x000000ffff8f7224 */ /* 0x000fe200078e0092 */
[----:B------:R-:W2:Y:S01]  /*41900*/  LDL.LU R144, [R1+0xbf0] ;  /* 0x000bf00001907983 */ /* 0x000ea20000300800 */
[----:B------:R-:W-:-:S03]  /*41910*/  IMAD.MOV.U32 R159, RZ, RZ, R147 ;  /* 0x000000ffff9f7224 */ /* 0x000fc600078e0093 */
[----:B------:R-:W2:Y:S04]  /*41920*/  LDL.LU R145, [R1+0xbf8] ;  /* 0x000bf80001917983 */ /* 0x000ea80000300800 */
[----:B------:R-:W2:Y:S04]  /*41930*/  LDL.LU R146, [R1+0x7f0] ;  /* 0x0007f00001927983 */ /* 0x000ea80000300800 */
[----:B------:R-:W2:Y:S04]  /*41940*/  LDL.LU R147, [R1+0x7f8] ;  /* 0x0007f80001937983 */ /* 0x000ea80000300800 */
[----:B------:R-:W1:Y:S01]  /*41950*/  LDS.128 R136, [R21] ;  /* 0x0000000015887984 */ /* 0x000e620000000c00 */
[----:B------:R-:W-:Y:S06]  /*41960*/  BAR.SYNC.DEFER_BLOCKING 0x0 ;  /* 0x0000000000007b1d */ /* 0x000fec0000010000 */
[----:B------:R-:W2:Y:S04]  /*41970*/  LDL.LU R160, [R1+0x3f0] ;  /* 0x0003f00001a07983 */ /* 0x000ea80000300800 */
[----:B------:R-:W2:Y:S04]  /*41980*/  LDL.LU R161, [R1+0x3f8] ;  /* 0x0003f80001a17983 */ /* 0x000ea80000300800 */
[----:B------:R-:W2:Y:S04]  /*41990*/  LDL.LU R164, [R1+0xbf4] ;  /* 0x000bf40001a47983 */ /* 0x000ea80000300800 */
[----:B------:R-:W2:Y:S04]  /*419a0*/  LDL.LU R165, [R1+0xbfc] ;  /* 0x000bfc0001a57983 */ /* 0x000ea80000300800 */
[----:B------:R-:W-:Y:S01]  /*419b0*/  STSM.16.M88.4 [R0], R132 ;  /* 0x0000008400007844 */ /* 0x000fe20000000200 */
[----:B------:R-:W-:Y:S06]  /*419c0*/  BAR.SYNC.DEFER_BLOCKING 0x0 ;  /* 0x0000000000007b1d */ /* 0x000fec0000010000 */
[----:B------:R-:W2:Y:S04]  /*419d0*/  LDL.LU R166, [R1+0x7f4] ;  /* 0x0007f40001a67983 */ /* 0x000ea80000300800 */
[----:B------:R-:W2:Y:S01]  /*419e0*/  LDL.LU R167, [R1+0x7fc] ;  /* 0x0007fc0001a77983 */ /* 0x000ea20000300800 */
[----:B------:R-:W-:-:S02]  /*419f0*/  IMAD.MOV.U32 R162, RZ, RZ, R148 ;  /* 0x000000ffffa27224 */ /* 0x000fc400078e0094 */
[----:B------:R-:W-:Y:S01]  /*41a00*/  IMAD.MOV.U32 R163, RZ, RZ, R150 ;  /* 0x000000ffffa37224 */ /* 0x000fe200078e0096 */
[----:B------:R-:W2:Y:S01]  /*41a10*/  LDL.LU R23, [R1+0x800] ;  /* 0x0008000001177983 */ /* 0x000ea20000300800 */
[----:B------:R-:W-:-:S03]  /*41a20*/  ISETP.GE.AND P5, PT, R7, R13, PT ;  /* 0x0000000d0700720c */ /* 0x000fc60003fa6270 */
[----:B------:R-:W2:Y:S04]  /*41a30*/  LDL.LU R12, [R1+0x1444] ;  /* 0x00144400010c7983 */ /* 0x000ea80000300800 */
[----:B------:R-:W1:Y:S01]  /*41a40*/  LDS.128 R132, [R21] ;  /* 0x0000000015847984 */ /* 0x000e620000000c00 */
[----:B------:R-:W-:Y:S06]  /*41a50*/  BAR.SYNC.DEFER_BLOCKING 0x0 ;  /* 0x0000000000007b1d */ /* 0x000fec0000010000 */
[----:B------:R-:W2:Y:S04]  /*41a60*/  LDL.LU R13, [R1+0x400] ;  /* 0x00040000010d7983 */ /* 0x000ea80000300800 */
[----:B----4-:R-:W-:Y:S01]  /*41a70*/  STSM.16.M88.4 [R0], R128 ;  /* 0x0000008000007844 */ /* 0x010fe20000000200 */
[----:B------:R-:W-:Y:S06]  /*41a80*/  BAR.SYNC.DEFER_BLOCKING 0x0 ;  /* 0x0000000000007b1d */ /* 0x000fec0000010000 */
[----:B------:R-:W4:Y:S02]  /*41a90*/  LDS.128 R128, [R21] ;  /* 0x0000000015807984 */ /* 0x000f240000000c00 */
        /* <DEDUP_REMOVED lines=9> */
[----:B------:R-:W-:Y:S02]  /*41b30*/  STSM.16.M88.4 [R0], R156 ;  /* 0x0000009c00007844 */ /* 0x000fe40000000200 */
        /* <DEDUP_REMOVED lines=11> */
[----:B------:R1:W-:Y:S04]  /*41bf0*/  STSM.16.M88.4 [R0], R164 ;  /* 0x000000a400007844 */ /* 0x0003e80000000200 */
[----:B-1----:R-:W4:Y:S04]  /*41c00*/  LDL.LU R164, [R1+0x3f4] ;  /* 0x0003f40001a47983 */ /* 0x002f280000300800 */
[----:B------:R-:W4:Y:S04]  /*41c10*/  LDL.LU R165, [R1+0x3fc] ;  /* 0x0003fc0001a57983 */ /* 0x000f280000300800 */
[----:B------:R-:W3:Y:S04]  /*41c20*/  LDL.LU R19, [R1] ;  /* 0x0000000001137983 */ /* 0x000ee80000300800 */
[----:B------:R-:W2:Y:S04]  /*41c30*/  LDL.LU R18, [R1+0xe04] ;  /* 0x000e040001127983 */ /* 0x000ea80000300800 */
[----:B------:R-:W2:Y:S01]  /*41c40*/  LDL.LU R15, [R1+0x1288] ;  /* 0x00128800010f7983 */ /* 0x000ea20000300800 */
[----:B------:R-:W-:-:S02]  /*41c50*/  IMAD.MOV.U32 R166, RZ, RZ, R149 ;  /* 0x000000ffffa67224 */ /* 0x000fc400078e0095 */
[----:B------:R-:W-:Y:S01]  /*41c60*/  IMAD.MOV.U32 R167, RZ, RZ, R151 ;  /* 0x000000ffffa77224 */ /* 0x000fe200078e0097 */
[----:B------:R-:W-:Y:S01]  /*41c70*/  BAR.SYNC.DEFER_BLOCKING 0x0 ;  /* 0x0000000000007b1d */ /* 0x000fe20000010000 */
[----:B------:R-:W-:Y:S01]  /*41c80*/  ISETP.LT.AND P5, PT, R6, UR4, !P5 ;  /* 0x0000000406007c0c */ /* 0x000fe2000efa1270 */
[----:B------:R-:W-:-:S04]  /*41c90*/  IMAD.WIDE R228, R14, 0x4, R2 ;  /* 0x000000040ee47825 */ /* 0x000fc800078e0202 */
[----:B------:R-:W-:Y:S01]  /*41ca0*/  ULDC.64 UR4, c[0x0][0x228] ;  /* 0x00008a0000047ab9 */ /* 0x000fe20000000a00 */
[----:B------:R-:W2:Y:S04]  /*41cb0*/  LDL.LU R17, [R1+0x804] ;  /* 0x0008040001117983 */ /* 0x000ea80000300800 */
[----:B------:R-:W1:Y:S01]  /*41cc0*/  LDS.128 R148, [R21] ;  /* 0x0000000015947984 */ /* 0x000e620000000c00 */
[----:B------:R-:W-:Y:S06]  /*41cd0*/  BAR.SYNC.DEFER_BLOCKING 0x0 ;  /* 0x0000000000007b1d */ /* 0x000fec0000010000 */
[----:B----4-:R4:W-:Y:S02]  /*41ce0*/  STSM.16.M88.4 [R0], R164 ;  /* 0x000000a400007844 */ /* 0x0109e40000000200 */
[----:B------:R-:W-:Y:S06]  /*41cf0*/  BAR.SYNC.DEFER_BLOCKING 0x0 ;  /* 0x0000000000007b1d */ /* 0x000fec0000010000 */
[----:B------:R1:W-:Y:S01]  /*41d00*/  @P5 STG.E desc[UR6][R228.64], R16 ;  /* 0x00000010e4005986 */ /* 0x0003e2000c101906 */
[----:B------:R-:W-:Y:S01]  /*41d10*/  ISETP.GE.AND P5, PT, R6, UR5, PT ;  /* 0x0000000506007c0c */ /* 0x000fe2000bfa6270 */
[----:B----4-:R-:W-:Y:S01]  /*41d20*/  IMAD.WIDE R164, R14, 0x4, R4 ;  /* 0x000000040ea47825 */ /* 0x010fe200078e0204 */
[----:B------:R-:W-:-:S02]  /*41d30*/  ULDC UR5, c[0x0][0x228] ;  /* 0x00008a0000057ab9 */ /* 0x000fc40000000800 */
[----:B------:R-:W-:Y:S01]  /*41d40*/  ISETP.LT.AND P5, PT, R8, UR4, !P5 ;  /* 0x0000000408007c0c */ /* 0x000fe2000efa1270 */
[----:B-1----:R-:W4:Y:S04]  /*41d50*/  LDL.LU R16, [R1+0x404] ;  /* 0x0004040001107983 */ /* 0x002f280000300800 */
[----:B------:R-:W4:Y:S08]  /*41d60*/  LDL.LU R14, [R1+0xf50] ;  /* 0x000f5000010e7983 */ /* 0x000f300000300800 */
[----:B------:R1:W-:Y:S04]  /*41d70*/  @P5 STG.E desc[UR6][R164.64], R23 ;  /* 0x00000017a4005986 */ /* 0x0003e8000c101906 */
[----:B------:R-:W4:Y:S01]  /*41d80*/  LDL.LU R231, [R1+0x4] ;  /* 0x0000040001e77983 */ /* 0x000f220000300800 */
[----:B-1----:R-:W-:-:S05]  /*41d90*/  VIADD R23, R6, 0x1 ;  /* 0x0000000106177836 */ /* 0x002fca0000000000 */
[----:B------:R-:W-:-:S04]  /*41da0*/  ISETP.GE.AND P5, PT, R23, UR9, PT ;  /* 0x0000000917007c0c */ /* 0x000fc8000bfa6270 */
[----:B------:R-:W-:Y:S01]  /*41db0*/  ISETP.LT.AND P6, PT, R7, UR5, !P5 ;  /* 0x0000000507007c0c */ /* 0x000fe2000efc1270 */
[----:B------:R-:W-:Y:S01]  /*41dc0*/  IMAD.WIDE R164, R12, 0x4, R2 ;  /* 0x000000040ca47825 */ /* 0x000fe200078e0202 */
[----:B------:R-:W-:Y:S01]  /*41dd0*/  ISETP.LT.AND P5, PT, R8, UR8, !P5 ;  /* 0x0000000808007c0c */ /* 0x000fe2000efa1270 */
[----:B------:R-:W-:Y:S01]  /*41de0*/  ULDC UR5, c[0x0][0x22c] ;  /* 0x00008b0000057ab9 */ /* 0x000fe20000000800 */
[----:B------:R-:W-:Y:S01]  /*41df0*/  ULDC UR8, c[0x0][0x228] ;  /* 0x00008a0000087ab9 */ /* 0x000fe20000000800 */
[----:B------:R-:W-:-:S08]  /*41e00*/  VIADD R23, R6, 0x2 ;  /* 0x0000000206177836 */ /* 0x000fd00000000000 */
[----:B------:R1:W-:Y:S02]  /*41e10*/  @P6 STG.E desc[UR6][R164.64], R13 ;  /* 0x0000000da4006986 */ /* 0x0003e4000c101906 */
[----:B-1----:R-:W-:Y:S02]  /*41e20*/  IMAD.WIDE R164, R12, 0x4, R4 ;  /* 0x000000040ca47825 */ /* 0x002fe400078e0204 */
[----:B------:R-:W4:Y:S04]  /*41e30*/  LDL.LU R13, [R1+0xe08] ;  /* 0x000e0800010d7983 */ /* 0x000f280000300800 */
[----:B------:R-:W4:Y:S04]  /*41e40*/  LDL.LU R12, [R1+0xf54] ;  /* 0x000f5400010c7983 */ /* 0x000f280000300800 */
[----:B---3--:R2:W-:Y:S01]  /*41e50*/  @P5 STG.E desc[UR6][R164.64], R19 ;  /* 0x00000013a4005986 */ /* 0x0085e2000c101906 */
[----:B------:R-:W-:Y:S01]  /*41e60*/  ISETP.GE.AND P5, PT, R23, UR5, PT ;  /* 0x0000000517007c0c */ /* 0x000fe2000bfa6270 */
[----:B------:R-:W-:-:S02]  /*41e70*/  ULDC UR5, c[0x0][0x228] ;  /* 0x00008a0000057ab9 */ /* 0x000fc40000000800 */
[----:B------:R-:W3:Y:S01]  /*41e80*/  LDL.LU R230, [R1+0x808] ;  /* 0x0008080001e67983 */ /* 0x000ee20000300800 */
[----:B------:R-:W-:Y:S01]  /*41e90*/  ISETP.LT.AND P6, PT, R7, UR8, !P5 ;  /* 0x0000000807007c0c */ /* 0x000fe2000efc1270 */
[----:B--2---:R-:W-:Y:S02]  /*41ea0*/  IMAD.WIDE R164, R15, 0x4, R2 ;  /* 0x000000040fa47825 */ /* 0x004fe400078e0202 */
[----:B------:R-:W2:Y:S01]  /*41eb0*/  LDL.LU R20, [R1+0x408] ;  /* 0x0004080001147983 */ /* 0x000ea20000300800 */
[----:B------:R-:W-:-:S09]  /*41ec0*/  ULDC UR8, c[0x0][0x228] ;  /* 0x00008a0000087ab9 */ /* 0x000fd20000000800 */
[----:B------:R1:W-:Y:S02]  /*41ed0*/  @P6 STG.E desc[UR6][R164.64], R18 ;  /* 0x00000012a4006986 */ /* 0x0003e4000c101906 */
[----:B-1----:R-:W-:Y:S02]  /*41ee0*/  IMAD.WIDE R164, R15, 0x4, R4 ;  /* 0x000000040fa47825 */ /* 0x002fe400078e0204 */
[----:B------:R-:W2:Y:S01]  /*41ef0*/  LDL.LU R15, [R1+0xf58] ;  /* 0x000f5800010f7983 */ /* 0x000ea20000300800 */
[----:B------:R-:W-:Y:S01]  /*41f00*/  ISETP.LT.AND P5, PT, R8, UR5, !P5 ;  /* 0x0000000508007c0c */ /* 0x000fe2000efa1270 */
[----:B------:R-:W-:Y:S01]  /*41f10*/  VIADD R23, R6, 0x3 ;  /* 0x0000000306177836 */ /* 0x000fe20000000000 */
[----:B------:R-:W-:Y:S01]  /*41f20*/  ULDC UR5, c[0x0][0x22c] ;  /* 0x00008b0000057ab9 */ /* 0x000fe20000000800 */
[----:B------:R-:W2:Y:S04]  /*41f30*/  LDL.LU R19, [R1+0x8] ;  /* 0x0000080001137983 */ /* 0x000ea80000300800 */
[----:B------:R-:W2:Y:S06]  /*41f40*/  LDL.LU R18, [R1+0xf5c] ;  /* 0x000f5c0001127983 */ /* 0x000eac0000300800 */
[----:B------:R4:W-:Y:S01]  /*41f50*/  @P5 STG.E desc[UR6][R164.64], R17 ;  /* 0x00000011a4005986 */ /* 0x0009e2000c101906 */
[----:B------:R-:W-:Y:S01]  /*41f60*/  ISETP.GE.AND P5, PT, R23, UR5, PT ;  /* 0x0000000517007c0c */ /* 0x000fe2000bfa6270 */
[----:B------:R-:W-:-:S03]  /*41f70*/  ULDC UR5, c[0x0][0x228] ;  /* 0x00008a0000057ab9 */ /* 0x000fc60000000800 */
[----:B------:R-:W-:Y:S01]  /*41f80*/  ISETP.LT.AND P6, PT, R7, UR8, !P5 ;  /* 0x0000000807007c0c */ /* 0x000fe2000efc1270 */
[----:B------:R-:W-:Y:S01]  /*41f90*/  VIADD R23, R6, 0x4 ;  /* 0x0000000406177836 */ /* 0x000fe20000000000 */
[----:B------:R-:W-:Y:S01]  /*41fa0*/  ISETP.LT.AND P5, PT, R8, UR5, !P5 ;  /* 0x0000000508007c0c */ /* 0x000fe2000efa1270 */
[----:B------:R-:W-:Y:S01]  /*41fb0*/  ULDC.64 UR8, c[0x0][0x228] ;  /* 0x00008a0000087ab9 */ /* 0x000fe20000000a00 */
[----:B------:R-:W-:Y:S01]  /*41fc0*/  ULDC UR5, c[0x0][0x228] ;  /* 0x00008a0000057ab9 */ /* 0x000fe20000000800 */
[----:B----4-:R-:W-:-:S08]  /*41fd0*/  IMAD.WIDE R164, R14, 0x4, R2 ;  /* 0x000000040ea47825 */ /* 0x010fd000078e0202 */
[----:B------:R1:W-:Y:S02]  /*41fe0*/  @P6 STG.E desc[UR6][R164.64], R16 ;  /* 0x00000010a4006986 */ /* 0x0003e4000c101906 */
[----:B-1----:R-:W-:Y:S02]  /*41ff0*/  IMAD.WIDE R164, R14, 0x4, R4 ;  /* 0x000000040ea47825 */ /* 0x002fe400078e0204 */
[----:B------:R-:W4:Y:S04]  /*42000*/  LDL.LU R16, [R1+0xe0c] ;  /* 0x000e0c0001107983 */ /* 0x000f280000300800 */
[----:B------:R1:W-:Y:S01]  /*42010*/  @P5 STG.E desc[UR6][R164.64], R231 ;  /* 0x000000e7a4005986 */ /* 0x0003e2000c101906 */
[----:B------:R-:W-:-:S03]  /*42020*/  ISETP.GE.AND P5, PT, R23, UR9, PT ;  /* 0x0000000917007c0c */ /* 0x000fc6000bfa6270 */
[----:B------:R-:W4:Y:S01]  /*42030*/  LDL.LU R17, [R1+0x80c] ;  /* 0x00080c0001117983 */ /* 0x000f220000300800 */
[----:B------:R-:W-:Y:S01]  /*42040*/  ISETP.LT.AND P6, PT, R7, UR5, !P5 ;  /* 0x0000000507007c0c */ /* 0x000fe2000efc1270 */
[----:B------:R-:W-:Y:S01]  /*42050*/  VIADD R23, R6, 0x5 ;  /* 0x0000000506177836 */ /* 0x000fe20000000000 */
[----:B------:R-:W-:Y:S01]  /*42060*/  ISETP.LT.AND P5, PT, R8, UR8, !P5 ;  /* 0x0000000808007c0c */ /* 0x000fe2000efa1270 */
[----:B------:R-:W4:Y:S01]  /*42070*/  LDL.LU R14, [R1+0xf60] ;  /* 0x000f6000010e7983 */ /* 0x000f220000300800 */
[----:B------:R-:W-:Y:S01]  /*42080*/  ULDC.64 UR8, c[0x0][0x228] ;  /* 0x00008a0000087ab9 */ /* 0x000fe20000000a00 */
[----:B------:R-:W-:Y:S01]  /*42090*/  ULDC UR5, c[0x0][0x228] ;  /* 0x00008a0000057ab9 */ /* 0x000fe20000000800 */
[----:B-1----:R-:W-:-:S07]  /*420a0*/  IMAD.WIDE R164, R12, 0x4, R2 ;  /* 0x000000040ca47825 */ /* 0x002fce00078e0202 */
[----:B------:R1:W-:Y:S02]  /*420b0*/  @P6 STG.E desc[UR6][R164.64], R13 ;  /* 0x0000000da4006986 */ /* 0x0003e4000c101906 */
[----:B-1----:R-:W-:Y:S02]  /*420c0*/  IMAD.WIDE R164, R12, 0x4, R4 ;  /* 0x000000040ca47825 */ /* 0x002fe400078e0204 */
[----:B------:R-:W4:Y:S04]  /*420d0*/  LDL.LU R13, [R1+0x40c] ;  /* 0x00040c00010d7983 */ /* 0x000f280000300800 */
[----:B---3--:R2:W-:Y:S01]  /*420e0*/  @P5 STG.E desc[UR6][R164.64], R230 ;  /* 0x000000e6a4005986 */ /* 0x0085e2000c101906 */
[----:B------:R-:W-:-:S03]  /*420f0*/  ISETP.GE.AND P5, PT, R23, UR9, PT ;  /* 0x0000000917007c0c */ /* 0x000fc6000bfa6270 */
        /* <DEDUP_REMOVED lines=10> */
[----:B------:R-:W-:-:S11]  /*421a0*/  ULDC UR8, c[0x0][0x228] ;  /* 0x00008a0000087ab9 */ /* 0x000fd60000000800 */
[----:B------:R1:W-:Y:S01]  /*421b0*/  @P5 STG.E desc[UR6][R164.64], R19 ;  /* 0x00000013a4005986 */ /* 0x0003e2000c101906 */
[----:B------:R-:W-:Y:S01]  /*421c0*/  ISETP.GE.AND P5, PT, R23, UR5, PT ;  /* 0x0000000517007c0c */ /* 0x000fe2000bfa6270 */
[----:B------:R-:W-:-:S03]  /*421d0*/  ULDC UR5, c[0x0][0x228] ;  /* 0x00008a0000057ab9 */ /* 0x000fc60000000800 */
[----:B------:R-:W-:Y:S01]  /*421e0*/  ISETP.LT.AND P6, PT, R7, UR8, !P5 ;  /* 0x0000000807007c0c */ /* 0x000fe2000efc1270 */
[----:B-1----:R-:W2:Y:S01]  /*421f0*/  LDL.LU R19, [R1+0x810] ;  /* 0x0008100001137983 */ /* 0x002ea20000300800 */
[----:B------:R-:W-:Y:S01]  /*42200*/  ISETP.LT.AND P5, PT, R8, UR5, !P5 ;  /* 0x0000000508007c0c */ /* 0x000fe2000efa1270 */
[----:B------:R-:W-:Y:S01]  /*42210*/  IMAD.WIDE R164, R18, 0x4, R2 ;  /* 0x0000000412a47825 */ /* 0x000fe200078e0202 */
[----:B------:R-:W-:Y:S01]  /*42220*/  ULDC UR5, c[0x0][0x22c] ;  /* 0x00008b0000057ab9 */ /* 0x000fe20000000800 */
[----:B------:R-:W-:Y:S02]  /*42230*/  ULDC UR8, c[0x0][0x228] ;  /* 0x00008a0000087ab9 */ /* 0x000fe40000000800 */
[----:B------:R-:W-:-:S06]  /*42240*/  VIADD R23, R6, 0x7 ;  /* 0x0000000706177836 */ /* 0x000fcc0000000000 */
[----:B----4-:R1:W-:Y:S02]  /*42250*/  @P6 STG.E desc[UR6][R164.64], R16 ;  /* 0x00000010a4006986 */ /* 0x0103e4000c101906 */
[----:B-1----:R-:W-:Y:S02]  /*42260*/  IMAD.WIDE R164, R18, 0x4, R4 ;  /* 0x0000000412a47825 */ /* 0x002fe400078e0204 */
[----:B------:R-:W4:Y:S04]  /*42270*/  LDL.LU R16, [R1+0xf68] ;  /* 0x000f680001107983 */ /* 0x000f280000300800 */
[----:B------:R1:W-:Y:S01]  /*42280*/  @P5 STG.E desc[UR6][R164.64], R17 ;  /* 0x00000011a4005986 */ /* 0x0003e2000c101906 */
[----:B------:R-:W-:Y:S01]  /*42290*/  ISETP.GE.AND P5, PT, R23, UR5, PT ;  /* 0x0000000517007c0c */ /* 0x000fe2000bfa6270 */
[----:B------:R-:W-:-:S03]  /*422a0*/  ULDC UR5, c[0x0][0x228] ;  /* 0x00008a0000057ab9 */ /* 0x000fc60000000800 */
[----:B------:R-:W-:Y:S01]  /*422b0*/  ISETP.LT.AND P6, PT, R7, UR8, !P5 ;  /* 0x0000000807007c0c */ /* 0x000fe2000efc1270 */
[----:B-1----:R-:W4:Y:S01]  /*422c0*/  LDL.LU R17, [R1+0x410] ;  /* 0x0004100001117983 */ /* 0x002f220000300800 */
[----:B------:R-:W-:Y:S01]  /*422d0*/  IMAD.WIDE R164, R14, 0x4, R2 ;  /* 0x000000040ea47825 */ /* 0x000fe200078e0202 */
[----:B------:R-:W-:Y:S02]  /*422e0*/  ULDC.64 UR8, c[0x0][0x228] ;  /* 0x00008a0000087ab9 */ /* 0x000fe40000000a00 */
[----:B------:R-:W4:Y:S01]  /*422f0*/  LDL.LU R20, [R1+0x10] ;  /* 0x0000100001147983 */ /* 0x000f220000300800 */
[----:B------:R-:W-:Y:S01]  /*42300*/  ISETP.LT.AND P5, PT, R8, UR5, !P5 ;  /* 0x0000000508007c0c */ /* 0x000fe2000efa1270 */
[----:B------:R-:W-:Y:S01]  /*42310*/  VIADD R23, R6, 0x8 ;  /* 0x0000000806177836 */ /* 0x000fe20000000000 */
[----:B------:R-:W-:-:S05]  /*42320*/  ULDC UR5, c[0x0][0x228] ;  /* 0x00008a0000057ab9 */ /* 0x000fca0000000800 */
[----:B------:R1:W-:Y:S04]  /*42330*/  @P6 STG.E desc[UR6][R164.64], R13 ;  /* 0x0000000da4006986 */ /* 0x0003e8000c101906 */
[----:B-1----:R-:W4:Y:S01]  /*42340*/  LDL.LU R13, [R1+0xf6c] ;  /* 0x000f6c00010d7983 */ /* 0x002f220000300800 */
[----:B------:R-:W-:-:S03]  /*42350*/  IMAD.WIDE R164, R14, 0x4, R4 ;  /* 0x000000040ea47825 */ /* 0x000fc600078e0204 */
        /* <DEDUP_REMOVED lines=13> */
[----:B------:R-:W-:-:S11]  /*42430*/  ULDC.64 UR8, c[0x0][0x228] ;  /* 0x00008a0000087ab9 */ /* 0x000fd60000000a00 */
[----:B------:R1:W-:Y:S01]  /*42440*/  @P5 STG.E desc[UR6][R164.64], R19 ;  /* 0x00000013a4005986 */ /* 0x0003e2000c101906 */
[----:B------:R-:W-:-:S04]  /*42450*/  ISETP.GE.AND P5, PT, R23, UR9, PT ;  /* 0x0000000917007c0c */ /* 0x000fc8000bfa6270 */
[----:B------:R-:W-:Y:S01]  /*42460*/  ISETP.LT.AND P6, PT, R7, UR5, !P5 ;  /* 0x0000000507007c0c */ /* 0x000fe2000efc1270 */
[----:B-1----:R-:W2:Y:S01]  /*42470*/  LDL.LU R19, [R1+0x14] ;  /* 0x0000140001137983 */ /* 0x002ea20000300800 */
[----:B------:R-:W-:Y:S01]  /*42480*/  ISETP.LT.AND P5, PT, R8, UR8, !P5 ;  /* 0x0000000808007c0c */ /* 0x000fe2000efa1270 */
[----:B------:R-:W-:Y:S01]  /*42490*/  VIADD R23, R6, 0xa ;  /* 0x0000000a06177836 */ /* 0x000fe20000000000 */
[----:B------:R-:W-:Y:S01]  /*424a0*/  ULDC UR5, c[0x0][0x22c] ;  /* 0x00008b0000057ab9 */ /* 0x000fe20000000800 */
[----:B------:R-:W-:Y:S01]  /*424b0*/  ULDC UR8, c[0x0][0x228] ;  /* 0x00008a0000087ab9 */ /* 0x000fe20000000800 */
[----:B----4-:R-:W-:-:S07]  /*424c0*/  IMAD.WIDE R164, R16, 0x4, R2 ;  /* 0x0000000410a47825 */ /* 0x010fce00078e0202 */
[----:B------:R1:W-:Y:S02]  /*424d0*/  @P6 STG.E desc[UR6][R164.64], R17 ;  /* 0x00000011a4006986 */ /* 0x0003e4000c101906 */
[----:B-1----:R-:W-:Y:S02]  /*424e0*/  IMAD.WIDE R164, R16, 0x4, R4 ;  /* 0x0000000410a47825 */ /* 0x002fe400078e0204 */
[----:B------:R-:W4:Y:S04]  /*424f0*/  LDL.LU R17, [R1+0xc08] ;  /* 0x000c080001117983 */ /* 0x000f280000300800 */
[----:B------:R-:W4:Y:S04]  /*42500*/  LDL.LU R16, [R1+0xf74] ;  /* 0x000f740001107983 */ /* 0x000f280000300800 */
[----:B------:R1:W-:Y:S01]  /*42510*/  @P5 STG.E desc[UR6][R164.64], R20 ;  /* 0x00000014a4005986 */ /* 0x0003e2000c101906 */
[----:B------:R-:W-:Y:S01]  /*42520*/  ISETP.GE.AND P5, PT, R23, UR5, PT ;  /* 0x0000000517007c0c */ /* 0x000fe2000bfa6270 */
[----:B------:R-:W-:-:S02]  /*42530*/  ULDC UR5, c[0x0][0x228] ;  /* 0x00008a0000057ab9 */ /* 0x000fc40000000800 */
[----:B------:R-:W4:Y:S01]  /*42540*/  LDL.LU R230, [R1+0x818] ;  /* 0x0008180001e67983 */ /* 0x000f220000300800 */
[----:B------:R-:W-:Y:S01]  /*42550*/  ISETP.LT.AND P6, PT, R7, UR8, !P5 ;  /* 0x0000000807007c0c */ /* 0x000fe2000efc1270 */
[----:B------:R-:W-:Y:S01]  /*42560*/  VIADD R23, R6, 0xb ;  /* 0x0000000b06177836 */ /* 0x000fe20000000000 */
[----:B------:R-:W-:Y:S01]  /*42570*/  ISETP.LT.AND P5, PT, R8, UR5, !P5 ;  /* 0x0000000508007c0c */ /* 0x000fe2000efa1270 */
[----:B------:R-:W-:Y:S01]  /*42580*/  ULDC UR5, c[0x0][0x22c] ;  /* 0x00008b0000057ab9 */ /* 0x000fe20000000800 */
[----:B------:R-:W-:Y:S01]  /*42590*/  ULDC UR8, c[0x0][0x228] ;  /* 0x00008a0000087ab9 */ /* 0x000fe20000000800 */
[----:B-1----:R-:W-:-:S08]  /*425a0*/  IMAD.WIDE R164, R13, 0x4, R2 ;  /* 0x000000040da47825 */ /* 0x002fd000078e0202 */
        /* <DEDUP_REMOVED lines=14> */
[----:B------:R-:W2:Y:S04]  /*42690*/  LDL.LU R12, [R1+0xf7c] ;  /* 0x000f7c00010c7983 */ /* 0x000ea80000300800 */
        /* <DEDUP_REMOVED lines=8> */
[----:B------:R-:W-:Y:S01]  /*42720*/  VIADD R23, R6, 0xd ;  /* 0x0000000d06177836 */ /* 0x000fe20000000000 */
[----:B------:R-:W-:Y:S01]  /*42730*/  ISETP.LT.AND P5, PT, R8, UR5, !P5 ;  /* 0x0000000508007c0c */ /* 0x000fe2000efa1270 */
[----:B------:R-:W-:Y:S01]  /*42740*/  ULDC UR5, c[0x0][0x22c] ;  /* 0x00008b0000057ab9 */ /* 0x000fe20000000800 */
[----:B------:R-:W-:Y:S01]  /*42750*/  ULDC UR8, c[0x0][0x228] ;  /* 0x00008a0000087ab9 */ /* 0x000fe20000000800 */
[----:B-1----:R-:W2:Y:S01]  /*42760*/  LDL.LU R19, [R1+0x41c] ;  /* 0x00041c0001137983 */ /* 0x002ea20000300800 */
[----:B----4-:R-:W-:-:S07]  /*42770*/  IMAD.WIDE R164, R16, 0x4, R2 ;  /* 0x0000000410a47825 */ /* 0x010fce00078e0202 */
[----:B------:R1:W-:Y:S02]  /*42780*/  @P6 STG.E desc[UR6][R164.64], R17 ;  /* 0x00000011a4006986 */ /* 0x0003e4000c101906 */
[----:B-1----:R-:W-:Y:S02]  /*42790*/  IMAD.WIDE R164, R16, 0x4, R4 ;  /* 0x0000000410a47825 */ /* 0x002fe400078e0204 */
        /* <DEDUP_REMOVED lines=17> */
[----:B------:R-:W-:-:S03]  /*428b0*/  ULDC UR5, c[0x0][0x228] ;  /* 0x00008a0000057ab9 */ /* 0x000fc60000000800 */
[----:B------:R-:W-:Y:S01]  /*428c0*/  ISETP.LT.AND P6, PT, R7, UR8, !P5 ;  /* 0x0000000807007c0c */ /* 0x000fe2000efc1270 */
[----:B--2---:R-:W-:Y:S01]  /*428d0*/  IMAD.WIDE R164, R12, 0x4, R2 ;  /* 0x000000040ca47825 */ /* 0x004fe200078e0202 */
[----:B------:R-:W-:Y:S01]  /*428e0*/  ISETP.LT.AND P5, PT, R8, UR5, !P5 ;  /* 0x0000000508007c0c */ /* 0x000fe2000efa1270 */
[----:B------:R-:W-:Y:S01]  /*428f0*/  ULDC UR5, c[0x0][0x22c] ;  /* 0x00008b0000057ab9 */ /* 0x000fe20000000800 */
[----:B------:R-:W-:-:S09]  /*42900*/  ULDC UR8, c[0x0][0x228] ;  /* 0x00008a0000087ab9 */ /* 0x000fd20000000800 */
[----:B------:R1:W-:Y:S04]  /*42910*/  @P6 STG.E desc[UR6][R164.64], R18 ;  /* 0x00000012a4006986 */ /* 0x0003e8000c101906 */
[----:B-1----:R-:W2:Y:S01]  /*42920*/  LDL.LU R18, [R1+0xc10] ;  /* 0x000c100001127983 */ /* 0x002ea20000300800 */
[----:B------:R-:W-:-:S03]  /*42930*/  IMAD.WIDE R164, R12, 0x4, R4 ;  /* 0x000000040ca47825 */ /* 0x000fc600078e0204 */
[----:B------:R-:W3:Y:S04]  /*42940*/  LDL.LU R12, [R1+0xf88] ;  /* 0x000f8800010c7983 */ /* 0x000ee80000300800 */
[----:B------:R1:W-:Y:S04]  /*42950*/  @P5 STG.E desc[UR6][R164.64], R15 ;  /* 0x0000000fa4005986 */ /* 0x0003e8000c101906 */
[----:B-1----:R-:W3:Y:S01]  /*42960*/  LDL.LU R15, [R1+0x820] ;  /* 0x00082000010f7983 */ /* 0x002ee20000300800 */
[----:B------:R-:W-:-:S03]  /*42970*/  VIADD R23, R6, 0xf ;  /* 0x0000000f06177836 */ /* 0x000fc60000000000 */
[----:B------:R-:W3:Y:S02]  /*42980*/  LDL.LU R20, [R1+0x420] ;  /* 0x0004200001147983 */ /* 0x000ee40000300800 */
[----:B------:R-:W-:Y:S01]  /*42990*/  ISETP.GE.AND P5, PT, R23, UR5, PT ;  /* 0x0000000517007c0c */ /* 0x000fe2000bfa6270 */
[----:B------:R-:W-:-:S03]  /*429a0*/  ULDC UR5, c[0x0][0x228] ;  /* 0x00008a0000057ab9 */ /* 0x000fc60000000800 */
[----:B------:R-:W-:Y:S01]  /*429b0*/  ISETP.LT.AND P6, PT, R7, UR8, !P5 ;  /* 0x0000000807007c0c */ /* 0x000fe2000efc1270 */
[----:B------:R-:W-:Y:S01]  /*429c0*/  VIADD R23, R6, 0x10 ;  /* 0x0000001006177836 */ /* 0x000fe20000000000 */
[----:B------:R-:W-:Y:S01]  /*429d0*/  ISETP.LT.AND P5, PT, R8, UR5, !P5 ;  /* 0x0000000508007c0c */ /* 0x000fe2000efa1270 */
[----:B------:R-:W-:Y:S01]  /*429e0*/  ULDC UR5, c[0x0][0x22c] ;  /* 0x00008b0000057ab9 */ /* 0x000fe20000000800 */
[----:B------:R-:W-:Y:S01]  /*429f0*/  ULDC UR8, c[0x0][0x228] ;  /* 0x00008a0000087ab9 */ /* 0x000fe20000000800 */
[----:B----4-:R-:W-:-:S08]  /*42a00*/  IMAD.WIDE R164, R16, 0x4, R2 ;  /* 0x0000000410a47825 */ /* 0x010fd000078e0202 */
[----:B------:R1:W-:Y:S02]  /*42a10*/  @P6 STG.E desc[UR6][R164.64], R19 ;  /* 0x00000013a4006986 */ /* 0x0003e4000c101906 */
[----:B-1----:R-:W-:Y:S02]  /*42a20*/  IMAD.WIDE R164, R16, 0x4, R4 ;  /* 0x0000000410a47825 */ /* 0x002fe400078e0204 */
[----:B------:R-:W4:Y:S04]  /*42a30*/  LDL.LU R16, [R1+0xf8c] ;  /* 0x000f8c0001107983 */ /* 0x000f280000300800 */
[----:B------:R1:W-:Y:S01]  /*42a40*/  @P5 STG.E desc[UR6][R164.64], R17 ;  /* 0x00000011a4005986 */ /* 0x0003e2000c101906 */
[----:B------:R-:W-:Y:S01]  /*42a50*/  ISETP.GE.AND P5, PT, R23, UR5, PT ;  /* 0x0000000517007c0c */ /* 0x000fe2000bfa6270 */
[----:B------:R-:W-:-:S03]  /*42a60*/  ULDC UR5, c[0x0][0x228] ;  /* 0x00008a0000057ab9 */ /* 0x000fc60000000800 */
[----:B------:R-:W-:Y:S01]  /*42a70*/  ISETP.LT.AND P6, PT, R7, UR8, !P5 ;  /* 0x0000000807007c0c */ /* 0x000fe2000efc1270 */
[----:B-1----:R-:W4:Y:S01]  /*42a80*/  LDL.LU R17, [R1+0xe14] ;  /* 0x000e140001117983 */ /* 0x002f220000300800 */
[----:B------:R-:W-:-:S03]  /*42a90*/  IMAD.WIDE R164, R13, 0x4, R2 ;  /* 0x000000040da47825 */ /* 0x000fc600078e0202 */
[----:B------:R-:W4:Y:S01]  /*42aa0*/  LDL.LU R19, [R1+0xc14] ;  /* 0x000c140001137983 */ /* 0x000f220000300800 */
[----:B------:R-:W-:-:S07]  /*42ab0*/  ULDC UR8, c[0x0][0x228] ;  /* 0x00008a0000087ab9 */ /* 0x000fce0000000800 */
[----:B------:R1:W-:Y:S01]  /*42ac0*/  @P6 STG.E desc[UR6][R164.64], R14 ;  /* 0x0000000ea4006986 */ /* 0x0003e2000c101906 */
[----:B------:R-:W-:Y:S01]  /*42ad0*/  ISETP.LT.AND P5, PT, R8, UR5, !P5 ;  /* 0x0000000508007c0c */ /* 0x000fe2000efa1270 */
[----:B------:R-:W-:Y:S01]  /*42ae0*/  VIADD R23, R6, 0x11 ;  /* 0x0000001106177836 */ /* 0x000fe20000000000 */
[----:B------:R-:W-:Y:S01]  /*42af0*/  ULDC UR5, c[0x0][0x22c] ;  /* 0x00008b0000057ab9 */ /* 0x000fe20000000800 */
[----:B-1----:R-:W-:Y:S01]  /*42b00*/  IMAD.WIDE R164, R13, 0x4, R4 ;  /* 0x000000040da47825 */ /* 0x002fe200078e0204 */
[----:B------:R-:W4:Y:S04]  /*42b10*/  LDL.LU R14, [R1+0x824] ;  /* 0x00082400010e7983 */ /* 0x000f280000300800 */
[----:B------:R-:W4:Y:S05]  /*42b20*/  LDL.LU R13, [R1+0xf90] ;  /* 0x000f9000010d7983 */ /* 0x000f2a0000300800 */
[----:B--2---:R1:W-:Y:S01]  /*42b30*/  @P5 STG.E desc[UR6][R164.64], R18 ;  /* 0x00000012a4005986 */ /* 0x0043e2000c101906 */
[----:B------:R-:W-:Y:S01]  /*42b40*/  ISETP.GE.AND P5, PT, R23, UR5, PT ;  /* 0x0000000517007c0c */ /* 0x000fe2000bfa6270 */
[----:B------:R-:W-:-:S03]  /*42b50*/  ULDC UR5, c[0x0][0x228] ;  /* 0x00008a0000057ab9 */ /* 0x000fc60000000800 */
[----:B------:R-:W-:Y:S01]  /*42b60*/  ISETP.LT.AND P6, PT, R7, UR8, !P5 ;  /* 0x0000000807007c0c */ /* 0x000fe2000efc1270 */
[----:B-1----:R-:W2:Y:S01]  /*42b70*/  LDL.LU R18, [R1+0x424] ;  /* 0x0004240001127983 */ /* 0x002ea20000300800 */
[----:B---3--:R-:W-:Y:S01]  /*42b80*/  IMAD.WIDE R164, R12, 0x4, R2 ;  /* 0x000000040ca47825 */ /* 0x008fe200078e0202 */
[----:B------:R-:W-:-:S10]  /*42b90*/  ULDC UR8, c[0x0][0x228] ;  /* 0x00008a0000087ab9 */ /* 0x000fd40000000800 */
[----:B------:R1:W-:Y:S02]  /*42ba0*/  @P6 STG.E desc[UR6][R164.64], R15 ;  /* 0x0000000fa4006986 */ /* 0x0003e4000c101906 */
[----:B-1----:R-:W-:Y:S02]  /*42bb0*/  IMAD.WIDE R164, R12, 0x4, R4 ;  /* 0x000000040ca47825 */ /* 0x002fe400078e0204 */
[----:B------:R-:W3:Y:S04]  /*42bc0*/  LDL.LU R15, [R1+0xe18] ;  /* 0x000e1800010f7983 */ /* 0x000ee80000300800 */
[----:B------:R-:W3:Y:S01]  /*42bd0*/  LDL.LU R12, [R1+0xf94] ;  /* 0x000f9400010c7983 */ /* 0x000ee20000300800 */
[----:B------:R-:W-:Y:S01]  /*42be0*/  ISETP.LT.AND P5, PT, R8, UR5, !P5 ;  /* 0x0000000508007c0c */ /* 0x000fe2000efa1270 */
[----:B------:R-:W-:Y:S01]  /*42bf0*/  VIADD R23, R6, 0x12 ;  /* 0x0000001206177836 */ /* 0x000fe20000000000 */
[----:B------:R-:W-:Y:S01]  /*42c00*/  ULDC UR5, c[0x0][0x22c] ;  /* 0x00008b0000057ab9 */ /* 0x000fe20000000800 */
[----:B------:R-:W3:Y:S10]  /*42c10*/  LDL.LU R230, [R1+0xc18] ;  /* 0x000c180001e67983 */ /* 0x000ef40000300800 */
        /* <DEDUP_REMOVED lines=18> */
[----:B-1----:R-:W-:Y:S02]  /*42d40*/  IMAD.WIDE R164, R13, 0x4, R2 ;  /* 0x000000040da47825 */ /* 0x002fe400078e0202 */
[----:B------:R-:W4:Y:S01]  /*42d50*/  LDL.LU R19, [R1+0xe1c] ;  /* 0x000e1c0001137983 */ /* 0x000f220000300800 */
[----:B------:R-:W-:-:S09]  /*42d60*/  ULDC UR8, c[0x0][0x228] ;  /* 0x00008a0000087ab9 */ /* 0x000fd20000000800 */
[----:B------:R1:W-:Y:S01]  /*42d70*/  @P6 STG.E desc[UR6][R164.64], R14 ;  /* 0x0000000ea4006986 */ /* 0x0003e2000c101906 */
[----:B------:R-:W-:Y:S01]  /*42d80*/  ISETP.LT.AND P5, PT, R8, UR5, !P5 ;  /* 0x0000000508007c0c */ /* 0x000fe2000efa1270 */
[----:B------:R-:W-:Y:S01]  /*42d90*/  VIADD R23, R6, 0x14 ;  /* 0x0000001406177836 */ /* 0x000fe20000000000 */
[----:B------:R-:W-:Y:S01]  /*42da0*/  ULDC UR5, c[0x0][0x22c] ;  /* 0x00008b0000057ab9 */ /* 0x000fe20000000800 */
[----:B-1----:R-:W-:Y:S02]  /*42db0*/  IMAD.WIDE R164, R13, 0x4, R4 ;  /* 0x000000040da47825 */ /* 0x002fe400078e0204 */
[----:B------:R-:W4:Y:S08]  /*42dc0*/  LDL.LU R13, [R1+0xf9c] ;  /* 0x000f9c00010d7983 */ /* 0x000f300000300800 */
[----:B--2---:R3:W-:Y:S01]  /*42dd0*/  @P5 STG.E desc[UR6][R164.64], R18 ;  /* 0x00000012a4005986 */ /* 0x0047e2000c101906 */
[----:B------:R-:W-:Y:S01]  /*42de0*/  ISETP.GE.AND P5, PT, R23, UR5, PT ;  /* 0x0000000517007c0c */ /* 0x000fe2000bfa6270 */
[----:B------:R-:W-:-:S02]  /*42df0*/  ULDC UR5, c[0x0][0x228] ;  /* 0x00008a0000057ab9 */ /* 0x000fc40000000800 */
[----:B------:R-:W2:Y:S01]  /*42e00*/  LDL.LU R14, [R1+0xc1c] ;  /* 0x000c1c00010e7983 */ /* 0x000ea20000300800 */
[----:B------:R-:W-:Y:S01]  /*42e10*/  ISETP.LT.AND P6, PT, R7, UR8, !P5 ;  /* 0x0000000807007c0c */ /* 0x000fe2000efc1270 */
[----:B---3--:R-:W-:Y:S02]  /*42e20*/  IMAD.WIDE R164, R12, 0x4, R2 ;  /* 0x000000040ca47825 */ /* 0x008fe400078e0202 */
[----:B------:R-:W3:Y:S01]  /*42e30*/  LDL.LU R18, [R1+0x82c] ;  /* 0x00082c0001127983 */ /* 0x000ee20000300800 */
[----:B------:R-:W-:-:S09]  /*42e40*/  ULDC UR8, c[0x0][0x228] ;  /* 0x00008a0000087ab9 */ /* 0x000fd20000000800 */
[----:B------:R1:W-:Y:S02]  /*42e50*/  @P6 STG.E desc[UR6][R164.64], R15 ;  /* 0x0000000fa4006986 */ /* 0x0003e4000c101906 */
[----:B-1----:R-:W-:Y:S02]  /*42e60*/  IMAD.WIDE R164, R12, 0x4, R4 ;  /* 0x000000040ca47825 */ /* 0x002fe400078e0204 */
[----:B------:R-:W3:Y:S04]  /*42e70*/  LDL.LU R12, [R1+0xfa0] ;  /* 0x000fa000010c7983 */ /* 0x000ee80000300800 */
[----:B------:R-:W3:Y:S01]  /*42e80*/  LDL.LU R15, [R1+0x42c] ;  /* 0x00042c00010f7983 */ /* 0x000ee20000300800 */
        /* <DEDUP_REMOVED lines=18> */
[----:B------:R-:W-:-:S03]  /*42fb0*/  ULDC UR5, c[0x0][0x228] ;  /* 0x00008a0000057ab9 */ /* 0x000fc60000000800 */
[----:B------:R-:W-:Y:S01]  /*42fc0*/  ISETP.LT.AND P6, PT, R7, UR8, !P5 ;  /* 0x0000000807007c0c */ /* 0x000fe2000efc1270 */
[----:B-1----:R-:W-:Y:S01]  /*42fd0*/  IMAD.WIDE R164, R13, 0x4, R2 ;  /* 0x000000040da47825 */ /* 0x002fe200078e0202 */
[----:B------:R-:W-:Y:S01]  /*42fe0*/  ISETP.LT.AND P5, PT, R8, UR5, !P5 ;  /* 0x0000000508007c0c */ /* 0x000fe2000efa1270 */
[----:B------:R-:W-:Y:S01]  /*42ff0*/  ULDC UR5, c[0x0][0x22c] ;  /* 0x00008b0000057ab9 */ /* 0x000fe20000000800 */
[----:B------:R-:W-:-:S09]  /*43000*/  ULDC UR8, c[0x0][0x228] ;  /* 0x00008a0000087ab9 */ /* 0x000fd20000000800 */
[----:B------:R1:W-:Y:S04]  /*43010*/  @P6 STG.E desc[UR6][R164.64], R19 ;  /* 0x00000013a4006986 */ /* 0x0003e8000c101906 */
[----:B-1----:R-:W4:Y:S01]  /*43020*/  LDL.LU R19, [R1+0x830] ;  /* 0x0008300001137983 */ /* 0x002f220000300800 */
[----:B------:R-:W-:-:S03]  /*43030*/  IMAD.WIDE R164, R13, 0x4, R4 ;  /* 0x000000040da47825 */ /* 0x000fc600078e0204 */
[----:B------:R-:W4:Y:S01]  /*43040*/  LDL.LU R13, [R1+0xfa8] ;  /* 0x000fa800010d7983 */ /* 0x000f220000300800 */
[----:B------:R-:W-:-:S03]  /*43050*/  VIADD R23, R6, 0x17 ;  /* 0x0000001706177836 */ /* 0x000fc60000000000 */
[----:B--2---:R1:W-:Y:S02]  /*43060*/  @P5 STG.E desc[UR6][R164.64], R14 ;  /* 0x0000000ea4005986 */ /* 0x0043e4000c101906 */
[----:B------:R-:W-:Y:S01]  /*43070*/  ISETP.GE.AND P5, PT, R23, UR5, PT ;  /* 0x0000000517007c0c */ /* 0x000fe2000bfa6270 */
[----:B------:R-:W-:-:S03]  /*43080*/  ULDC UR5, c[0x0][0x228] ;  /* 0x00008a0000057ab9 */ /* 0x000fc60000000800 */
[----:B------:R-:W-:Y:S01]  /*43090*/  ISETP.LT.AND P6, PT, R7, UR8, !P5 ;  /* 0x0000000807007c0c */ /* 0x000fe2000efc1270 */
[----:B-1----:R-:W2:Y:S01]  /*430a0*/  LDL.LU R14, [R1+0x430] ;  /* 0x00043000010e7983 */ /* 0x002ea20000300800 */
[----:B---3--:R-:W-:-:S03]  /*430b0*/  IMAD.WIDE R164, R12, 0x4, R2 ;  /* 0x000000040ca47825 */ /* 0x008fc600078e0202 */
[----:B------:R-:W3:Y:S01]  /*430c0*/  LDL.LU R20, [R1+0x30] ;  /* 0x0000300001147983 */ /* 0x000ee20000300800 */
[----:B------:R-:W-:Y:S01]  /*430d0*/  ISETP.LT.AND P5, PT, R8, UR5, !P5 ;  /* 0x0000000508007c0c */ /* 0x000fe2000efa1270 */
[----:B------:R-:W-:Y:S01]  /*430e0*/  ULDC UR5, c[0x0][0x22c] ;  /* 0x00008b0000057ab9 */ /* 0x000fe20000000800 */
[----:B------:R-:W-:-:S05]  /*430f0*/  VIADD R23, R6, 0x18 ;  /* 0x0000001806177836 */ /* 0x000fca0000000000 */
[----:B------:R1:W-:Y:S01]  /*43100*/  @P6 STG.E desc[UR6][R164.64], R18 ;  /* 0x00000012a4006986 */ /* 0x0003e2000c101906 */
[----:B------:R-:W-:Y:S01]  /*43110*/  ULDC UR8, c[0x0][0x228] ;  /* 0x00008a0000087ab9 */ /* 0x000fe20000000800 */
[----:B-1----:R-:W-:Y:S02]  /*43120*/  IMAD.WIDE R164, R12, 0x4, R4 ;  /* 0x000000040ca47825 */ /* 0x002fe400078e0204 */
[----:B------:R-:W3:Y:S04]  /*43130*/  LDL.LU R12, [R1+0xfac] ;  /* 0x000fac00010c7983 */ /* 0x000ee80000300800 */
[----:B------:R1:W-:Y:S04]  /*43140*/  @P5 STG.E desc[UR6][R164.64], R15 ;  /* 0x0000000fa4005986 */ /* 0x0003e8000c101906 */
[----:B-1----:R-:W3:Y:S01]  /*43150*/  LDL.LU R15, [R1+0xc24] ;  /* 0x000c2400010f7983 */ /* 0x002ee20000300800 */
[----:B------:R-:W-:Y:S01]  /*43160*/  ISETP.GE.AND P5, PT, R23, UR5, PT ;  /* 0x0000000517007c0c */ /* 0x000fe2000bfa6270 */
[----:B------:R-:W-:-:S02]  /*43170*/  ULDC UR5, c[0x0][0x228] ;  /* 0x00008a0000057ab9 */ /* 0x000fc40000000800 */
[----:B------:R-:W3:Y:S01]  /*43180*/  LDL.LU R18, [R1+0x834] ;  /* 0x0008340001127983 */ /* 0x000ee20000300800 */
        /* <DEDUP_REMOVED lines=14> */
[----:B-1----:R-:W4:Y:S01]  /*43270*/  LDL.LU R19, [R1+0x34] ;  /* 0x0000340001137983 */ /* 0x002f220000300800 */
[----:B------:R-:W-:Y:S01]  /*43280*/  ISETP.LT.AND P5, PT, R8, UR5, !P5 ;  /* 0x0000000508007c0c */ /* 0x000fe2000efa1270 */
[----:B------:R-:W-:Y:S01]  /*43290*/  IMAD.WIDE R164, R13, 0x4, R2 ;  /* 0x000000040da47825 */ /* 0x000fe200078e0202 */
[----:B------:R-:W-:Y:S01]  /*432a0*/  ULDC UR5, c[0x0][0x22c] ;  /* 0x00008b0000057ab9 */ /* 0x000fe20000000800 */
[----:B------:R-:W-:Y:S02]  /*432b0*/  ULDC UR8, c[0x0][0x228] ;  /* 0x00008a0000087ab9 */ /* 0x000fe40000000800 */
[----:B------:R-:W-:-:S06]  /*432c0*/  VIADD R23, R6, 0x1a ;  /* 0x0000001a06177836 */ /* 0x000fcc0000000000 */
[----:B--2---:R1:W-:Y:S02]  /*432d0*/  @P6 STG.E desc[UR6][R164.64], R14 ;  /* 0x0000000ea4006986 */ /* 0x0043e4000c101906 */
[----:B-1----:R-:W-:Y:S02]  /*432e0*/  IMAD.WIDE R164, R13, 0x4, R4 ;  /* 0x000000040da47825 */ /* 0x002fe400078e0204 */
[----:B------:R-:W2:Y:S04]  /*432f0*/  LDL.LU R14, [R1+0xc28] ;  /* 0x000c2800010e7983 */ /* 0x000ea80000300800 */
[----:B------:R-:W2:Y:S04]  /*43300*/  LDL.LU R13, [R1+0xfb4] ;  /* 0x000fb400010d7983 */ /* 0x000ea80000300800 */
[----:B---3--:R1:W-:Y:S01]  /*43310*/  @P5 STG.E desc[UR6][R164.64], R20 ;  /* 0x00000014a4005986 */ /* 0x0083e2000c101906 */
[----:B------:R-:W-:Y:S01]  /*43320*/  ISETP.GE.AND P5, PT, R23, UR5, PT ;  /* 0x0000000517007c0c */ /* 0x000fe2000bfa6270 */
[----:B------:R-:W-:-:S02]  /*43330*/  ULDC UR5, c[0x0][0x228] ;  /* 0x00008a0000057ab9 */ /* 0x000fc40000000800 */
[----:B------:R-:W3:Y:S01]  /*43340*/  LDL.LU R230, [R1+0x838] ;  /* 0x0008380001e67983 */ /* 0x000ee20000300800 */
[----:B------:R-:W-:Y:S01]  /*43350*/  ISETP.LT.AND P6, PT, R7, UR8, !P5 ;  /* 0x0000000807007c0c */ /* 0x000fe2000efc1270 */
[----:B-1----:R-:W-:Y:S01]  /*43360*/  IMAD.WIDE R164, R12, 0x4, R2 ;  /* 0x000000040ca47825 */ /* 0x002fe200078e0202 */
[----:B------:R-:W-:-:S11]  /*43370*/  ULDC UR8, c[0x0][0x228] ;  /* 0x00008a0000087ab9 */ /* 0x000fd60000000800 */
        /* <DEDUP_REMOVED lines=12> */
[----:B-1----:R-:W3:Y:S01]  /*43440*/  LDL.LU R18, [R1+0xc2c] ;  /* 0x000c2c0001127983 */ /* 0x002ee20000300800 */
        /* <DEDUP_REMOVED lines=17> */
[----:B-1----:R-:W4:Y:S01]  /*43560*/  LDL.LU R19, [R1+0x43c] ;  /* 0x00043c0001137983 */ /* 0x002f220000300800 */
[----:B--2---:R-:W-:-:S07]  /*43570*/  IMAD.WIDE R164, R13, 0x4, R2 ;  /* 0x000000040da47825 */ /* 0x004fce00078e0202 */
[----:B------:R1:W-:Y:S02]  /*43580*/  @P6 STG.E desc[UR6][R164.64], R14 ;  /* 0x0000000ea4006986 */ /* 0x0003e4000c101906 */
[----:B-1----:R-:W-:Y:S02]  /*43590*/  IMAD.WIDE R164, R13, 0x4, R4 ;  /* 0x000000040da47825 */ /* 0x002fe400078e0204 */
        /* <DEDUP_REMOVED lines=24> */
[----:B------:R1:W-:Y:S04]  /*43720*/  @P6 STG.E desc[UR6][R164.64], R18 ;  /* 0x00000012a4006986 */ /* 0x0003e8000c101906 */
[----:B-1----:R-:W4:Y:S01]  /*43730*/  LDL.LU R18, [R1+0x840] ;  /* 0x0008400001127983 */ /* 0x002f220000300800 */
[----:B------:R-:W-:-:S03]  /*43740*/  IMAD.WIDE R164, R16, 0x4, R4 ;  /* 0x0000000410a47825 */ /* 0x000fc600078e0204 */
[----:B------:R-:W4:Y:S04]  /*43750*/  LDL.LU R16, [R1+0xfc8] ;  /* 0x000fc80001107983 */ /* 0x000f280000300800 */
[----:B------:R1:W-:Y:S01]  /*43760*/  @P5 STG.E desc[UR6][R164.64], R17 ;  /* 0x00000011a4005986 */ /* 0x0003e2000c101906 */
[----:B------:R-:W-:Y:S01]  /*43770*/  ISETP.GE.AND P5, PT, R23, UR5, PT ;  /* 0x0000000517007c0c */ /* 0x000fe2000bfa6270 */
[----:B------:R-:W-:-:S03]  /*43780*/  ULDC UR5, c[0x0][0x228] ;  /* 0x00008a0000057ab9 */ /* 0x000fc60000000800 */
[----:B------:R-:W-:Y:S01]  /*43790*/  ISETP.LT.AND P6, PT, R7, UR8, !P5 ;  /* 0x0000000807007c0c */ /* 0x000fe2000efc1270 */
[----:B-1----:R-:W4:Y:S01]  /*437a0*/  LDL.LU R17, [R1+0x440] ;  /* 0x0004400001117983 */ /* 0x002f220000300800 */
[----:B------:R-:W-:Y:S01]  /*437b0*/  VIADD R23, R6, 0x20 ;  /* 0x0000002006177836 */ /* 0x000fe20000000000 */
[----:B------:R-:W-:Y:S02]  /*437c0*/  ULDC UR8, c[0x0][0x228] ;  /* 0x00008a0000087ab9 */ /* 0x000fe40000000800 */
[----:B------:R-:W4:Y:S01]  /*437d0*/  LDL.LU R20, [R1+0x40] ;  /* 0x0000400001147983 */ /* 0x000f220000300800 */
[----:B------:R-:W-:Y:S01]  /*437e0*/  ISETP.LT.AND P5, PT, R8, UR5, !P5 ;  /* 0x0000000508007c0c */ /* 0x000fe2000efa1270 */
[----:B------:R-:W-:Y:S01]  /*437f0*/  ULDC UR5, c[0x0][0x22c] ;  /* 0x00008b0000057ab9 */ /* 0x000fe20000000800 */
[----:B--2---:R-:W-:-:S05]  /*43800*/  IMAD.WIDE R164, R13, 0x4, R2 ;  /* 0x000000040da47825 */ /* 0x004fca00078e0202 */
[----:B------:R1:W-:Y:S02]  /*43810*/  @P6 STG.E desc[UR6][R164.64], R19 ;  /* 0x00000013a4006986 */ /* 0x0003e4000c101906 */
[----:B-1----:R-:W-:Y:S02]  /*43820*/  IMAD.WIDE R164, R13, 0x4, R4 ;  /* 0x000000040da47825 */ /* 0x002fe400078e0204 */
[----:B------:R-:W2:Y:S04]  /*43830*/  LDL.LU R13, [R1+0xfcc] ;  /* 0x000fcc00010d7983 */ /* 0x000ea80000300800 */
[----:B---3--:R1:W-:Y:S01]  /*43840*/  @P5 STG.E desc[UR6][R164.64], R14 ;  /* 0x0000000ea4005986 */ /* 0x0083e2000c101906 */
[----:B------:R-:W-:Y:S01]  /*43850*/  ISETP.GE.AND P5, PT, R23, UR5, PT ;  /* 0x0000000517007c0c */ /* 0x000fe2000bfa6270 */
[----:B------:R-:W-:-:S03]  /*43860*/  ULDC UR5, c[0x0][0x228] ;  /* 0x00008a0000057ab9 */ /* 0x000fc60000000800 */
[----:B------:R-:W-:Y:S01]  /*43870*/  ISETP.LT.AND P6, PT, R7, UR8, !P5 ;  /* 0x0000000807007c0c */ /* 0x000fe2000efc1270 */
[----:B-1----:R-:W3:Y:S01]  /*43880*/  LDL.LU R14, [R1+0xc34] ;  /* 0x000c3400010e7983 */ /* 0x002ee20000300800 */
[----:B------:R-:W-:-:S03]  /*43890*/  IMAD.WIDE R164, R12, 0x4, R2 ;  /* 0x000000040ca47825 */ /* 0x000fc600078e0202 */
[----:B------:R-:W3:Y:S01]  /*438a0*/  LDL.LU R19, [R1+0x844] ;  /* 0x0008440001137983 */ /* 0x000ee20000300800 */
[----:B------:R-:W-:-:S07]  /*438b0*/  ULDC UR8, c[0x0][0x228] ;  /* 0x00008a0000087ab9 */ /* 0x000fce0000000800 */
[----:B------:R1:W-:Y:S02]  /*438c0*/  @P6 STG.E desc[UR6][R164.64], R15 ;  /* 0x0000000fa4006986 */ /* 0x0003e4000c101906 */
[----:B-1----:R-:W-:Y:S02]  /*438d0*/  IMAD.WIDE R164, R12, 0x4, R4 ;  /* 0x000000040ca47825 */ /* 0x002fe400078e0204 */
[----:B------:R-:W3:Y:S04]  /*438e0*/  LDL.LU R15, [R1+0x444] ;  /* 0x00044400010f7983 */ /* 0x000ee80000300800 */
[----:B------:R-:W3:Y:S01]  /*438f0*/  LDL.LU R12, [R1+0xfd0] ;  /* 0x000fd000010c7983 */ /* 0x000ee20000300800 */
[----:B------:R-:W-:Y:S01]  /*43900*/  ISETP.LT.AND P5, PT, R8, UR5, !P5 ;  /* 0x0000000508007c0c */ /* 0x000fe2000efa1270 */
[----:B------:R-:W-:Y:S01]  /*43910*/  VIADD R23, R6, 0x21 ;  /* 0x0000002106177836 */ /* 0x000fe20000000000 */
[----:B------:R-:W-:-:S11]  /*43920*/  ULDC UR5, c[0x0][0x22c] ;  /* 0x00008b0000057ab9 */ /* 0x000fd60000000800 */
[----:B----4-:R1:W-:Y:S01]  /*43930*/  @P5 STG.E desc[UR6][R164.64], R18 ;  /* 0x00000012a4005986 */ /* 0x0103e2000c101906 */
        /* <DEDUP_REMOVED lines=18> */
[----:B--2---:R-:W-:Y:S01]  /*43a60*/  IMAD.WIDE R164, R13, 0x4, R2 ;  /* 0x000000040da47825 */ /* 0x004fe200078e0202 */
[----:B------:R-:W-:Y:S01]  /*43a70*/  ISETP.LT.AND P5, PT, R8, UR5, !P5 ;  /* 0x0000000508007c0c */ /* 0x000fe2000efa1270 */
[----:B------:R-:W-:Y:S01]  /*43a80*/  ULDC UR5, c[0x0][0x22c] ;  /* 0x00008b0000057ab9 */ /* 0x000fe20000000800 */
[----:B------:R-:W-:Y:S01]  /*43a90*/  ULDC UR8, c[0x0][0x228] ;  /* 0x00008a0000087ab9 */ /* 0x000fe20000000800 */
[----:B------:R-:W-:-:S08]  /*43aa0*/  VIADD R23, R6, 0x23 ;  /* 0x0000002306177836 */ /* 0x000fd00000000000 */
[----:B---3--:R1:W-:Y:S02]  /*43ab0*/  @P6 STG.E desc[UR6][R164.64], R14 ;  /* 0x0000000ea4006986 */ /* 0x0083e4000c101906 */
[----:B-1----:R-:W-:Y:S02]  /*43ac0*/  IMAD.WIDE R164, R13, 0x4, R4 ;  /* 0x000000040da47825 */ /* 0x002fe400078e0204 */
[----:B------:R-:W2:Y:S04]  /*43ad0*/  LDL.LU R14, [R1+0x448] ;  /* 0x00044800010e7983 */ /* 0x000ea80000300800 */
[----:B------:R-:W3:Y:S04]  /*43ae0*/  LDL.LU R13, [R1+0xfd8] ;  /* 0x000fd800010d7983 */ /* 0x000ee80000300800 */
[----:B------:R1:W-:Y:S01]  /*43af0*/  @P5 STG.E desc[UR6][R164.64], R19 ;  /* 0x00000013a4005986 */ /* 0x0003e2000c101906 */
[----:B------:R-:W-:Y:S01]  /*43b00*/  ISETP.GE.AND P5, PT, R23, UR5, PT ;  /* 0x0000000517007c0c */ /* 0x000fe2000bfa6270 */
[----:B------:R-:W-:-:S02]  /*43b10*/  ULDC UR5, c[0x0][0x228] ;  /* 0x00008a0000057ab9 */ /* 0x000fc40000000800 */
[----:B------:R-:W2:Y:S01]  /*43b20*/  LDL.LU R20, [R1+0x48] ;  /* 0x0000480001147983 */ /* 0x000ea20000300800 */
[----:B------:R-:W-:Y:S01]  /*43b30*/  ISETP.LT.AND P6, PT, R7, UR8, !P5 ;  /* 0x0000000807007c0c */ /* 0x000fe2000efc1270 */
[----:B-1----:R-:W-:Y:S02]  /*43b40*/  IMAD.WIDE R164, R12, 0x4, R2 ;  /* 0x000000040ca47825 */ /* 0x002fe400078e0202 */
        /* <DEDUP_REMOVED lines=9> */
[----:B----4-:R1:W-:Y:S01]  /*43be0*/  @P5 STG.E desc[UR6][R164.64], R18 ;  /* 0x00000012a4005986 */ /* 0x0103e2000c101906 */
        /* <DEDUP_REMOVED lines=8> */
[----:B------:R-:W-:-:S07]  /*43c70*/  IMAD.WIDE R164, R16, 0x4, R2 ;  /* 0x0000000410a47825 */ /* 0x000fce00078e0202 */
        /* <DEDUP_REMOVED lines=12> */
[----:B---3--:R-:W-:-:S08]  /*43d40*/  IMAD.WIDE R164, R13, 0x4, R2 ;  /* 0x000000040da47825 */ /* 0x008fd000078e0202 */
[----:B--2---:R1:W-:Y:S02]  /*43d50*/  @P6 STG.E desc[UR6][R164.64], R14 ;  /* 0x0000000ea4006986 */ /* 0x0043e4000c101906 */
[----:B-1----:R-:W-:Y:S02]  /*43d60*/  IMAD.WIDE R164, R13, 0x4, R4 ;  /* 0x000000040da47825 */ /* 0x002fe400078e0204 */
[----:B------:R-:W2:Y:S04]  /*43d70*/  LDL.LU R14, [R1+0xc40] ;  /* 0x000c4000010e7983 */ /* 0x000ea80000300800 */
[----:B------:R-:W3:Y:S04]  /*43d80*/  LDL.LU R13, [R1+0xfe4] ;  /* 0x000fe400010d7983 */ /* 0x000ee80000300800 */
        /* <DEDUP_REMOVED lines=9> */
[----:B-1----:R-:W2:Y:S01]  /*43e20*/  LDL.LU R19, [R1+0x850] ;  /* 0x0008500001137983 */ /* 0x002ea20000300800 */
[----:B------:R-:W-:-:S03]  /*43e30*/  IMAD.WIDE R164, R12, 0x4, R4 ;  /* 0x000000040ca47825 */ /* 0x000fc600078e0204 */
[----:B------:R-:W2:Y:S04]  /*43e40*/  LDL.LU R12, [R1+0xfe8] ;  /* 0x000fe800010c7983 */ /* 0x000ea80000300800 */
[----:B------:R1:W-:Y:S04]  /*43e50*/  @P5 STG.E desc[UR6][R164.64], R15 ;  /* 0x0000000fa4005986 */ /* 0x0003e8000c101906 */
[----:B-1----:R-:W2:Y:S01]  /*43e60*/  LDL.LU R15, [R1+0x450] ;  /* 0x00045000010f7983 */ /* 0x002ea20000300800 */
[----:B------:R-:W-:-:S03]  /*43e70*/  VIADD R23, R6, 0x27 ;  /* 0x0000002706177836 */ /* 0x000fc60000000000 */
[----:B------:R-:W2:Y:S02]  /*43e80*/  LDL.LU R20, [R1+0x50] ;  /* 0x0000500001147983 */ /* 0x000ea40000300800 */
        /* <DEDUP_REMOVED lines=16> */
[----:B------:R-:W-:Y:S02]  /*43f90*/  VIADD R23, R6, 0x29 ;  /* 0x0000002906177836 */ /* 0x000fe40000000000 */
[----:B-1----:R-:W4:Y:S01]  /*43fa0*/  LDL.LU R17, [R1+0x854] ;  /* 0x0008540001117983 */ /* 0x002f220000300800 */
[----:B------:R-:W-:Y:S01]  /*43fb0*/  ISETP.LT.AND P5, PT, R8, UR5, !P5 ;  /* 0x0000000508007c0c */ /* 0x000fe2000efa1270 */
[----:B------:R-:W-:Y:S01]  /*43fc0*/  ULDC UR5, c[0x0][0x22c] ;  /* 0x00008b0000057ab9 */ /* 0x000fe20000000800 */
[----:B------:R-:W-:Y:S01]  /*43fd0*/  ULDC UR8, c[0x0][0x228] ;  /* 0x00008a0000087ab9 */ /* 0x000fe20000000800 */
[----:B---3--:R-:W-:-:S06]  /*43fe0*/  IMAD.WIDE R164, R13, 0x4, R2 ;  /* 0x000000040da47825 */ /* 0x008fcc00078e0202 */
        /* <DEDUP_REMOVED lines=8> */
[----:B-1----:R-:W2:Y:S01]  /*44070*/  LDL.LU R19, [R1+0x54] ;  /* 0x0000540001137983 */ /* 0x002ea20000300800 */
[----:B------:R-:W-:Y:S01]  /*44080*/  IMAD.WIDE R164, R12, 0x4, R2 ;  /* 0x000000040ca47825 */ /* 0x000fe200078e0202 */
[----:B------:R-:W-:-:S10]  /*44090*/  ULDC UR8, c[0x0][0x228] ;  /* 0x00008a0000087ab9 */ /* 0x000fd40000000800 */
[----:B------:R1:W-:Y:S02]  /*440a0*/  @P6 STG.E desc[UR6][R164.64], R15 ;  /* 0x0000000fa4006986 */ /* 0x0003e4000c101906 */
[----:B-1----:R-:W-:Y:S02]  /*440b0*/  IMAD.WIDE R164, R12, 0x4, R4 ;  /* 0x000000040ca47825 */ /* 0x002fe400078e0204 */
[----:B------:R-:W2:Y:S04]  /*440c0*/  LDL.LU R15, [R1+0xc48] ;  /* 0x000c4800010f7983 */ /* 0x000ea80000300800 */
[----:B------:R-:W2:Y:S01]  /*440d0*/  LDL.LU R12, [R1+0xff4] ;  /* 0x000ff400010c7983 */ /* 0x000ea20000300800 */
[----:B------:R-:W-:Y:S01]  /*440e0*/  ISETP.LT.AND P5, PT, R8, UR5, !P5 ;  /* 0x0000000508007c0c */ /* 0x000fe2000efa1270 */
[----:B------:R-:W-:Y:S01]  /*440f0*/  VIADD R23, R6, 0x2a ;  /* 0x0000002a06177836 */ /* 0x000fe20000000000 */
[----:B------:R-:W-:Y:S01]  /*44100*/  ULDC UR5, c[0x0][0x22c] ;  /* 0x00008b0000057ab9 */ /* 0x000fe20000000800 */
[----:B------:R-:W2:Y:S10]  /*44110*/  LDL.LU R230, [R1+0x858] ;  /* 0x0008580001e67983 */ /* 0x000eb40000300800 */
        /* <DEDUP_REMOVED lines=18> */
[----:B---3--:R-:W-:Y:S02]  /*44240*/  IMAD.WIDE R164, R13, 0x4, R2 ;  /* 0x000000040da47825 */ /* 0x008fe400078e0202 */
[----:B------:R-:W3:Y:S01]  /*44250*/  LDL.LU R17, [R1+0xc4c] ;  /* 0x000c4c0001117983 */ /* 0x000ee20000300800 */
[----:B------:R-:W-:-:S09]  /*44260*/  ULDC UR8, c[0x0][0x228] ;  /* 0x00008a0000087ab9 */ /* 0x000fd20000000800 */
[----:B--2---:R1:W-:Y:S01]  /*44270*/  @P6 STG.E desc[UR6][R164.64], R14 ;  /* 0x0000000ea4006986 */ /* 0x0043e2000c101906 */
[----:B------:R-:W-:Y:S01]  /*44280*/  ISETP.LT.AND P5, PT, R8, UR5, !P5 ;  /* 0x0000000508007c0c */ /* 0x000fe2000efa1270 */
[----:B------:R-:W-:Y:S01]  /*44290*/  VIADD R23, R6, 0x2c ;  /* 0x0000002c06177836 */ /* 0x000fe20000000000 */
[----:B------:R-:W-:Y:S01]  /*442a0*/  ULDC UR5, c[0x0][0x22c] ;  /* 0x00008b0000057ab9 */ /* 0x000fe20000000800 */
[----:B-1----:R-:W-:Y:S02]  /*442b0*/  IMAD.WIDE R164, R13, 0x4, R4 ;  /* 0x000000040da47825 */ /* 0x002fe400078e0204 */
[----:B------:R-:W2:Y:S04]  /*442c0*/  LDL.LU R13, [R1+0xffc] ;  /* 0x000ffc00010d7983 */ /* 0x000ea80000300800 */
[----:B------:R-:W3:Y:S04]  /*442d0*/  LDL.LU R14, [R1+0x85c] ;  /* 0x00085c00010e7983 */ /* 0x000ee80000300800 */
[----:B------:R1:W-:Y:S01]  /*442e0*/  @P5 STG.E desc[UR6][R164.64], R19 ;  /* 0x00000013a4005986 */ /* 0x0003e2000c101906 */
[----:B------:R-:W-:Y:S01]  /*442f0*/  ISETP.GE.AND P5, PT, R23, UR5, PT ;  /* 0x0000000517007c0c */ /* 0x000fe2000bfa6270 */
[----:B------:R-:W-:-:S03]  /*44300*/  ULDC UR5, c[0x0][0x228] ;  /* 0x00008a0000057ab9 */ /* 0x000fc60000000800 */
[----:B------:R-:W-:Y:S01]  /*44310*/  ISETP.LT.AND P6, PT, R7, UR8, !P5 ;  /* 0x0000000807007c0c */ /* 0x000fe2000efc1270 */
[----:B-1----:R-:W3:Y:S01]  /*44320*/  LDL.LU R19, [R1+0x45c] ;  /* 0x00045c0001137983 */ /* 0x002ee20000300800 */
[----:B------:R-:W-:Y:S01]  /*44330*/  IMAD.WIDE R164, R12, 0x4, R2 ;  /* 0x000000040ca47825 */ /* 0x000fe200078e0202 */
[----:B------:R-:W-:-:S10]  /*44340*/  ULDC UR8, c[0x0][0x228] ;  /* 0x00008a0000087ab9 */ /* 0x000fd40000000800 */
        /* <DEDUP_REMOVED lines=24> */
[----:B--2---:R-:W-:Y:S01]  /*444d0*/  IMAD.WIDE R164, R13, 0x4, R2 ;  /* 0x000000040da47825 */ /* 0x004fe200078e0202 */
[----:B------:R-:W-:-:S11]  /*444e0*/  ULDC UR8, c[0x0][0x228] ;  /* 0x00008a0000087ab9 */ /* 0x000fd60000000800 */
[----:B---3--:R1:W-:Y:S01]  /*444f0*/  @P6 STG.E desc[UR6][R164.64], R17 ;  /* 0x00000011a4006986 */ /* 0x0083e2000c101906 */
[----:B------:R-:W-:Y:S01]  /*44500*/  ISETP.LT.AND P5, PT, R8, UR5, !P5 ;  /* 0x0000000508007c0c */ /* 0x000fe2000efa1270 */
[----:B------:R-:W-:Y:S01]  /*44510*/  VIADD R23, R6, 0x2f ;  /* 0x0000002f06177836 */ /* 0x000fe20000000000 */
[----:B------:R-:W-:Y:S01]  /*44520*/  ULDC UR5, c[0x0][0x22c] ;  /* 0x00008b0000057ab9 */ /* 0x000fe20000000800 */
[----:B-1----:R-:W2:Y:S01]  /*44530*/  LDL.LU R17, [R1+0x860] ;  /* 0x0008600001117983 */ /* 0x002ea20000300800 */
[----:B------:R-:W-:-:S03]  /*44540*/  IMAD.WIDE R164, R13, 0x4, R4 ;  /* 0x000000040da47825 */ /* 0x000fc600078e0204 */
[----:B------:R-:W3:Y:S06]  /*44550*/  LDL.LU R13, [R1+0x1008] ;  /* 0x00100800010d7983 */ /* 0x000eec0000300800 */
[----:B------:R1:W-:Y:S01]  /*44560*/  @P5 STG.E desc[UR6][R164.64], R14 ;  /* 0x0000000ea4005986 */ /* 0x0003e2000c101906 */
[----:B------:R-:W-:Y:S01]  /*44570*/  ISETP.GE.AND P5, PT, R23, UR5, PT ;  /* 0x0000000517007c0c */ /* 0x000fe2000bfa6270 */
[----:B------:R-:W-:-:S03]  /*44580*/  ULDC UR5, c[0x0][0x228] ;  /* 0x00008a0000057ab9 */ /* 0x000fc60000000800 */
[----:B------:R-:W-:Y:S01]  /*44590*/  ISETP.LT.AND P6, PT, R7, UR8, !P5 ;  /* 0x0000000807007c0c */ /* 0x000fe2000efc1270 */
[----:B-1----:R-:W3:Y:S01]  /*445a0*/  LDL.LU R14, [R1+0x460] ;  /* 0x00046000010e7983 */ /* 0x002ee20000300800 */
[----:B------:R-:W-:-:S03]  /*445b0*/  IMAD.WIDE R164, R12, 0x4, R2 ;  /* 0x000000040ca47825 */ /* 0x000fc600078e0202 */
        /* <DEDUP_REMOVED lines=23> */
[----:B--2---:R1:W-:Y:S01]  /*44730*/  @P5 STG.E desc[UR6][R164.64], R17 ;  /* 0x00000011a4005986 */ /* 0x0043e2000c101906 */
[----:B------:R-:W-:Y:S01]  /*44740*/  ISETP.GE.AND P5, PT, R23, UR5, PT ;  /* 0x0000000517007c0c */ /* 0x000fe2000bfa6270 */
[----:B------:R-:W-:-:S03]  /*44750*/  ULDC UR5, c[0x0][0x228] ;  /* 0x00008a0000057ab9 */ /* 0x000fc60000000800 */
[----:B------:R-:W-:Y:S01]  /*44760*/  ISETP.LT.AND P6, PT, R7, UR8, !P5 ;  /* 0x0000000807007c0c */ /* 0x000fe2000efc1270 */
[----:B-1----:R-:W2:Y:S01]  /*44770*/  LDL.LU R17, [R1+0x64] ;  /* 0x0000640001117983 */ /* 0x002ea20000300800 */
[----:B------:R-:W-:Y:S01]  /*44780*/  ISETP.LT.AND P5, PT, R8, UR5, !P5 ;  /* 0x0000000508007c0c */ /* 0x000fe2000efa1270 */
[----:B---3--:R-:W-:Y:S01]  /*44790*/  IMAD.WIDE R164, R13, 0x4, R2 ;  /* 0x000000040da47825 */ /* 0x008fe200078e0202 */
[----:B------:R-:W-:Y:S01]  /*447a0*/  ULDC UR5, c[0x0][0x22c] ;  /* 0x00008b0000057ab9 */ /* 0x000fe20000000800 */
[----:B------:R-:W-:Y:S02]  /*447b0*/  ULDC UR8, c[0x0][0x228] ;  /* 0x00008a0000087ab9 */ /* 0x000fe40000000800 */
[----:B------:R-:W-:-:S06]  /*447c0*/  VIADD R23, R6, 0x32 ;  /* 0x0000003206177836 */ /* 0x000fcc0000000000 */
[----:B------:R1:W-:Y:S02]  /*447d0*/  @P6 STG.E desc[UR6][R164.64], R14 ;  /* 0x0000000ea4006986 */ /* 0x0003e4000c101906 */
[----:B-1----:R-:W-:Y:S02]  /*447e0*/  IMAD.WIDE R164, R13, 0x4, R4 ;  /* 0x000000040da47825 */ /* 0x002fe400078e0204 */
[----:B------:R-:W3:Y:S04]  /*447f0*/  LDL.LU R14, [R1+0xc58] ;  /* 0x000c5800010e7983 */ /* 0x000ee80000300800 */
[----:B------:R-:W3:Y:S04]  /*44800*/  LDL.LU R13, [R1+0x1014] ;  /* 0x00101400010d7983 */ /* 0x000ee80000300800 */
[----:B------:R1:W-:Y:S01]  /*44810*/  @P5 STG.E desc[UR6][R164.64], R20 ;  /* 0x00000014a4005986 */ /* 0x0003e2000c101906 */
        /* <DEDUP_REMOVED lines=37> */
[----:B---3--:R-:W-:-:S07]  /*44a70*/  IMAD.WIDE R164, R13, 0x4, R2 ;  /* 0x000000040da47825 */ /* 0x008fce00078e0202 */
[----:B------:R1:W-:Y:S02]  /*44a80*/  @P6 STG.E desc[UR6][R164.64], R14 ;  /* 0x0000000ea4006986 */ /* 0x0003e4000c101906 */
[----:B-1----:R-:W-:Y:S02]  /*44a90*/  IMAD.WIDE R164, R13, 0x4, R4 ;  /* 0x000000040da47825 */ /* 0x002fe400078e0204 */
[----:B------:R-:W3:Y:S04]  /*44aa0*/  LDL.LU R13, [R1+0x1020] ;  /* 0x00102000010d7983 */ /* 0x000ee80000300800 */
[----:B------:R1:W-:Y:S01]  /*44ab0*/  @P5 STG.E desc[UR6][R164.64], R230 ;  /* 0x000000e6a4005986 */ /* 0x0003e2000c101906 */
[----:B------:R-:W-:Y:S01]  /*44ac0*/  ISETP.GE.AND P5, PT, R23, UR5, PT ;  /* 0x0000000517007c0c */ /* 0x000fe2000bfa6270 */
[----:B------:R-:W-:-:S02]  /*44ad0*/  ULDC UR5, c[0x0][0x228] ;  /* 0x00008a0000057ab9 */ /* 0x000fc40000000800 */
[----:B------:R-:W2:Y:S01]  /*44ae0*/  LDL.LU R14, [R1+0x6c] ;  /* 0x00006c00010e7983 */ /* 0x000ea20000300800 */
[----:B------:R-:W-:Y:S01]  /*44af0*/  ISETP.LT.AND P6, PT, R7, UR8, !P5 ;  /* 0x0000000807007c0c */ /* 0x000fe2000efc1270 */
[----:B-1----:R-:W-:Y:S01]  /*44b00*/  IMAD.WIDE R164, R12, 0x4, R2 ;  /* 0x000000040ca47825 */ /* 0x002fe200078e0202 */
[----:B------:R-:W-:-:S11]  /*44b10*/  ULDC UR8, c[0x0][0x228] ;  /* 0x00008a0000087ab9 */ /* 0x000fd60000000800 */
        /* <DEDUP_REMOVED lines=30> */
[----:B---3--:R-:W-:-:S05]  /*44d00*/  IMAD.WIDE R164, R13, 0x4, R2 ;  /* 0x000000040da47825 */ /* 0x008fca00078e0202 */
[----:B--2---:R1:W-:Y:S02]  /*44d10*/  @P6 STG.E desc[UR6][R164.64], R17 ;  /* 0x00000011a4006986 */ /* 0x0043e4000c101906 */
[----:B-1----:R-:W-:Y:S02]  /*44d20*/  IMAD.WIDE R164, R13, 0x4, R4 ;  /* 0x000000040da47825 */ /* 0x002fe400078e0204 */
[----:B------:R-:W2:Y:S04]  /*44d30*/  LDL.LU R13, [R1+0x102c] ;  /* 0x00102c00010d7983 */ /* 0x000ea80000300800 */
[----:B------:R1:W-:Y:S01]  /*44d40*/  @P5 STG.E desc[UR6][R164.64], R14 ;  /* 0x0000000ea4005986 */ /* 0x0003e2000c101906 */
        /* <DEDUP_REMOVED lines=37> */
[----:B--2---:R-:W-:-:S08]  /*44fa0*/  IMAD.WIDE R164, R13, 0x4, R2 ;  /* 0x000000040da47825 */ /* 0x004fd000078e0202 */
        /* <DEDUP_REMOVED lines=45> */
[----:B------:R1:W-:Y:S01]  /*45280*/  @P5 STG.E desc[UR6][R164.64], R20 ;  /* 0x00000014a4005986 */ /* 0x0003e2000c101906 */
[----:B------:R-:W-:Y:S01]  /*45290*/  ISETP.GE.AND P5, PT, R23, UR5, PT ;  /* 0x0000000517007c0c */ /* 0x000fe2000bfa6270 */
[----:B------:R-:W-:-:S02]  /*452a0*/  ULDC UR5, c[0x0][0x228] ;  /* 0x00008a0000057ab9 */ /* 0x000fc40000000800 */
[----:B------:R-:W3:Y:S01]  /*452b0*/  LDL.LU R13, [R1+0x1044] ;  /* 0x00104400010d7983 */ /* 0x000ee20000300800 */
[----:B------:R-:W-:Y:S01]  /*452c0*/  ISETP.LT.AND P6, PT, R7, UR8, !P5 ;  /* 0x0000000807007c0c */ /* 0x000fe2000efc1270 */
[----:B-1----:R-:W-:Y:S01]  /*452d0*/  IMAD.WIDE R164, R12, 0x4, R2 ;  /* 0x000000040ca47825 */ /* 0x002fe200078e0202 */
[----:B------:R-:W-:-:S11]  /*452e0*/  ULDC UR8, c[0x0][0x228] ;  /* 0x00008a0000087ab9 */ /* 0x000fd60000000800 */
[----:B------:R1:W-:Y:S01]  /*452f0*/  @P6 STG.E desc[UR6][R164.64], R17 ;  /* 0x00000011a4006986 */ /* 0x0003e2000c101906 */
[----:B------:R-:W-:Y:S01]  /*45300*/  ISETP.LT.AND P5, PT, R8, UR5, !P5 ;  /* 0x0000000508007c0c */ /* 0x000fe2000efa1270 */
[----:B------:R-:W-:Y:S01]  /*45310*/  VIADD R23, R6, 0x3f ;  /* 0x0000003f06177836 */ /* 0x000fe20000000000 */
[----:B------:R-:W-:Y:S01]  /*45320*/  ULDC UR5, c[0x0][0x22c] ;  /* 0x00008b0000057ab9 */ /* 0x000fe20000000800 */
[----:B-1----:R-:W2:Y:S01]  /*45330*/  LDL.LU R17, [R1+0xc70] ;  /* 0x000c700001117983 */ /* 0x002ea20000300800 */
[----:B------:R-:W-:-:S03]  /*45340*/  IMAD.WIDE R164, R12, 0x4, R4 ;  /* 0x000000040ca47825 */ /* 0x000fc600078e0204 */
[----:B------:R-:W2:Y:S06]  /*45350*/  LDL.LU R12, [R1+0x1048] ;  /* 0x00104800010c7983 */ /* 0x000eac0000300800 */
[----:B------:R1:W-:Y:S04]  /*45360*/  @P5 STG.E desc[UR6][R164.64], R15 ;  /* 0x0000000fa4005986 */ /* 0x0003e8000c101906 */
[----:B-1----:R-:W2:Y:S01]  /*45370*/  LDL.LU R15, [R1+0x880] ;  /* 0x00088000010f7983 */ /* 0x002ea20000300800 */
[----:B------:R-:W-:Y:S01]  /*45380*/  ISETP.GE.AND P5, PT, R23, UR5, PT ;  /* 0x0000000517007c0c */ /* 0x000fe2000bfa6270 */
[----:B------:R-:W-:-:S02]  /*45390*/  ULDC UR5, c[0x0][0x228] ;  /* 0x00008a0000057ab9 */ /* 0x000fc40000000800 */
[----:B------:R-:W2:Y:S01]  /*453a0*/  LDL.LU R20, [R1+0x480] ;  /* 0x0004800001147983 */ /* 0x000ea20000300800 */
        /* <DEDUP_REMOVED lines=59> */
[----:B------:R-:W4:Y:S01]  /*45760*/  LDL.LU R19, [R1+0xe2c] ;  /* 0x000e2c0001137983 */ /* 0x000f220000300800 */
[----:B------:R-:W-:Y:S01]  /*45770*/  ULDC UR5, c[0x0][0x22c] ;  /* 0x00008b0000057ab9 */ /* 0x000fe20000000800 */
[----:B------:R-:W-:Y:S01]  /*45780*/  ULDC UR8, c[0x0][0x228] ;  /* 0x00008a0000087ab9 */ /* 0x000fe20000000800 */
[----:B---3--:R-:W-:-:S07]  /*45790*/  IMAD.WIDE R164, R13, 0x4, R2 ;  /* 0x000000040da47825 */ /* 0x008fce00078e0202 */
[----:B--2---:R1:W-:Y:S04]  /*457a0*/  @P6 STG.E desc[UR6][R164.64], R14 ;  /* 0x0000000ea4006986 */ /* 0x0043e8000c101906 */
[----:B-1----:R-:W2:Y:S01]  /*457b0*/  LDL.LU R14, [R1+0x105c] ;  /* 0x00105c00010e7983 */ /* 0x002ea20000300800 */
[----:B------:R-:W-:-:S03]  /*457c0*/  IMAD.WIDE R164, R13, 0x4, R4 ;  /* 0x000000040da47825 */ /* 0x000fc600078e0204 */
[----:B------:R-:W3:Y:S04]  /*457d0*/  LDL.LU R13, [R1+0xc7c] ;  /* 0x000c7c00010d7983 */ /* 0x000ee80000300800 */
[----:B------:R1:W-:Y:S01]  /*457e0*/  @P5 STG.E desc[UR6][R164.64], R17 ;  /* 0x00000011a4005986 */ /* 0x0003e2000c101906 */
[----:B------:R-:W-:Y:S01]  /*457f0*/  ISETP.GE.AND P5, PT, R23, UR5, PT ;  /* 0x0000000517007c0c */ /* 0x000fe2000bfa6270 */
[----:B------:R-:W-:Y:S02]  /*45800*/  ULDC UR5, c[0x0][0x228] ;  /* 0x00008a0000057ab9 */ /* 0x000fe40000000800 */
        /* <DEDUP_REMOVED lines=32> */
[----:B--2---:R-:W-:-:S08]  /*45a10*/  IMAD.WIDE R164, R14, 0x4, R2 ;  /* 0x000000040ea47825 */ /* 0x004fd000078e0202 */
[----:B------:R1:W-:Y:S02]  /*45a20*/  @P6 STG.E desc[UR6][R164.64], R19 ;  /* 0x00000013a4006986 */ /* 0x0003e4000c101906 */
[----:B-1----:R-:W-:Y:S02]  /*45a30*/  IMAD.WIDE R164, R14, 0x4, R4 ;  /* 0x000000040ea47825 */ /* 0x002fe400078e0204 */
[----:B------:R-:W2:Y:S04]  /*45a40*/  LDL.LU R14, [R1+0x890] ;  /* 0x00089000010e7983 */ /* 0x000ea80000300800 */
[----:B---3--:R1:W-:Y:S01]  /*45a50*/  @P5 STG.E desc[UR6][R164.64], R13 ;  /* 0x0000000da4005986 */ /* 0x0083e2000c101906 */
[----:B------:R-:W-:Y:S01]  /*45a60*/  ISETP.GE.AND P5, PT, R23, UR5, PT ;  /* 0x0000000517007c0c */ /* 0x000fe2000bfa6270 */
[----:B------:R-:W-:-:S03]  /*45a70*/  ULDC UR5, c[0x0][0x228] ;  /* 0x00008a0000057ab9 */ /* 0x000fc60000000800 */
[----:B------:R-:W-:Y:S01]  /*45a80*/  ISETP.LT.AND P6, PT, R7, UR8, !P5 ;  /* 0x0000000807007c0c */ /* 0x000fe2000efc1270 */
[----:B-1----:R-:W-:Y:S01]  /*45a90*/  IMAD.WIDE R164, R18, 0x4, R2 ;  /* 0x0000000412a47825 */ /* 0x002fe200078e0202 */
[----:B------:R-:W3:Y:S01]  /*45aa0*/  LDL.LU R13, [R1+0x490] ;  /* 0x00049000010d7983 */ /* 0x000ee20000300800 */
[----:B------:R-:W-:-:S10]  /*45ab0*/  ULDC UR8, c[0x0][0x228] ;  /* 0x00008a0000087ab9 */ /* 0x000fd40000000800 */
[----:B------:R1:W-:Y:S04]  /*45ac0*/  @P6 STG.E desc[UR6][R164.64], R12 ;  /* 0x0000000ca4006986 */ /* 0x0003e8000c101906 */
[----:B-1----:R-:W3:Y:S01]  /*45ad0*/  LDL.LU R12, [R1+0x106c] ;  /* 0x00106c00010c7983 */ /* 0x002ee20000300800 */
[----:B------:R-:W-:Y:S01]  /*45ae0*/  ISETP.LT.AND P5, PT, R8, UR5, !P5 ;  /* 0x0000000508007c0c */ /* 0x000fe2000efa1270 */
[----:B------:R-:W-:Y:S01]  /*45af0*/  IMAD.WIDE R164, R18, 0x4, R4 ;  /* 0x0000000412a47825 */ /* 0x000fe200078e0204 */
[----:B------:R-:W-:Y:S01]  /*45b00*/  ULDC UR5, c[0x0][0x22c] ;  /* 0x00008b0000057ab9 */ /* 0x000fe20000000800 */
[----:B------:R-:W3:Y:S02]  /*45b10*/  LDL.LU R229, [R1+0x1068] ;  /* 0x0010680001e57983 */ /* 0x000ee40000300800 */
[----:B------:R-:W-:-:S08]  /*45b20*/  VIADD R23, R6, 0x48 ;  /* 0x0000004806177836 */ /* 0x000fd00000000000 */
[----:B------:R1:W-:Y:S01]  /*45b30*/  @P5 STG.E desc[UR6][R164.64], R17 ;  /* 0x00000011a4005986 */ /* 0x0003e2000c101906 */
[----:B------:R-:W-:Y:S01]  /*45b40*/  ISETP.GE.AND P5, PT, R23, UR5, PT ;  /* 0x0000000517007c0c */ /* 0x000fe2000bfa6270 */
[----:B------:R-:W-:Y:S02]  /*45b50*/  ULDC UR5, c[0x0][0x228] ;  /* 0x00008a0000057ab9 */ /* 0x000fe40000000800 */
[----:B------:R-:W3:Y:S04]  /*45b60*/  LDL.LU R23, [R1+0x90] ;  /* 0x0000900001177983 */ /* 0x000ee80000300800 */
        /* <DEDUP_REMOVED lines=9> */
[----:B------:R-:W3:Y:S01]  /*45c00*/  LDL.LU R231, [R1+0x498] ;  /* 0x0004980001e77983 */ /* 0x000ee20000300800 */
[----:B------:R-:W-:Y:S01]  /*45c10*/  ISETP.LT.AND P6, PT, R7, UR8, !P5 ;  /* 0x0000000807007c0c */ /* 0x000fe2000efc1270 */
[----:B-1----:R-:W-:-:S02]  /*45c20*/  IMAD.WIDE R164, R15, 0x4, R2 ;  /* 0x000000040fa47825 */ /* 0x002fc400078e0202 */
[----:B------:R-:W3:Y:S01]  /*45c30*/  LDL.LU R20, [R1+0x98] ;  /* 0x0000980001147983 */ /* 0x000ee20000300800 */
[----:B------:R-:W-:Y:S01]  /*45c40*/  LOP3.LUT R0, R0, 0xf7ffffff, RZ, 0xc0, !PT ;  /* 0xf7ffffff00007812 */ /* 0x000fe200078ec0ff */
[----:B------:R-:W-:Y:S02]  /*45c50*/  ULDC UR8, c[0x0][0x22c] ;  /* 0x00008b0000087ab9 */ /* 0x000fe40000000800 */
[----:B------:R-:W3:Y:S01]  /*45c60*/  LDL.LU R19, [R1+0xc8c] ;  /* 0x000c8c0001137983 */ /* 0x000ee20000300800 */
[----:B------:R-:W-:Y:S01]  /*45c70*/  ISETP.LT.AND P5, PT, R8, UR5, !P5 ;  /* 0x0000000508007c0c */ /* 0x000fe2000efa1270 */
[----:B------:R-:W-:Y:S02]  /*45c80*/  ULDC UR5, c[0x0][0x228] ;  /* 0x00008a0000057ab9 */ /* 0x000fe40000000800 */
[----:B------:R-:W3:Y:S01]  /*45c90*/  LDL.LU R18, [R1+0x107c] ;  /* 0x00107c0001127983 */ /* 0x000ee20000300800 */
[----:B------:R-:W-:Y:S01]  /*45ca0*/  ISETP.LT.AND P4, PT, R7, UR5, !P4 ;  /* 0x0000000507007c0c */ /* 0x000fe2000e781270 */
[----:B------:R-:W-:-:S02]  /*45cb0*/  ULDC UR5, c[0x0][0x22c] ;  /* 0x00008b0000057ab9 */ /* 0x000fc40000000800 */
[----:B------:R-:W3:Y:S04]  /*45cc0*/  LDL.LU R17, [R1+0x89c] ;  /* 0x00089c0001117983 */ /* 0x000ee80000300800 */
[----:B----4-:R1:W-:Y:S02]  /*45cd0*/  @P6 STG.E desc[UR6][R164.64], R16 ;  /* 0x00000010a4006986 */ /* 0x0103e4000c101906 */
[----:B-1----:R-:W-:Y:S02]  /*45ce0*/  IMAD.WIDE R164, R15, 0x4, R4 ;  /* 0x000000040fa47825 */ /* 0x002fe400078e0204 */
[----:B------:R-:W4:Y:S04]  /*45cf0*/  LDL.LU R16, [R1+0x49c] ;  /* 0x00049c0001107983 */ /* 0x000f280000300800 */
[----:B------:R-:W4:Y:S04]  /*45d00*/  LDL.LU R15, [R1+0x1084] ;  /* 0x00108400010f7983 */ /* 0x000f280000300800 */
[----:B--2---:R3:W-:Y:S02]  /*45d10*/  @P5 STG.E desc[UR6][R164.64], R14 ;  /* 0x0000000ea4005986 */ /* 0x0047e4000c101906 */
[----:B---3--:R-:W-:-:S05]  /*45d20*/  IMAD.WIDE R164, R12, 0x4, R2 ;  /* 0x000000040ca47825 */ /* 0x008fca00078e0202 */
[----:B------:R1:W-:Y:S04]  /*45d30*/  @P4 STG.E desc[UR6][R164.64], R13 ;  /* 0x0000000da4004986 */ /* 0x0003e8000c101906 */
[----:B-1----:R-:W2:Y:S01]  /*45d40*/  LDL.LU R13, [R1+0x9c] ;  /* 0x00009c00010d7983 */ /* 0x002ea20000300800 */
[----:B------:R-:W-:-:S03]  /*45d50*/  IMAD.WIDE R164, R12, 0x4, R4 ;  /* 0x000000040ca47825 */ /* 0x000fc600078e0204 */
[----:B------:R-:W3:Y:S04]  /*45d60*/  LDL.LU R14, [R1+0xc90] ;  /* 0x000c9000010e7983 */ /* 0x000ee80000300800 */
[----:B------:R-:W3:Y:S04]  /*45d70*/  LDL.LU R12, [R1+0x1080] ;  /* 0x00108000010c7983 */ /* 0x000ee80000300800 */
[----:B------:R1:W-:Y:S02]  /*45d80*/  @P3 STG.E desc[UR6][R164.64], R23 ;  /* 0x00000017a4003986 */ /* 0x0003e4000c101906 */
[----:B-1----:R-:W-:-:S05]  /*45d90*/  IMAD.WIDE R164, R229, 0x4, R2 ;  /* 0x00000004e5a47825 */ /* 0x002fca00078e0202 */
[----:B------:R1:W-:Y:S02]  /*45da0*/  @P2 STG.E desc[UR6][R164.64], R228 ;  /* 0x000000e4a4002986 */ /* 0x0003e4000c101906 */
[----:B-1----:R-:W-:-:S05]  /*45db0*/  IMAD.WIDE R164, R229, 0x4, R4 ;  /* 0x00000004e5a47825 */ /* 0x002fca00078e0204 */
[----:B------:R1:W-:Y:S02]  /*45dc0*/  @P1 STG.E desc[UR6][R164.64], R166 ;  /* 0x000000a6a4001986 */ /* 0x0003e4000c101906 */
[----:B-1----:R-:W-:-:S05]  /*45dd0*/  IMAD.WIDE R164, R251, 0x4, R2 ;  /* 0x00000004fba47825 */ /* 0x002fca00078e0202 */
[----:B------:R1:W-:Y:S01]  /*45de0*/  @P0 STG.E desc[UR6][R164.64], R167 ;  /* 0x000000a7a4000986 */ /* 0x0003e2000c101906 */
[----:B------:R-:W-:Y:S01]  /*45df0*/  LOP3.LUT P0, RZ, R22, 0x4000, RZ, 0xc0, !PT ;  /* 0x0000400016ff7812 */ /* 0x000fe2000780c0ff */
[----:B-1----:R-:W-:-:S12]  /*45e00*/  IMAD.WIDE R164, R251, 0x4, R4 ;  /* 0x00000004fba47825 */ /* 0x002fd800078e0204 */
[----:B------:R1:W-:Y:S01]  /*45e10*/  @P0 STG.E desc[UR6][R164.64], R250 ;  /* 0x000000faa4000986 */ /* 0x0003e2000c101906 */
[----:B------:R-:W-:Y:S01]  /*45e20*/  LOP3.LUT P0, RZ, R22, 0x2000, RZ, 0xc0, !PT ;  /* 0x0000200016ff7812 */ /* 0x000fe2000780c0ff */
[----:B-1----:R-:W-:-:S12]  /*45e30*/  IMAD.WIDE R164, R248, 0x4, R2 ;  /* 0x00000004f8a47825 */ /* 0x002fd800078e0202 */
[----:B------:R1:W-:Y:S01]  /*45e40*/  @P0 STG.E desc[UR6][R164.64], R249 ;  /* 0x000000f9a4000986 */ /* 0x0003e2000c101906 */
[----:B------:R-:W-:Y:S02]  /*45e50*/  LOP3.LUT P0, RZ, R22, 0x1000, RZ, 0xc0, !PT ;  /* 0x0000100016ff7812 */ /* 0x000fe4000780c0ff */
[C---:B------:R-:W-:Y:S02]  /*45e60*/  LOP3.LUT P1, RZ, R9.reuse, 0x10, RZ, 0xc0, !PT ;  /* 0x0000001009ff7812 */ /* 0x040fe4000782c0ff */
[----:B------:R-:W-:Y:S01]  /*45e70*/  LOP3.LUT P2, RZ, R9, 0x40, RZ, 0xc0, !PT ;  /* 0x0000004009ff7812 */ /* 0x000fe2000784c0ff */
[----:B-1----:R-:W-:-:S08]  /*45e80*/  IMAD.WIDE R164, R248, 0x4, R4 ;  /* 0x00000004f8a47825 */ /* 0x002fd000078e0204 */
[----:B------:R1:W-:Y:S01]  /*45e90*/  @P0 STG.E desc[UR6][R164.64], R252 ;  /* 0x000000fca4000986 */ /* 0x0003e2000c101906 */
[----:B------:R-:W-:Y:S01]  /*45ea0*/  LOP3.LUT P3, RZ, R9, 0x80, RZ, 0xc0, !PT ;  /* 0x0000008009ff7812 */ /* 0x000fe2000786c0ff */
[----:B-1----:R-:W-:-:S05]  /*45eb0*/  IMAD.WIDE R164, R230, 0x4, R2 ;  /* 0x00000004e6a47825 */ /* 0x002fca00078e0202 */
        /* <DEDUP_REMOVED lines=9> */
[----:B------:R4:W-:Y:S02]  /*45f50*/  @P4 STG.E desc[UR6][R164.64], R17 ;  /* 0x00000011a4004986 */ /* 0x0009e4000c101906 */
[----:B----4-:R-:W-:-:S05]  /*45f60*/  IMAD.WIDE R164, R15, 0x4, R2 ;  /* 0x000000040fa47825 */ /* 0x010fca00078e0202 */
[----:B------:R1:W-:Y:S02]  /*45f70*/  @P5 STG.E desc[UR6][R164.64], R16 ;  /* 0x00000010a4005986 */ /* 0x0003e4000c101906 */
[----:B-1----:R-:W-:Y:S01]  /*45f80*/  IMAD.WIDE R164, R15, 0x4, R4 ;  /* 0x000000040fa47825 */ /* 0x002fe200078e0204 */
[----:B------:R-:W-:-:S04]  /*45f90*/  LOP3.LUT P0, RZ, R22, 0x800, RZ, 0xc0, !PT ;  /* 0x0000080016ff7812 */ /* 0x000fc8000780c0ff */
[----:B--2---:R1:W-:Y:S04]  /*45fa0*/  @P6 STG.E desc[UR6][R164.64], R13 ;  /* 0x0000000da4006986 */ /* 0x0043e8000c101906 */
[----:B-1----:R-:W2:Y:S04]  /*45fb0*/  LDL.LU R13, [R1+0x1090] ;  /* 0x00109000010d7983 */ /* 0x002ea80000300800 */
[----:B------:R-:W4:Y:S04]  /*45fc0*/  LDL.LU R18, [R1+0x8a0] ;  /* 0x0008a00001127983 */ /* 0x000f280000300800 */
[----:B------:R-:W2:Y:S04]  /*45fd0*/  LDL.LU R17, [R1+0x4a0] ;  /* 0x0004a00001117983 */ /* 0x000ea80000300800 */
[----:B------:R-:W2:Y:S01]  /*45fe0*/  LDL.LU R16, [R1+0x1088] ;  /* 0x0010880001107983 */ /* 0x000ea20000300800 */
[----:B---3--:R-:W-:-:S03]  /*45ff0*/  IMAD.WIDE R164, R12, 0x4, R2 ;  /* 0x000000040ca47825 */ /* 0x008fc600078e0202 */
[----:B------:R-:W3:Y:S04]  /*46000*/  LDL.LU R15, [R1+0xa0] ;  /* 0x0000a000010f7983 */ /* 0x000ee80000300800 */
[----:B------:R1:W-:Y:S04]  /*46010*/  @P0 STG.E desc[UR6][R164.64], R14 ;  /* 0x0000000ea4000986 */ /* 0x0003e8000c101906 */
[----:B-1----:R-:W3:Y:S01]  /*46020*/  LDL.LU R14, [R1+0xc94] ;  /* 0x000c9400010e7983 */ /* 0x002ee20000300800 */
[----:B------:R-:W-:-:S03]  /*46030*/  IMAD.WIDE R164, R12, 0x4, R4 ;  /* 0x000000040ca47825 */ /* 0x000fc600078e0204 */
[----:B------:R-:W3:Y:S04]  /*46040*/  LDL.LU R12, [R1+0x108c] ;  /* 0x00108c00010c7983 */ /* 0x000ee80000300800 */
[----:B------:R-:W3:Y:S04]  /*46050*/  LDL.LU R23, [R1+0x8a4] ;  /* 0x0008a40001177983 */ /* 0x000ee80000300800 */
[----:B------:R-:W3:Y:S01]  /*46060*/  LDL.LU R228, [R1+0x4a4] ;  /* 0x0004a40001e47983 */ /* 0x000ee20000300800 */
[----:B------:R-:W-:Y:S02]  /*46070*/  LOP3.LUT P1, RZ, R9, 0x1000000, RZ, 0xc0, !PT ;  /* 0x0100000009ff7812 */ /* 0x000fe4000782c0ff */
[----:B------:R-:W-:Y:S01]  /*46080*/  LOP3.LUT R22, R22, 0xfffffff7, RZ, 0xc0, !PT ;  /* 0xfffffff716167812 */ /* 0x000fe200078ec0ff */
[----:B------:R-:W3:Y:S04]  /*46090*/  LDL.LU R229, [R1+0xa4] ;  /* 0x0000a40001e57983 */ /* 0x000ee80000300800 */
[----:B------:R-:W3:Y:S04]  /*460a0*/  LDL.LU R166, [R1+0xc98] ;  /* 0x000c980001a67983 */ /* 0x000ee80000300800 */
[----:B------:R-:W3:Y:S02]  /*460b0*/  LDL.LU R167, [R1+0x1094] ;  /* 0x0010940001a77983 */ /* 0x000ee40000300800 */
[----:B------:R-:W-:-:S02]  /*460c0*/  @P1 LOP3.LUT R22, R22, 0x8, RZ, 0xfc, !PT ;  /* 0x0000000816161812 */ /* 0x000fc400078efcff */
[----:B------:R-:W-:Y:S01]  /*460d0*/  LOP3.LUT P1, RZ, R9, 0x800000, RZ, 0xc0, !PT ;  /* 0x0080000009ff7812 */ /* 0x000fe2000782c0ff */
[----:B------:R-:W3:Y:S01]  /*460e0*/  LDL.LU R251, [R1+0x8a8] ;  /* 0x0008a80001fb7983 */ /* 0x000ee20000300800 */
[----:B------:R-:W-:-:S03]  /*460f0*/  LOP3.LUT R22, R22, 0xffffffef, RZ, 0xc0, !PT ;  /* 0xffffffef16167812 */ /* 0x000fc600078ec0ff */
[----:B------:R-:W3:Y:S04]  /*46100*/  LDL.LU R250, [R1+0x4a8] ;  /* 0x0004a80001fa7983 */ /* 0x000ee80000300800 */
[----:B------:R-:W3:Y:S04]  /*46110*/  LDL.LU R249, [R1+0x109c] ;  /* 0x00109c0001f97983 */ /* 0x000ee80000300800 */
[----:B------:R-:W-:Y:S01]  /*46120*/  @P1 LOP3.LUT R22, R22, 0x10, RZ, 0xfc, !PT ;  /* 0x0000001016161812 */ /* 0x000fe200078efcff */
[----:B------:R-:W3:Y:S01]  /*46130*/  LDL.LU R248, [R1+0xa8] ;  /* 0x0000a80001f87983 */ /* 0x000ee20000300800 */
[----:B------:R-:W-:-:S02]  /*46140*/  LOP3.LUT P1, RZ, R9, 0x400000, RZ, 0xc0, !PT ;  /* 0x0040000009ff7812 */ /* 0x000fc4000782c0ff */
[----:B------:R-:W-:Y:S01]  /*46150*/  LOP3.LUT R22, R22, 0xffffffdf, RZ, 0xc0, !PT ;  /* 0xffffffdf16167812 */ /* 0x000fe200078ec0ff */
[----:B------:R-:W3:Y:S01]  /*46160*/  LDL.LU R252, [R1+0xc9c] ;  /* 0x000c9c0001fc7983 */ /* 0x000ee20000300800 */
[----:B------:R-:W-:-:S03]  /*46170*/  LOP3.LUT P4, RZ, R9, 0x1000, RZ, 0xc0, !PT ;  /* 0x0000100009ff7812 */ /* 0x000fc6000788c0ff */
[----:B------:R-:W3:Y:S01]  /*46180*/  LDL.LU R231, [R1+0x1098] ;  /* 0x0010980001e77983 */ /* 0x000ee20000300800 */
[C---:B------:R-:W-:Y:S02]  /*46190*/  LOP3.LUT P5, RZ, R9.reuse, 0x2000, RZ, 0xc0, !PT ;  /* 0x0000200009ff7812 */ /* 0x040fe400078ac0ff */
[C---:B------:R-:W-:Y:S01]  /*461a0*/  LOP3.LUT P6, RZ, R9.reuse, 0x4000, RZ, 0xc0, !PT ;  /* 0x0000400009ff7812 */ /* 0x040fe200078cc0ff */
[----:B------:R-:W3:Y:S02]  /*461b0*/  LDL.LU R230, [R1+0x8ac] ;  /* 0x0008ac0001e67983 */ /* 0x000ee40000300800 */
[----:B------:R-:W-:Y:S02]  /*461c0*/  @P1 LOP3.LUT R22, R22, 0x20, RZ, 0xfc, !PT ;  /* 0x0000002016161812 */ /* 0x000fe400078efcff */
[----:B------:R-:W-:Y:S01]  /*461d0*/  LOP3.LUT P1, RZ, R9, 0x200000, RZ, 0xc0, !PT ;  /* 0x0020000009ff7812 */ /* 0x000fe2000782c0ff */
[----:B------:R-:W3:Y:S01]  /*461e0*/  LDL.LU R20, [R1+0x4ac] ;  /* 0x0004ac0001147983 */ /* 0x000ee20000300800 */
[----:B------:R-:W-:-:S02]  /*461f0*/  LOP3.LUT R22, R22, 0xffffffbf, RZ, 0xc0, !PT ;  /* 0xffffffbf16167812 */ /* 0x000fc400078ec0ff */
[C---:B------:R-:W-:Y:S01]  /*46200*/  LOP3.LUT P0, RZ, R9.reuse, 0x8000, RZ, 0xc0, !PT ;  /* 0x0000800009ff7812 */ /* 0x040fe2000780c0ff */
[----:B------:R-:W3:Y:S08]  /*46210*/  LDL.LU R19, [R1+0x10a0] ;  /* 0x0010a00001137983 */ /* 0x000ef00000300800 */
[----:B------:R-:W-:Y:S02]  /*46220*/  @P1 LOP3.LUT R22, R22, 0x40, RZ, 0xfc, !PT ;  /* 0x0000004016161812 */ /* 0x000fe400078efcff */
[----:B------:R-:W-:-:S02]  /*46230*/  LOP3.LUT P1, RZ, R9, 0x100000, RZ, 0xc0, !PT ;  /* 0x0010000009ff7812 */ /* 0x000fc4000782c0ff */
[----:B------:R-:W-:-:S11]  /*46240*/  LOP3.LUT R22, R22, 0xffffff7f, RZ, 0xc0, !PT ;  /* 0xffffff7f16167812 */ /* 0x000fd600078ec0ff */
[----:B------:R-:W-:Y:S02]  /*46250*/  @P1 LOP3.LUT R22, R22, 0x80, RZ, 0xfc, !PT ;  /* 0x0000008016161812 */ /* 0x000fe400078efcff */
[----:B------:R-:W-:Y:S02]  /*46260*/  LOP3.LUT P1, RZ, R9, 0x80000, RZ, 0xc0, !PT ;  /* 0x0008000009ff7812 */ /* 0x000fe4000782c0ff */
        /* <DEDUP_REMOVED lines=8> */
[----:B------:R-:W-:Y:S01]  /*462f0*/  LOP3.LUT P1, RZ, R9, 0x10000, RZ, 0xc0, !PT ;  /* 0x0001000009ff7812 */ /* 0x000fe2000782c0ff */
[----:B----4-:R2:W-:Y:S02]  /*46300*/  @P4 STG.E desc[UR6][R164.64], R18 ;  /* 0x00000012a4004986 */ /* 0x0105e4000c101906 */
[C---:B--2---:R-:W-:Y:S02]  /*46310*/  IMAD.WIDE R164, R16.reuse, 0x4, R2 ;  /* 0x0000000410a47825 */ /* 0x044fe400078e0202 */
[----:B------:R-:W2:Y:S04]  /*46320*/  LDL.LU R18, [R1+0xac] ;  /* 0x0000ac0001127983 */ /* 0x000ea80000300800 */
[----:B------:R1:W-:Y:S02]  /*46330*/  @P5 STG.E desc[UR6][R164.64], R17 ;  /* 0x00000011a4005986 */ /* 0x0003e4000c101906 */
[----:B-1----:R-:W-:-:S02]  /*46340*/  IMAD.WIDE R164, R16, 0x4, R4 ;  /* 0x0000000410a47825 */ /* 0x002fc400078e0204 */
[----:B------:R-:W4:Y:S04]  /*46350*/  LDL.LU R17, [R1+0xca0] ;  /* 0x000ca00001117983 */ /* 0x000f280000300800 */
[----:B---3--:R1:W-:Y:S04]  /*46360*/  @P6 STG.E desc[UR6][R164.64], R15 ;  /* 0x0000000fa4006986 */ /* 0x0083e8000c101906 */
[----:B------:R-:W3:Y:S01]  /*46370*/  LDL.LU R16, [R1+0x10a8] ;  /* 0x0010a80001107983 */ /* 0x000ee20000300800 */
[----:B-1----:R-:W-:-:S03]  /*46380*/  IMAD.WIDE R164, R13, 0x4, R2 ;  /* 0x000000040da47825 */ /* 0x002fc600078e0202 */
[----:B------:R-:W4:Y:S04]  /*46390*/  LDL.LU R15, [R1+0x8b0] ;  /* 0x0008b000010f7983 */ /* 0x000f280000300800 */
[----:B------:R1:W-:Y:S02]  /*463a0*/  @P0 STG.E desc[UR6][R164.64], R14 ;  /* 0x0000000ea4000986 */ /* 0x0003e4000c101906 */
[----:B-1----:R-:W-:Y:S02]  /*463b0*/  IMAD.WIDE R164, R13, 0x4, R4 ;  /* 0x000000040da47825 */ /* 0x002fe400078e0204 */
[----:B------:R-:W4:Y:S04]  /*463c0*/  LDL.LU R14, [R1+0x4b0] ;  /* 0x0004b000010e7983 */ /* 0x000f280000300800 */
[----:B------:R1:W-:Y:S01]  /*463d0*/  @P1 STG.E desc[UR6][R164.64], R23 ;  /* 0x00000017a4001986 */ /* 0x0003e2000c101906 */
[----:B------:R-:W-:-:S03]  /*463e0*/  LOP3.LUT P1, RZ, R22, 0x400, RZ, 0xc0, !PT ;  /* 0x0000040016ff7812 */ /* 0x000fc6000782c0ff */
[----:B------:R-:W4:Y:S01]  /*463f0*/  LDL.LU R13, [R1+0x10a4] ;  /* 0x0010a400010d7983 */ /* 0x000f220000300800 */
[----:B-1----:R-:W-:-:S09]  /*46400*/  IMAD.WIDE R164, R12, 0x4, R2 ;  /* 0x000000040ca47825 */ /* 0x002fd200078e0202 */
[----:B------:R1:W-:Y:S02]  /*46410*/  @P1 STG.E desc[UR6][R164.64], R228 ;  /* 0x000000e4a4001986 */ /* 0x0003e4000c101906 */
[----:B-1----:R-:W-:Y:S02]  /*46420*/  IMAD.WIDE R164, R12, 0x4, R4 ;  /* 0x000000040ca47825 */ /* 0x002fe400078e0204 */
[----:B------:R-:W4:Y:S01]  /*46430*/  LDL.LU R12, [R1+0xb0] ;  /* 0x0000b000010c7983 */ /* 0x000f220000300800 */
[----:B------:R-:W-:-:S13]  /*46440*/  LOP3.LUT P1, RZ, R22, 0x200, RZ, 0xc0, !PT ;  /* 0x0000020016ff7812 */ /* 0x000fda000782c0ff */
[----:B------:R1:W-:Y:S01]  /*46450*/  @P1 STG.E desc[UR6][R164.64], R229 ;  /* 0x000000e5a4001986 */ /* 0x0003e2000c101906 */
[----:B------:R-:W-:Y:S01]  /*46460*/  LOP3.LUT P1, RZ, R22, 0x100, RZ, 0xc0, !PT ;  /* 0x0000010016ff7812 */ /* 0x000fe2000782c0ff */
[----:B-1----:R-:W-:-:S12]  /*46470*/  IMAD.WIDE R164, R167, 0x4, R2 ;  /* 0x00000004a7a47825 */ /* 0x002fd800078e0202 */
        /* <DEDUP_REMOVED lines=22> */
[----:B-1----:R-:W-:Y:S01]  /*465e0*/  IMAD.WIDE R164, R19, 0x4, R4 ;  /* 0x0000000413a47825 */ /* 0x002fe200078e0204 */
[C---:B------:R-:W-:Y:S02]  /*465f0*/  LOP3.LUT P6, RZ, R9.reuse, 0x20000000, RZ, 0xc0, !PT ;  /* 0x2000000009ff7812 */ /* 0x040fe400078cc0ff */
[----:B------:R-:W-:Y:S02]  /*46600*/  LOP3.LUT P0, RZ, R9, 0x40000000, RZ, 0xc0, !PT ;  /* 0x4000000009ff7812 */ /* 0x000fe4000780c0ff */
[----:B--2---:R3:W-:Y:S02]  /*46610*/  @P3 STG.E desc[UR6][R164.64], R18 ;  /* 0x00000012a4003986 */ /* 0x0047e4000c101906 */
[----:B---3--:R-:W-:-:S05]  /*46620*/  IMAD.WIDE R164, R16, 0x4, R2 ;  /* 0x0000000410a47825 */ /* 0x008fca00078e0202 */
[----:B----4-:R1:W-:Y:S02]  /*46630*/  @P4 STG.E desc[UR6][R164.64], R17 ;  /* 0x00000011a4004986 */ /* 0x0103e4000c101906 */
[----:B-1----:R-:W-:-:S05]  /*46640*/  IMAD.WIDE R164, R16, 0x4, R4 ;  /* 0x0000000410a47825 */ /* 0x002fca00078e0204 */
[----:B------:R1:W-:Y:S02]  /*46650*/  @P5 STG.E desc[UR6][R164.64], R15 ;  /* 0x0000000fa4005986 */ /* 0x0003e4000c101906 */
[----:B-1----:R-:W-:-:S05]  /*46660*/  IMAD.WIDE R164, R13, 0x4, R2 ;  /* 0x000000040da47825 */ /* 0x002fca00078e0202 */
[----:B------:R1:W-:Y:S02]  /*46670*/  @P6 STG.E desc[UR6][R164.64], R14 ;  /* 0x0000000ea4006986 */ /* 0x0003e4000c101906 */
[----:B-1----:R-:W-:Y:S02]  /*46680*/  IMAD.WIDE R164, R13, 0x4, R4 ;  /* 0x000000040da47825 */ /* 0x002fe400078e0204 */
[----:B------:R-:W2:Y:S04]  /*46690*/  LDL.LU R14, [R1+0xca8] ;  /* 0x000ca800010e7983 */ /* 0x000ea80000300800 */
[----:B------:R-:W3:Y:S04]  /*466a0*/  LDL.LU R13, [R1+0x10b0] ;  /* 0x0010b000010d7983 */ /* 0x000ee80000300800 */
[----:B------:R-:W4:Y:S04]  /*466b0*/  LDL.LU R19, [R1+0xca4] ;  /* 0x000ca40001137983 */ /* 0x000f280000300800 */
[----:B------:R1:W-:Y:S04]  /*466c0*/  @P0 STG.E desc[UR6][R164.64], R12 ;  /* 0x0000000ca4000986 */ /* 0x0003e8000c101906 */
[----:B-1----:R-:W2:Y:S04]  /*466d0*/  LDL.LU R12, [R1+0x10ac] ;  /* 0x0010ac00010c7983 */ /* 0x002ea80000300800 */
[----:B------:R-:W3:Y:S04]  /*466e0*/  LDL.LU R18, [R1+0x8b4] ;  /* 0x0008b40001127983 */ /* 0x000ee80000300800 */
[----:B------:R-:W3:Y:S04]  /*466f0*/  LDL.LU R17, [R1+0x4b4] ;  /* 0x0004b40001117983 */ /* 0x000ee80000300800 */
[----:B------:R-:W3:Y:S04]  /*46700*/  LDL.LU R16, [R1+0x10b4] ;  /* 0x0010b40001107983 */ /* 0x000ee80000300800 */
[----:B------:R-:W3:Y:S01]  /*46710*/  LDL.LU R15, [R1+0xb4] ;  /* 0x0000b400010f7983 */ /* 0x000ee20000300800 */
[----:B------:R-:W-:-:S02]  /*46720*/  LOP3.LUT P4, RZ, R9, 0x80000000, RZ, 0xc0, !PT ;  /* 0x8000000009ff7812 */ /* 0x000fc4000788c0ff */
[C---:B------:R-:W-:Y:S02]  /*46730*/  LOP3.LUT P5, RZ, R10.reuse, 0x1, RZ, 0xc0, !PT ;  /* 0x000000010aff7812 */ /* 0x040fe400078ac0ff */
[C---:B------:R-:W-:Y:S02]  /*46740*/  LOP3.LUT P6, RZ, R10.reuse, 0x2, RZ, 0xc0, !PT ;  /* 0x000000020aff7812 */ /* 0x040fe400078cc0ff */
[C---:B------:R-:W-:Y:S02]  /*46750*/  LOP3.LUT P0, RZ, R10.reuse, 0x4, RZ, 0xc0, !PT ;  /* 0x000000040aff7812 */ /* 0x040fe4000780c0ff */
[----:B------:R-:W-:-:S13]  /*46760*/  LOP3.LUT P1, RZ, R10, 0x800, RZ, 0xc0, !PT ;  /* 0x000008000aff7812 */ /* 0x000fda000782c0ff */
        /* <DEDUP_REMOVED lines=8> */
[----:B------:R-:W-:Y:S01]  /*467f0*/  LOP3.LUT R0, R0, 0xbfffffff, RZ, 0xc0, !PT ;  /* 0xbfffffff00007812 */ /* 0x000fe200078ec0ff */
[----:B--2---:R-:W-:-:S05]  /*46800*/  IMAD.WIDE R164, R12, 0x4, R2 ;  /* 0x000000040ca47825 */ /* 0x004fca00078e0202 */
[----:B----4-:R1:W-:Y:S02]  /*46810*/  @P4 STG.E desc[UR6][R164.64], R19 ;  /* 0x00000013a4004986 */ /* 0x0103e4000c101906 */
[----:B-1----:R-:W-:Y:S02]  /*46820*/  IMAD.WIDE R164, R12, 0x4, R4 ;  /* 0x000000040ca47825 */ /* 0x002fe400078e0204 */
[----:B------:R-:W2:Y:S04]  /*46830*/  LDL.LU R12, [R1+0x8b8] ;  /* 0x0008b800010c7983 */ /* 0x000ea80000300800 */
[----:B------:R-:W4:Y:S04]  /*46840*/  LDL.LU R23, [R1+0x4b8] ;  /* 0x0004b80001177983 */ /* 0x000f280000300800 */
        /* <DEDUP_REMOVED lines=11> */
[----:B---3--:R1:W-:Y:S04]  /*46900*/  @P5 STG.E desc[UR6][R164.64], R18 ;  /* 0x00000012a4005986 */ /* 0x0083e8000c101906 */
[----:B------:R-:W3:Y:S04]  /*46910*/  LDL.LU R20, [R1+0x8c0] ;  /* 0x0008c00001147983 */ /* 0x000ee80000300800 */
[----:B------:R-:W3:Y:S01]  /*46920*/  LDL.LU R19, [R1+0x10cc] ;  /* 0x0010cc0001137983 */ /* 0x000ee20000300800 */
[----:B-1----:R-:W-:-:S03]  /*46930*/  IMAD.WIDE R164, R16, 0x4, R2 ;  /* 0x0000000410a47825 */ /* 0x002fc600078e0202 */
[----:B------:R-:W3:Y:S04]  /*46940*/  LDL.LU R18, [R1+0x4c0] ;  /* 0x0004c00001127983 */ /* 0x000ee80000300800 */
[----:B------:R1:W-:Y:S02]  /*46950*/  @P6 STG.E desc[UR6][R164.64], R17 ;  /* 0x00000011a4006986 */ /* 0x0003e4000c101906 */
[----:B-1----:R-:W-:Y:S02]  /*46960*/  IMAD.WIDE R164, R16, 0x4, R4 ;  /* 0x0000000410a47825 */ /* 0x002fe400078e0204 */
[----:B------:R-:W3:Y:S04]  /*46970*/  LDL.LU R17, [R1+0xe34] ;  /* 0x000e340001117983 */ /* 0x000ee80000300800 */
[----:B------:R1:W-:Y:S04]  /*46980*/  @P0 STG.E desc[UR6][R164.64], R15 ;  /* 0x0000000fa4000986 */ /* 0x0003e8000c101906 */
[----:B-1----:R-:W3:Y:S04]  /*46990*/  LDL.LU R15, [R1+0x10c8] ;  /* 0x0010c800010f7983 */ /* 0x002ee80000300800 */
[----:B------:R-:W3:Y:S01]  /*469a0*/  LDL.LU R16, [R1+0xcb4] ;  /* 0x000cb40001107983 */ /* 0x000ee20000300800 */
[----:B------:R-:W-:-:S02]  /*469b0*/  @P1 LOP3.LUT R0, R0, 0x40000000, RZ, 0xfc, !PT ;  /* 0x4000000000001812 */ /* 0x000fc400078efcff */
        /* <DEDUP_REMOVED lines=11> */
[----:B------:R-:W-:-:S10]  /*46a70*/  IMAD.WIDE R164, R13, 0x4, R2 ;  /* 0x000000040da47825 */ /* 0x000fd400078e0202 */
[----:B------:R-:W-:Y:S02]  /*46a80*/  @P1 LOP3.LUT R22, R22, 0x4, RZ, 0xfc, !PT ;  /* 0x0000000416161812 */ /* 0x000fe400078efcff */
[----:B------:R-:W-:-:S13]  /*46a90*/  LOP3.LUT P1, RZ, R10, 0x8, RZ, 0xc0, !PT ;  /* 0x000000080aff7812 */ /* 0x000fda000782c0ff */
[----:B------:R1:W-:Y:S01]  /*46aa0*/  @P1 STG.E desc[UR6][R164.64], R14 ;  /* 0x0000000ea4001986 */ /* 0x0003e2000c101906 */
[----:B------:R-:W-:Y:S01]  /*46ab0*/  LOP3.LUT P1, RZ, R22, 0x4, RZ, 0xc0, !PT ;  /* 0x0000000416ff7812 */ /* 0x000fe2000782c0ff */
[----:B-1----:R-:W-:Y:S02]  /*46ac0*/  IMAD.WIDE R164, R13, 0x4, R4 ;  /* 0x000000040da47825 */ /* 0x002fe400078e0204 */
[----:B------:R-:W3:Y:S04]  /*46ad0*/  LDL.LU R14, [R1+0x8c4] ;  /* 0x0008c400010e7983 */ /* 0x000ee80000300800 */
[----:B------:R-:W3:Y:S01]  /*46ae0*/  LDL.LU R13, [R1+0x10d0] ;  /* 0x0010d000010d7983 */ /* 0x000ee20000300800 */
[C---:B------:R-:W-:Y:S02]  /*46af0*/  LOP3.LUT P2, RZ, R10.reuse, 0x1000, RZ, 0xc0, !PT ;  /* 0x000010000aff7812 */ /* 0x040fe4000784c0ff */
[----:B------:R-:W-:-:S03]  /*46b00*/  LOP3.LUT P3, RZ, R10, 0x2000, RZ, 0xc0, !PT ;  /* 0x000020000aff7812 */ /* 0x000fc6000786c0ff */
[----:B--2---:R4:W-:Y:S01]  /*46b10*/  @P1 STG.E desc[UR6][R164.64], R12 ;  /* 0x0000000ca4001986 */ /* 0x0049e2000c101906 */
[----:B------:R-:W-:Y:S01]  /*46b20*/  LOP3.LUT P1, RZ, R22, 0x2, RZ, 0xc0, !PT ;  /* 0x0000000216ff7812 */ /* 0x000fe2000782c0ff */
[----:B----4-:R-:W-:Y:S01]  /*46b30*/  IMAD.WIDE R164, R228, 0x4, R2 ;  /* 0x00000004e4a47825 */ /* 0x010fe200078e0202 */
[----:B------:R-:W-:Y:S01]  /*46b40*/  LOP3.LUT P4, RZ, R10, 0x4000, RZ, 0xc0, !PT ;  /* 0x000040000aff7812 */ /* 0x000fe2000788c0ff */
[----:B------:R-:W2:Y:S10]  /*46b50*/  LDL.LU R12, [R1+0x17b8] ;  /* 0x0017b800010c7983 */ /* 0x000eb40000300800 */
        /* <DEDUP_REMOVED lines=20> */
[----:B-1----:R-:W-:-:S05]  /*46ca0*/  IMAD.WIDE R22, R231, 0x4, R4 ;  /* 0x00000004e7167825 */ /* 0x002fca00078e0204 */
[----:B------:R3:W-:Y:S01]  /*46cb0*/  @P2 STG.E desc[UR6][R22.64], R230 ;  /* 0x000000e616002986 */ /* 0x0007e2000c101906 */
[----:B------:R-:W-:Y:S01]  /*46cc0*/  LOP3.LUT P6, RZ, R10, 0x10000, RZ, 0xc0, !PT ;  /* 0x000100000aff7812 */ /* 0x000fe200078cc0ff */
[----:B---3--:R-:W-:-:S05]  /*46cd0*/  IMAD.WIDE R22, R19, 0x4, R2 ;  /* 0x0000000413167825 */ /* 0x008fca00078e0202 */
[----:B------:R1:W-:Y:S02]  /*46ce0*/  @P3 STG.E desc[UR6][R22.64], R20 ;  /* 0x0000001416003986 */ /* 0x0003e4000c101906 */
[----:B-1----:R-:W-:-:S05]  /*46cf0*/  IMAD.WIDE R22, R19, 0x4, R4 ;  /* 0x0000000413167825 */ /* 0x002fca00078e0204 */
[----:B------:R1:W-:Y:S02]  /*46d00*/  @P4 STG.E desc[UR6][R22.64], R18 ;  /* 0x0000001216004986 */ /* 0x0003e4000c101906 */
[----:B-1----:R-:W-:-:S05]  /*46d10*/  IMAD.WIDE R22, R15, 0x4, R2 ;  /* 0x000000040f167825 */ /* 0x002fca00078e0202 */
[----:B------:R1:W-:Y:S02]  /*46d20*/  @P5 STG.E desc[UR6][R22.64], R17 ;  /* 0x0000001116005986 */ /* 0x0003e4000c101906 */
[----:B-1----:R-:W-:Y:S02]  /*46d30*/  IMAD.WIDE R22, R15, 0x4, R4 ;  /* 0x000000040f167825 */ /* 0x002fe400078e0204 */
[----:B------:R-:W3:Y:S04]  /*46d40*/  LDL.LU R15, [R1+0x10d4] ;  /* 0x0010d400010f7983 */ /* 0x000ee80000300800 */
[----:B------:R-:W4:Y:S04]  /*46d50*/  LDL.LU R20, [R1+0x4c4] ;  /* 0x0004c40001147983 */ /* 0x000f280000300800 */
[----:B------:R1:W-:Y:S04]  /*46d60*/  @P6 STG.E desc[UR6][R22.64], R16 ;  /* 0x0000001016006986 */ /* 0x0003e8000c101906 */
[----:B------:R-:W2:Y:S04]  /*46d70*/  LDL.LU R19, [R1+0xe38] ;  /* 0x000e380001137983 */ /* 0x000ea80000300800 */
[----:B-1----:R-:W3:Y:S01]  /*46d80*/  LDL.LU R16, [R1+0x10d8] ;  /* 0x0010d80001107983 */ /* 0x002ee20000300800 */
[----:B------:R-:W-:-:S03]  /*46d90*/  LOP3.LUT P0, RZ, R10, 0x20000, RZ, 0xc0, !PT ;  /* 0x000200000aff7812 */ /* 0x000fc6000780c0ff */
[----:B------:R-:W2:Y:S01]  /*46da0*/  LDL.LU R18, [R1+0xcb8] ;  /* 0x000cb80001127983 */ /* 0x000ea20000300800 */
[----:B------:R-:W-:-:S03]  /*46db0*/  IMAD.WIDE R22, R13, 0x4, R2 ;  /* 0x000000040d167825 */ /* 0x000fc600078e0202 */
[----:B------:R-:W2:Y:S06]  /*46dc0*/  LDL.LU R17, [R1+0x8c8] ;  /* 0x0008c80001117983 */ /* 0x000eac0000300800 */
[----:B------:R1:W-:Y:S04]  /*46dd0*/  @P0 STG.E desc[UR6][R22.64], R14 ;  /* 0x0000000e16000986 */ /* 0x0003e8000c101906 */
[----:B-1----:R-:W2:Y:S01]  /*46de0*/  LDL.LU R14, [R1+0x4c8] ;  /* 0x0004c800010e7983 */ /* 0x002ea20000300800 */
[----:B------:R-:W-:-:S03]  /*46df0*/  IMAD.WIDE R22, R13, 0x4, R4 ;  /* 0x000000040d167825 */ /* 0x000fc600078e0204 */
[----:B------:R-:W2:Y:S04]  /*46e00*/  LDL.LU R13, [R1+0xe3c] ;  /* 0x000e3c00010d7983 */ /* 0x000ea80000300800 */
[----:B------:R-:W2:Y:S01]  /*46e10*/  LDL.LU R228, [R1+0x10dc] ;  /* 0x0010dc0001e47983 */ /* 0x000ea20000300800 */
[C---:B------:R-:W-:Y:S02]  /*46e20*/  LOP3.LUT P4, RZ, R10.reuse, 0x40000, RZ, 0xc0, !PT ;  /* 0x000400000aff7812 */ /* 0x040fe4000788c0ff */
[C---:B------:R-:W-:Y:S01]  /*46e30*/  LOP3.LUT P5, RZ, R10.reuse, 0x80000, RZ, 0xc0, !PT ;  /* 0x000800000aff7812 */ /* 0x040fe200078ac0ff */
[----:B------:R-:W2:Y:S04]  /*46e40*/  LDL.LU R229, [R1+0xcbc] ;  /* 0x000cbc0001e57983 */ /* 0x000ea80000300800 */
[----:B------:R-:W2:Y:S01]  /*46e50*/  LDL.LU R166, [R1+0x10e4] ;  /* 0x0010e40001a67983 */ /* 0x000ea20000300800 */
        /* <DEDUP_REMOVED lines=11> */
[----:B----4-:R3:W-:Y:S02]  /*46f10*/  @P4 STG.E desc[UR6][R22.64], R20 ;  /* 0x0000001416004986 */ /* 0x0107e4000c101906 */
[----:B---3--:R-:W-:-:S05]  /*46f20*/  IMAD.WIDE R22, R16, 0x4, R2 ;  /* 0x0000000410167825 */ /* 0x008fca00078e0202 */
[----:B--2---:R1:W-:Y:S02]  /*46f30*/  @P5 STG.E desc[UR6][R22.64], R19 ;  /* 0x0000001316005986 */ /* 0x0043e4000c101906 */
[----:B-1----:R-:W-:Y:S02]  /*46f40*/  IMAD.WIDE R22, R16, 0x4, R4 ;  /* 0x0000000410167825 */ /* 0x002fe400078e0204 */
[----:B------:R-:W2:Y:S01]  /*46f50*/  LDL.LU R16, [R1+0x8cc] ;  /* 0x0008cc0001107983 */ /* 0x000ea20000300800 */
[----:B------:R-:W-:Y:S02]  /*46f60*/  @P1 LOP3.LUT R0, R0, 0x400000, RZ, 0xfc, !PT ;  /* 0x0040000000001812 */ /* 0x000fe400078efcff */
[----:B------:R-:W-:Y:S01]  /*46f70*/  LOP3.LUT P1, RZ, R10, 0x4000000, RZ, 0xc0, !PT ;  /* 0x040000000aff7812 */ /* 0x000fe2000782c0ff */
[----:B------:R-:W3:Y:S01]  /*46f80*/  LDL.LU R167, [R1+0x4cc] ;  /* 0x0004cc0001a77983 */ /* 0x000ee20000300800 */
[----:B------:R-:W-:-:S03]  /*46f90*/  LOP3.LUT R0, R0, 0xff7fffff, RZ, 0xc0, !PT ;  /* 0xff7fffff00007812 */ /* 0x000fc600078ec0ff */
[----:B------:R-:W4:Y:S04]  /*46fa0*/  LDL.LU R251, [R1+0xcc0] ;  /* 0x000cc00001fb7983 */ /* 0x000f280000300800 */
[----:B------:R-:W4:Y:S04]  /*46fb0*/  LDL.LU R250, [R1+0x10e0] ;  /* 0x0010e00001fa7983 */ /* 0x000f280000300800 */
[----:B------:R-:W-:Y:S01]  /*46fc0*/  @P1 LOP3.LUT R0, R0, 0x800000, RZ, 0xfc, !PT ;  /* 0x0080000000001812 */ /* 0x000fe200078efcff */
[----:B------:R-:W4:Y:S01]  /*46fd0*/  LDL.LU R249, [R1+0x8d0] ;  /* 0x0008d00001f97983 */ /* 0x000f220000300800 */
[----:B------:R-:W-:-:S02]  /*46fe0*/  LOP3.LUT P1, RZ, R10, 0x2000000, RZ, 0xc0, !PT ;  /* 0x020000000aff7812 */ /* 0x000fc4000782c0ff */
[----:B------:R-:W-:Y:S01]  /*46ff0*/  LOP3.LUT R0, R0, 0xfeffffff, RZ, 0xc0, !PT ;  /* 0xfeffffff00007812 */ /* 0x000fe200078ec0ff */
[----:B------:R-:W4:Y:S04]  /*47000*/  LDL.LU R248, [R1+0x4d0] ;  /* 0x0004d00001f87983 */ /* 0x000f280000300800 */
[----:B------:R-:W4:Y:S01]  /*47010*/  LDL.LU R252, [R1+0x10e8] ;  /* 0x0010e80001fc7983 */ /* 0x000f220000300800 */
[C---:B------:R-:W-:Y:S02]  /*47020*/  LOP3.LUT P6, RZ, R10.reuse, 0x100000, RZ, 0xc0, !PT ;  /* 0x001000000aff7812 */ /* 0x040fe400078cc0ff */
[----:B------:R-:W-:Y:S01]  /*47030*/  LOP3.LUT P0, RZ, R10, 0x200000, RZ, 0xc0, !PT ;  /* 0x002000000aff7812 */ /* 0x000fe2000780c0ff */
[----:B------:R-:W4:Y:S02]  /*47040*/  LDL.LU R231, [R1+0xd0] ;  /* 0x0000d00001e77983 */ /* 0x000f240000300800 */
[----:B------:R-:W-:-:S02]  /*47050*/  @P1 LOP3.LUT R0, R0, 0x1000000, RZ, 0xfc, !PT ;  /* 0x0100000000001812 */ /* 0x000fc400078efcff */
[----:B------:R-:W-:Y:S01]  /*47060*/  LOP3.LUT P1, RZ, R10, 0x1000000, RZ, 0xc0, !PT ;  /* 0x010000000aff7812 */ /* 0x000fe2000782c0ff */
[----:B------:R-:W4:Y:S01]  /*47070*/  LDL.LU R230, [R1+0xcc4] ;  /* 0x000cc40001e67983 */ /* 0x000f220000300800 */
[----:B------:R-:W-:-:S03]  /*47080*/  LOP3.LUT R0, R0, 0xfdffffff, RZ, 0xc0, !PT ;  /* 0xfdffffff00007812 */ /* 0x000fc600078ec0ff */
[----:B------:R-:W4:Y:S04]  /*47090*/  LDL.LU R20, [R1+0x10f0] ;  /* 0x0010f00001147983 */ /* 0x000f280000300800 */
[----:B------:R1:W-:Y:S04]  /*470a0*/  @P6 STG.E desc[UR6][R22.64], R18 ;  /* 0x0000001216006986 */ /* 0x0003e8000c101906 */
[----:B------:R-:W-:Y:S01]  /*470b0*/  @P1 LOP3.LUT R0, R0, 0x2000000, RZ, 0xfc, !PT ;  /* 0x0200000000001812 */ /* 0x000fe200078efcff */
[----:B------:R-:W4:Y:S01]  /*470c0*/  LDL.LU R19, [R1+0x8d4] ;  /* 0x0008d40001137983 */ /* 0x000f220000300800 */
[----:B------:R-:W-:-:S02]  /*470d0*/  LOP3.LUT P1, RZ, R10, 0x800000, RZ, 0xc0, !PT ;  /* 0x008000000aff7812 */ /* 0x000fc4000782c0ff */
[----:B------:R-:W-:Y:S01]  /*470e0*/  LOP3.LUT R0, R0, 0xfbffffff, RZ, 0xc0, !PT ;  /* 0xfbffffff00007812 */ /* 0x000fe200078ec0ff */
[----:B-1----:R-:W-:-:S10]  /*470f0*/  IMAD.WIDE R22, R15, 0x4, R2 ;  /* 0x000000040f167825 */ /* 0x002fd400078e0202 */
[----:B------:R-:W-:Y:S02]  /*47100*/  @P1 LOP3.LUT R0, R0, 0x4000000, RZ, 0xfc, !PT ;  /* 0x0400000000001812 */ /* 0x000fe400078efcff */
[----:B------:R-:W-:Y:S01]  /*47110*/  LOP3.LUT P1, RZ, R10, 0x400000, RZ, 0xc0, !PT ;  /* 0x004000000aff7812 */ /* 0x000fe2000782c0ff */
[----:B------:R1:W-:Y:S02]  /*47120*/  @P0 STG.E desc[UR6][R22.64], R17 ;  /* 0x0000001116000986 */ /* 0x0003e4000c101906 */
[----:B-1----:R-:W-:Y:S02]  /*47130*/  IMAD.WIDE R22, R15, 0x4, R4 ;  /* 0x000000040f167825 */ /* 0x002fe400078e0204 */
[----:B------:R-:W4:Y:S08]  /*47140*/  LDL.LU R17, [R1+0x10ec] ;  /* 0x0010ec0001117983 */ /* 0x000f300000300800 */
[----:B------:R1:W-:Y:S01]  /*47150*/  @P1 STG.E desc[UR6][R22.64], R14 ;  /* 0x0000000e16001986 */ /* 0x0003e2000c101906 */
[----:B------:R-:W-:-:S03]  /*47160*/  LOP3.LUT P1, RZ, R0, 0x4000000, RZ, 0xc0, !PT ;  /* 0x0400000000ff7812 */ /* 0x000fc6000782c0ff */
[----:B------:R-:W4:Y:S04]  /*47170*/  LDL.LU R18, [R1+0x4d4] ;  /* 0x0004d40001127983 */ /* 0x000f280000300800 */
[----:B------:R-:W4:Y:S01]  /*47180*/  LDL.LU R15, [R1+0xd4] ;  /* 0x0000d400010f7983 */ /* 0x000f220000300800 */
[----:B-1----:R-:W-:-:S03]  /*47190*/  IMAD.WIDE R22, R228, 0x4, R2 ;  /* 0x00000004e4167825 */ /* 0x002fc600078e0202 */
[----:B------:R-:W4:Y:S04]  /*471a0*/  LDL.LU R14, [R1+0xcc8] ;  /* 0x000cc800010e7983 */ /* 0x000f280000300800 */
[----:B------:R1:W-:Y:S01]  /*471b0*/  @P1 STG.E desc[UR6][R22.64], R13 ;  /* 0x0000000d16001986 */ /* 0x0003e2000c101906 */
[----:B------:R-:W-:-:S03]  /*471c0*/  LOP3.LUT P1, RZ, R0, 0x2000000, RZ, 0xc0, !PT ;  /* 0x0200000000ff7812 */ /* 0x000fc6000782c0ff */
[----:B-1----:R-:W4:Y:S01]  /*471d0*/  LDL.LU R13, [R1+0x10f4] ;  /* 0x0010f400010d7983 */ /* 0x002f220000300800 */
[----:B------:R-:W-:-:S09]  /*471e0*/  IMAD.WIDE R22, R228, 0x4, R4 ;  /* 0x00000004e4167825 */ /* 0x000fd200078e0204 */
[----:B------:R1:W-:Y:S01]  /*471f0*/  @P1 STG.E desc[UR6][R22.64], R229 ;  /* 0x000000e516001986 */ /* 0x0003e2000c101906 */
[----:B------:R-:W-:Y:S01]  /*47200*/  LOP3.LUT P1, RZ, R0, 0x1000000, RZ, 0xc0, !PT ;  /* 0x0100000000ff7812 */ /* 0x000fe2000782c0ff */
[----:B-1----:R-:W-:-:S12]  /*47210*/  IMAD.WIDE R22, R166, 0x4, R2 ;  /* 0x00000004a6167825 */ /* 0x002fd800078e0202 */
[----:B--2---:R1:W-:Y:S04]  /*47220*/  @P1 STG.E desc[UR6][R22.64], R16 ;  /* 0x0000001016001986 */ /* 0x0043e8000c101906 */
[----:B-1----:R-:W2:Y:S01]  /*47230*/  LDL.LU R16, [R1+0x8d8] ;  /* 0x0008d80001107983 */ /* 0x002ea20000300800 */
[----:B------:R-:W-:Y:S01]  /*47240*/  LOP3.LUT P1, RZ, R0, 0x800000, RZ, 0xc0, !PT ;  /* 0x0080000000ff7812 */ /* 0x000fe2000782c0ff */
[----:B------:R-:W-:-:S12]  /*47250*/  IMAD.WIDE R22, R166, 0x4, R4 ;  /* 0x00000004a6167825 */ /* 0x000fd800078e0204 */
[----:B---3--:R4:W-:Y:S01]  /*47260*/  @P1 STG.E desc[UR6][R22.64], R167 ;  /* 0x000000a716001986 */ /* 0x0089e2000c101906 */
[----:B------:R-:W-:Y:S01]  /*47270*/  LOP3.LUT P1, RZ, R0, 0x400000, RZ, 0xc0, !PT ;  /* 0x0040000000ff7812 */ /* 0x000fe2000782c0ff */
[----:B----4-:R-:W-:-:S12]  /*47280*/  IMAD.WIDE R22, R250, 0x4, R2 ;  /* 0x00000004fa167825 */ /* 0x010fd800078e0202 */
        /* <DEDUP_REMOVED lines=8> */
[----:B------:R-:W-:Y:S02]  /*47310*/  LOP3.LUT P2, RZ, R10, 0x80000000, RZ, 0xc0, !PT ;  /* 0x800000000aff7812 */ /* 0x000fe4000784c0ff */
        /* <DEDUP_REMOVED lines=12> */
[----:B-1----:R-:W-:-:S05]  /*473e0*/  IMAD.WIDE R22, R17, 0x4, R4 ;  /* 0x0000000411167825 */ /* 0x002fca00078e0204 */
[----:B------:R1:W-:Y:S02]  /*473f0*/  @P5 STG.E desc[UR6][R22.64], R15 ;  /* 0x0000000f16005986 */ /* 0x0003e4000c101906 */
[C---:B-1----:R-:W-:Y:S02]  /*47400*/  IMAD.WIDE R22, R13.reuse, 0x4, R2 ;  /* 0x000000040d167825 */ /* 0x042fe400078e0202 */
[----:B------:R-:W3:Y:S04]  /*47410*/  LDL.LU R15, [R1+0x4dc] ;  /* 0x0004dc00010f7983 */ /* 0x000ee80000300800 */
[----:B------:R1:W-:Y:S02]  /*47420*/  @P6 STG.E desc[UR6][R22.64], R14 ;  /* 0x0000000e16006986 */ /* 0x0003e4000c101906 */
[----:B-1----:R-:W-:-:S02]  /*47430*/  IMAD.WIDE R22, R13, 0x4, R4 ;  /* 0x000000040d167825 */ /* 0x002fc400078e0204 */
[----:B------:R-:W4:Y:S04]  /*47440*/  LDL.LU R14, [R1+0x1100] ;  /* 0x00110000010e7983 */ /* 0x000f280000300800 */
[----:B------:R-:W3:Y:S04]  /*47450*/  LDL.LU R13, [R1+0xdc] ;  /* 0x0000dc00010d7983 */ /* 0x000ee80000300800 */
[----:B------:R-:W4:Y:S04]  /*47460*/  LDL.LU R230, [R1+0x4d8] ;  /* 0x0004d80001e67983 */ /* 0x000f280000300800 */
[----:B------:R-:W3:Y:S01]  /*47470*/  LDL.LU R20, [R1+0x10fc] ;  /* 0x0010fc0001147983 */ /* 0x000ee20000300800 */
[----:B------:R-:W-:-:S03]  /*47480*/  LOP3.LUT P0, RZ, R11, 0x10, RZ, 0xc0, !PT ;  /* 0x000000100bff7812 */ /* 0x000fc6000780c0ff */
[----:B------:R-:W4:Y:S04]  /*47490*/  LDL.LU R19, [R1+0xd8] ;  /* 0x0000d80001137983 */ /* 0x000f280000300800 */
[----:B------:R-:W4:Y:S04]  /*474a0*/  LDL.LU R18, [R1+0xccc] ;  /* 0x000ccc0001127983 */ /* 0x000f280000300800 */
[----:B------:R-:W4:Y:S04]  /*474b0*/  LDL.LU R17, [R1+0x10f8] ;  /* 0x0010f80001117983 */ /* 0x000f280000300800 */
[----:B--2---:R1:W-:Y:S04]  /*474c0*/  @P0 STG.E desc[UR6][R22.64], R16 ;  /* 0x0000001016000986 */ /* 0x0043e8000c101906 */
[----:B-1----:R-:W2:Y:S01]  /*474d0*/  LDL.LU R16, [R1+0x8dc] ;  /* 0x0008dc0001107983 */ /* 0x002ea20000300800 */
[----:B------:R-:W-:-:S02]  /*474e0*/  LOP3.LUT P1, RZ, R11, 0x20000, RZ, 0xc0, !PT ;  /* 0x000200000bff7812 */ /* 0x000fc4000782c0ff */
[----:B------:R-:W-:Y:S01]  /*474f0*/  LOP3.LUT R0, R0, 0xfffff7ff, RZ, 0xc0, !PT ;  /* 0xfffff7ff00007812 */ /* 0x000fe200078ec0ff */
[----:B------:R-:W2:Y:S04]  /*47500*/  LDL.LU R165, [R1+0xcd0] ;  /* 0x000cd00001a57983 */ /* 0x000ea80000300800 */
[----:B------:R-:W2:Y:S04]  /*47510*/  LDL.LU R228, [R1+0x1108] ;  /* 0x0011080001e47983 */ /* 0x000ea80000300800 */
[----:B------:R-:W2:Y:S02]  /*47520*/  LDL.LU R229, [R1+0x8e0] ;  /* 0x0008e00001e57983 */ /* 0x000ea40000300800 */
[----:B------:R-:W-:-:S02]  /*47530*/  @P1 LOP3.LUT R0, R0, 0x800, RZ, 0xfc, !PT ;  /* 0x0000080000001812 */ /* 0x000fc400078efcff */
[----:B------:R-:W-:Y:S01]  /*47540*/  LOP3.LUT P1, RZ, R11, 0x10000, RZ, 0xc0, !PT ;  /* 0x000100000bff7812 */ /* 0x000fe2000782c0ff */
[----:B------:R-:W2:Y:S01]  /*47550*/  LDL.LU R167, [R1+0x1104] ;  /* 0x0011040001a77983 */ /* 0x000ea20000300800 */
[----:B------:R-:W-:-:S03]  /*47560*/  LOP3.LUT R0, R0, 0xffffefff, RZ, 0xc0, !PT ;  /* 0xffffefff00007812 */ /* 0x000fc600078ec0ff */
[----:B------:R-:W2:Y:S04]  /*47570*/  LDL.LU R166, [R1+0x4e0] ;  /* 0x0004e00001a67983 */ /* 0x000ea80000300800 */
[----:B------:R-:W2:Y:S04]  /*47580*/  LDL.LU R251, [R1+0xe0] ;  /* 0x0000e00001fb7983 */ /* 0x000ea80000300800 */
[----:B------:R-:W-:Y:S01]  /*47590*/  @P1 LOP3.LUT R0, R0, 0x1000, RZ, 0xfc, !PT ;  /* 0x0000100000001812 */ /* 0x000fe200078efcff */
[----:B------:R-:W2:Y:S01]  /*475a0*/  LDL.LU R250, [R1+0xcd4] ;  /* 0x000cd40001fa7983 */ /* 0x000ea20000300800 */
[----:B------:R-:W-:-:S02]  /*475b0*/  LOP3.LUT P1, RZ, R11, 0x8000, RZ, 0xc0, !PT ;  /* 0x000080000bff7812 */ /* 0x000fc4000782c0ff */
[----:B------:R-:W-:Y:S01]  /*475c0*/  LOP3.LUT R0, R0, 0xffffdfff, RZ, 0xc0, !PT ;  /* 0xffffdfff00007812 */ /* 0x000fe200078ec0ff */
[----:B------:R-:W2:Y:S01]  /*475d0*/  LDL.LU R249, [R1+0x110c] ;  /* 0x00110c0001f97983 */ /* 0x000ea20000300800 */
[C---:B------:R-:W-:Y:S02]  /*475e0*/  LOP3.LUT P4, RZ, R11.reuse, 0x20, RZ, 0xc0, !PT ;  /* 0x000000200bff7812 */ /* 0x040fe4000788c0ff */
[C---:B------:R-:W-:Y:S01]  /*475f0*/  LOP3.LUT P5, RZ, R11.reuse, 0x40, RZ, 0xc0, !PT ;  /* 0x000000400bff7812 */ /* 0x040fe200078ac0ff */
[----:B------:R-:W2:Y:S01]  /*47600*/  LDL.LU R248, [R1+0x8e4] ;  /* 0x0008e40001f87983 */ /* 0x000ea20000300800 */
[C---:B------:R-:W-:Y:S02]  /*47610*/  LOP3.LUT P6, RZ, R11.reuse, 0x80, RZ, 0xc0, !PT ;  /* 0x000000800bff7812 */ /* 0x040fe400078cc0ff */
[----:B------:R-:W-:Y:S01]  /*47620*/  LOP3.LUT P0, RZ, R11, 0x100, RZ, 0xc0, !PT ;  /* 0x000001000bff7812 */ /* 0x000fe2000780c0ff */
[----:B------:R-:W2:Y:S02]  /*47630*/  LDL.LU R231, [R1+0x1114] ;  /* 0x0011140001e77983 */ /* 0x000ea40000300800 */
[----:B------:R-:W-:-:S02]  /*47640*/  @P1 LOP3.LUT R0, R0, 0x2000, RZ, 0xfc, !PT ;  /* 0x0000200000001812 */ /* 0x000fc400078efcff */
[----:B------:R-:W-:Y:S01]  /*47650*/  LOP3.LUT P1, RZ, R11, 0x4000, RZ, 0xc0, !PT ;  /* 0x000040000bff7812 */ /* 0x000fe2000782c0ff */
[----:B------:R-:W2:Y:S01]  /*47660*/  LDL.LU R252, [R1+0x4e4] ;  /* 0x0004e40001fc7983 */ /* 0x000ea20000300800 */
        /* <DEDUP_REMOVED lines=15> */
[----:B---3--:R-:W-:-:S05]  /*47760*/  IMAD.WIDE R22, R20, 0x4, R2 ;  /* 0x0000000414167825 */ /* 0x008fca00078e0202 */
[----:B----4-:R1:W-:Y:S02]  /*47770*/  @P4 STG.E desc[UR6][R22.64], R230 ;  /* 0x000000e616004986 */ /* 0x0103e4000c101906 */
[----:B-1----:R-:W-:Y:S02]  /*47780*/  IMAD.WIDE R22, R20, 0x4, R4 ;  /* 0x0000000414167825 */ /* 0x002fe400078e0204 */
[----:B------:R-:W3:Y:S04]  /*47790*/  LDL.LU R230, [R1+0xe4] ;  /* 0x0000e40001e67983 */ /* 0x000ee80000300800 */
[----:B------:R1:W-:Y:S02]  /*477a0*/  @P5 STG.E desc[UR6][R22.64], R19 ;  /* 0x0000001316005986 */ /* 0x0003e4000c101906 */
[----:B-1----:R-:W-:-:S05]  /*477b0*/  IMAD.WIDE R22, R17, 0x4, R2 ;  /* 0x0000000411167825 */ /* 0x002fca00078e0202 */
[----:B------:R1:W-:Y:S02]  /*477c0*/  @P6 STG.E desc[UR6][R22.64], R18 ;  /* 0x0000001216006986 */ /* 0x0003e4000c101906 */
[----:B-1----:R-:W-:Y:S02]  /*477d0*/  IMAD.WIDE R22, R17, 0x4, R4 ;  /* 0x0000000411167825 */ /* 0x002fe400078e0204 */
[----:B------:R-:W4:Y:S04]  /*477e0*/  LDL.LU R18, [R1+0x1110] ;  /* 0x0011100001127983 */ /* 0x000f280000300800 */
[----:B------:R-:W4:Y:S04]  /*477f0*/  LDL.LU R20, [R1+0xcd8] ;  /* 0x000cd80001147983 */ /* 0x000f280000300800 */
[----:B------:R-:W4:Y:S04]  /*47800*/  LDL.LU R17, [R1+0x8e8] ;  /* 0x0008e80001117983 */ /* 0x000f280000300800 */
[----:B--2---:R1:W-:Y:S02]  /*47810*/  @P0 STG.E desc[UR6][R22.64], R16 ;  /* 0x0000001016000986 */ /* 0x0043e4000c101906 */
[----:B-1----:R-:W-:-:S02]  /*47820*/  IMAD.WIDE R22, R14, 0x4, R2 ;  /* 0x000000040e167825 */ /* 0x002fc400078e0202 */
[----:B------:R-:W2:Y:S04]  /*47830*/  LDL.LU R16, [R1+0x4e8] ;  /* 0x0004e80001107983 */ /* 0x000ea80000300800 */
[----:B------:R1:W-:Y:S01]  /*47840*/  @P1 STG.E desc[UR6][R22.64], R15 ;  /* 0x0000000f16001986 */ /* 0x0003e2000c101906 */
[----:B------:R-:W-:-:S03]  /*47850*/  LOP3.LUT P1, RZ, R0, 0x40000, RZ, 0xc0, !PT ;  /* 0x0004000000ff7812 */ /* 0x000fc6000782c0ff */
[----:B-1----:R-:W2:Y:S01]  /*47860*/  LDL.LU R15, [R1+0x1118] ;  /* 0x00111800010f7983 */ /* 0x002ea20000300800 */
[----:B------:R-:W-:-:S03]  /*47870*/  IMAD.WIDE R22, R14, 0x4, R4 ;  /* 0x000000040e167825 */ /* 0x000fc600078e0204 */
[----:B------:R-:W2:Y:S06]  /*47880*/  LDL.LU R14, [R1+0xe8] ;  /* 0x0000e800010e7983 */ /* 0x000eac0000300800 */
[----:B------:R1:W-:Y:S04]  /*47890*/  @P1 STG.E desc[UR6][R22.64], R13 ;  /* 0x0000000d16001986 */ /* 0x0003e8000c101906 */
[----:B-1----:R-:W2:Y:S04]  /*478a0*/  LDL.LU R13, [R1+0xcdc] ;  /* 0x000cdc00010d7983 */ /* 0x002ea80000300800 */
[----:B------:R-:W2:Y:S01]  /*478b0*/  LDL.LU R19, [R1+0x1120] ;  /* 0x0011200001137983 */ /* 0x000ea20000300800 */
[----:B------:R-:W-:Y:S01]  /*478c0*/  LOP3.LUT P1, RZ, R0, 0x20000, RZ, 0xc0, !PT ;  /* 0x0002000000ff7812 */ /* 0x000fe2000782c0ff */
[----:B------:R-:W-:-:S12]  /*478d0*/  IMAD.WIDE R22, R228, 0x4, R2 ;  /* 0x00000004e4167825 */ /* 0x000fd800078e0202 */
        /* <DEDUP_REMOVED lines=22> */
[----:B-1----:R-:W-:Y:S01]  /*47a40*/  IMAD.WIDE R22, R231, 0x4, R4 ;  /* 0x00000004e7167825 */ /* 0x002fe200078e0204 */
[C---:B------:R-:W-:Y:S02]  /*47a50*/  LOP3.LUT P5, RZ, R11.reuse, 0x200000, RZ, 0xc0, !PT ;  /* 0x002000000bff7812 */ /* 0x040fe400078ac0ff */
[C---:B------:R-:W-:Y:S02]  /*47a60*/  LOP3.LUT P6, RZ, R11.reuse, 0x400000, RZ, 0xc0, !PT ;  /* 0x004000000bff7812 */ /* 0x040fe400078cc0ff */
[----:B---3--:R4:W-:Y:S01]  /*47a70*/  @P2 STG.E desc[UR6][R22.64], R230 ;  /* 0x000000e616002986 */ /* 0x0089e2000c101906 */
[----:B------:R-:W-:Y:S01]  /*47a80*/  LOP3.LUT P0, RZ, R11, 0x800000, RZ, 0xc0, !PT ;  /* 0x008000000bff7812 */ /* 0x000fe2000780c0ff */
[----:B----4-:R-:W-:-:S05]  /*47a90*/  IMAD.WIDE R22, R18, 0x4, R2 ;  /* 0x0000000412167825 */ /* 0x010fca00078e0202 */
[----:B------:R1:W-:Y:S02]  /*47aa0*/  @P3 STG.E desc[UR6][R22.64], R20 ;  /* 0x0000001416003986 */ /* 0x0003e4000c101906 */
[----:B-1----:R-:W-:-:S05]  /*47ab0*/  IMAD.WIDE R22, R18, 0x4, R4 ;  /* 0x0000000412167825 */ /* 0x002fca00078e0204 */
[----:B------:R2:W-:Y:S02]  /*47ac0*/  @P4 STG.E desc[UR6][R22.64], R17 ;  /* 0x0000001116004986 */ /* 0x0005e4000c101906 */
[----:B--2---:R-:W-:-:S05]  /*47ad0*/  IMAD.WIDE R22, R15, 0x4, R2 ;  /* 0x000000040f167825 */ /* 0x004fca00078e0202 */
[----:B------:R1:W-:Y:S02]  /*47ae0*/  @P5 STG.E desc[UR6][R22.64], R16 ;  /* 0x0000001016005986 */ /* 0x0003e4000c101906 */
[----:B-1----:R-:W-:-:S05]  /*47af0*/  IMAD.WIDE R22, R15, 0x4, R4 ;  /* 0x000000040f167825 */ /* 0x002fca00078e0204 */
[----:B------:R1:W-:Y:S02]  /*47b00*/  @P6 STG.E desc[UR6][R22.64], R14 ;  /* 0x0000000e16006986 */ /* 0x0003e4000c101906 */
[----:B-1----:R-:W-:-:S05]  /*47b10*/  IMAD.WIDE R22, R19, 0x4, R2 ;  /* 0x0000000413167825 */ /* 0x002fca00078e0202 */
[----:B------:R1:W-:Y:S04]  /*47b20*/  @P0 STG.E desc[UR6][R22.64], R13 ;  /* 0x0000000d16000986 */ /* 0x0003e8000c101906 */
[----:B-1----:R-:W2:Y:S04]  /*47b30*/  LDL.LU R13, [R1+0x8ec] ;  /* 0x0008ec00010d7983 */ /* 0x002ea80000300800 */
[----:B------:R-:W3:Y:S04]  /*47b40*/  LDL.LU R18, [R1+0x4ec] ;  /* 0x0004ec0001127983 */ /* 0x000ee80000300800 */
[----:B------:R-:W4:Y:S04]  /*47b50*/  LDL.LU R17, [R1+0x111c] ;  /* 0x00111c0001117983 */ /* 0x000f280000300800 */
[----:B------:R-:W3:Y:S04]  /*47b60*/  LDL.LU R16, [R1+0xec] ;  /* 0x0000ec0001107983 */ /* 0x000ee80000300800 */
[----:B------:R-:W3:Y:S04]  /*47b70*/  LDL.LU R15, [R1+0xce0] ;  /* 0x000ce000010f7983 */ /* 0x000ee80000300800 */
[----:B------:R-:W3:Y:S01]  /*47b80*/  LDL.LU R14, [R1+0x1124] ;  /* 0x00112400010e7983 */ /* 0x000ee20000300800 */
[----:B------:R-:W-:-:S03]  /*47b90*/  LOP3.LUT P4, RZ, R11, 0x1000000, RZ, 0xc0, !PT ;  /* 0x010000000bff7812 */ /* 0x000fc6000788c0ff */
[----:B------:R-:W3:Y:S01]  /*47ba0*/  LDL.LU R164, [R1+0x8f0] ;  /* 0x0008f00001a47983 */ /* 0x000ee20000300800 */
[----:B------:R-:W-:Y:S01]  /*47bb0*/  IMAD.WIDE R22, R19, 0x4, R4 ;  /* 0x0000000413167825 */ /* 0x000fe200078e0204 */
        /* <DEDUP_REMOVED lines=11> */
[----:B--2---:R1:W-:Y:S04]  /*47c70*/  @P4 STG.E desc[UR6][R22.64], R13 ;  /* 0x0000000d16004986 */ /* 0x0043e8000c101906 */
[----:B-1----:R-:W2:Y:S04]  /*47c80*/  LDL.LU R13, [R1+0x112c] ;  /* 0x00112c00010d7983 */ /* 0x002ea80000300800 */
[----:B------:R-:W2:Y:S04]  /*47c90*/  LDL.LU R165, [R1+0x4f0] ;  /* 0x0004f00001a57983 */ /* 0x000ea80000300800 */
[----:B------:R-:W2:Y:S04]  /*47ca0*/  LDL.LU R228, [R1+0xf0] ;  /* 0x0000f00001e47983 */ /* 0x000ea80000300800 */
[----:B------:R-:W2:Y:S04]  /*47cb0*/  LDL.LU R166, [R1+0x1128] ;  /* 0x0011280001a67983 */ /* 0x000ea80000300800 */
[----:B------:R-:W2:Y:S04]  /*47cc0*/  LDL.LU R229, [R1+0xce4] ;  /* 0x000ce40001e57983 */ /* 0x000ea80000300800 */
[----:B------:R-:W2:Y:S01]  /*47cd0*/  LDL.LU R167, [R1+0x8f4] ;  /* 0x0008f40001a77983 */ /* 0x000ea20000300800 */
[----:B------:R-:W-:-:S02]  /*47ce0*/  @P1 LOP3.LUT R0, R0, 0x40, RZ, 0xfc, !PT ;  /* 0x0000004000001812 */ /* 0x000fc400078efcff */
[----:B------:R-:W-:Y:S01]  /*47cf0*/  LOP3.LUT P1, RZ, R12, 0x1, RZ, 0xc0, !PT ;  /* 0x000000010cff7812 */ /* 0x000fe2000782c0ff */
[----:B------:R-:W2:Y:S04]  /*47d00*/  LDL.LU R251, [R1+0x4f4] ;  /* 0x0004f40001fb7983 */ /* 0x000ea80000300800 */
[----:B------:R-:W2:Y:S01]  /*47d10*/  LDL.LU R250, [R1+0x1130] ;  /* 0x0011300001fa7983 */ /* 0x000ea20000300800 */
[----:B------:R-:W-:-:S03]  /*47d20*/  LOP3.LUT R0, R0, 0xffffff7f, RZ, 0xc0, !PT ;  /* 0xffffff7f00007812 */ /* 0x000fc600078ec0ff */
[----:B------:R-:W2:Y:S04]  /*47d30*/  LDL.LU R249, [R1+0xf4] ;  /* 0x0000f40001f97983 */ /* 0x000ea80000300800 */
[----:B------:R-:W-:Y:S01]  /*47d40*/  @P1 LOP3.LUT R0, R0, 0x80, RZ, 0xfc, !PT ;  /* 0x0000008000001812 */ /* 0x000fe200078efcff */
[----:B------:R-:W2:Y:S01]  /*47d50*/  LDL.LU R248, [R1+0xce8] ;  /* 0x000ce80001f87983 */ /* 0x000ea20000300800 */
[C---:B------:R-:W-:Y:S02]  /*47d60*/  LOP3.LUT P1, RZ, R11.reuse, 0x80000000, RZ, 0xc0, !PT ;  /* 0x800000000bff7812 */ /* 0x040fe4000782c0ff */
[----:B------:R-:W-:Y:S01]  /*47d70*/  LOP3.LUT R0, R0, 0xfffffeff, RZ, 0xc0, !PT ;  /* 0xfffffeff00007812 */ /* 0x000fe200078ec0ff */
[----:B------:R-:W2:Y:S01]  /*47d80*/  LDL.LU R252, [R1+0x1138] ;  /* 0x0011380001fc7983 */ /* 0x000ea20000300800 */
[----:B------:R-:W-:-:S02]  /*47d90*/  LOP3.LUT P5, RZ, R11, 0x2000000, RZ, 0xc0, !PT ;  /* 0x020000000bff7812 */ /* 0x000fc400078ac0ff */
[----:B------:R-:W-:Y:S01]  /*47da0*/  LOP3.LUT P6, RZ, R11, 0x4000000, RZ, 0xc0, !PT ;  /* 0x040000000bff7812 */ /* 0x000fe200078cc0ff */
[----:B----4-:R-:W-:Y:S01]  /*47db0*/  IMAD.WIDE R22, R17, 0x4, R2 ;  /* 0x0000000411167825 */ /* 0x010fe200078e0202 */
[----:B------:R-:W4:Y:S01]  /*47dc0*/  LDL.LU R231, [R1+0x8f8] ;  /* 0x0008f80001e77983 */ /* 0x000f220000300800 */
[----:B------:R-:W-:-:S03]  /*47dd0*/  LOP3.LUT P0, RZ, R11, 0x8000000, RZ, 0xc0, !PT ;  /* 0x080000000bff7812 */ /* 0x000fc6000780c0ff */
[----:B------:R-:W4:Y:S01]  /*47de0*/  LDL.LU R230, [R1+0x4f8] ;  /* 0x0004f80001e67983 */ /* 0x000f220000300800 */
[----:B------:R-:W-:Y:S02]  /*47df0*/  @P1 LOP3.LUT R0, R0, 0x100, RZ, 0xfc, !PT ;  /* 0x0000010000001812 */ /* 0x000fe400078efcff */
[----:B------:R-:W-:Y:S01]  /*47e00*/  LOP3.LUT P1, RZ, R11, 0x40000000, RZ, 0xc0, !PT ;  /* 0x400000000bff7812 */ /* 0x000fe2000782c0ff */
[----:B------:R-:W4:Y:S01]  /*47e10*/  LDL.LU R20, [R1+0x1134] ;  /* 0x0011340001147983 */ /* 0x000f220000300800 */
[----:B------:R-:W-:-:S03]  /*47e20*/  LOP3.LUT R0, R0, 0xfffffdff, RZ, 0xc0, !PT ;  /* 0xfffffdff00007812 */ /* 0x000fc600078ec0ff */
[----:B---3--:R1:W-:Y:S04]  /*47e30*/  @P5 STG.E desc[UR6][R22.64], R18 ;  /* 0x0000001216005986 */ /* 0x0083e8000c101906 */
[----:B------:R-:W3:Y:S04]  /*47e40*/  LDL.LU R19, [R1+0xf8] ;  /* 0x0000f80001137983 */ /* 0x000ee80000300800 */
[----:B------:R-:W-:Y:S02]  /*47e50*/  @P1 LOP3.LUT R0, R0, 0x200, RZ, 0xfc, !PT ;  /* 0x0000020000001812 */ /* 0x000fe400078efcff */
[----:B------:R-:W-:-:S02]  /*47e60*/  LOP3.LUT P1, RZ, R11, 0x20000000, RZ, 0xc0, !PT ;  /* 0x200000000bff7812 */ /* 0x000fc4000782c0ff */
[----:B------:R-:W-:Y:S01]  /*47e70*/  LOP3.LUT R0, R0, 0xfffffbff, RZ, 0xc0, !PT ;  /* 0xfffffbff00007812 */ /* 0x000fe200078ec0ff */
[----:B-1----:R-:W-:Y:S01]  /*47e80*/  IMAD.WIDE R22, R17, 0x4, R4 ;  /* 0x0000000411167825 */ /* 0x002fe200078e0204 */
[----:B------:R-:W3:Y:S04]  /*47e90*/  LDL.LU R18, [R1+0xcec] ;  /* 0x000cec0001127983 */ /* 0x000ee80000300800 */
[----:B------:R1:W-:Y:S04]  /*47ea0*/  @P6 STG.E desc[UR6][R22.64], R16 ;  /* 0x0000001016006986 */ /* 0x0003e8000c101906 */
[----:B------:R-:W3:Y:S01]  /*47eb0*/  LDL.LU R17, [R1+0x113c] ;  /* 0x00113c0001117983 */ /* 0x000ee20000300800 */
[----:B------:R-:W-:-:S02]  /*47ec0*/  @P1 LOP3.LUT R0, R0, 0x400, RZ, 0xfc, !PT ;  /* 0x0000040000001812 */ /* 0x000fc400078efcff */
[----:B------:R-:W-:Y:S01]  /*47ed0*/  LOP3.LUT P1, RZ, R11, 0x10000000, RZ, 0xc0, !PT ;  /* 0x100000000bff7812 */ /* 0x000fe2000782c0ff */
[C---:B-1----:R-:W-:Y:S01]  /*47ee0*/  IMAD.WIDE R22, R14.reuse, 0x4, R2 ;  /* 0x000000040e167825 */ /* 0x042fe200078e0202 */
[----:B------:R-:W3:Y:S04]  /*47ef0*/  LDL.LU R16, [R1+0x8fc] ;  /* 0x0008fc0001107983 */ /* 0x000ee80000300800 */
[----:B------:R1:W-:Y:S02]  /*47f00*/  @P0 STG.E desc[UR6][R22.64], R15 ;  /* 0x0000000f16000986 */ /* 0x0003e4000c101906 */
[----:B-1----:R-:W-:Y:S02]  /*47f10*/  IMAD.WIDE R22, R14, 0x4, R4 ;  /* 0x000000040e167825 */ /* 0x002fe400078e0204 */
[----:B------:R-:W3:Y:S04]  /*47f20*/  LDL.LU R15, [R1+0x4fc] ;  /* 0x0004fc00010f7983 */ /* 0x000ee80000300800 */
[----:B------:R2:W-:Y:S01]  /*47f30*/  @P1 STG.E desc[UR6][R22.64], R164 ;  /* 0x000000a416001986 */ /* 0x0005e2000c101906 */
[----:B------:R-:W-:-:S03]  /*47f40*/  LOP3.LUT P1, RZ, R0, 0x400, RZ, 0xc0, !PT ;  /* 0x0000040000ff7812 */ /* 0x000fc6000782c0ff */
[----:B------:R-:W3:Y:S01]  /*47f50*/  LDL.LU R14, [R1+0x1140] ;  /* 0x00114000010e7983 */ /* 0x000ee20000300800 */
[----:B--2---:R-:W-:-:S09]  /*47f60*/  IMAD.WIDE R22, R13, 0x4, R2 ;  /* 0x000000040d167825 */ /* 0x004fd200078e0202 */
[----:B------:R1:W-:Y:S02]  /*47f70*/  @P1 STG.E desc[UR6][R22.64], R165 ;  /* 0x000000a516001986 */ /* 0x0003e4000c101906 */
[----:B-1----:R-:W-:Y:S02]  /*47f80*/  IMAD.WIDE R22, R13, 0x4, R4 ;  /* 0x000000040d167825 */ /* 0x002fe400078e0204 */
[----:B------:R-:W2:Y:S01]  /*47f90*/  LDL.LU R13, [R1+0xfc] ;  /* 0x0000fc00010d7983 */ /* 0x000ea20000300800 */
        /* <DEDUP_REMOVED lines=21> */
[----:B----4-:R1:W-:Y:S01]  /*480f0*/  @P1 STG.E desc[UR6][R22.64], R231 ;  /* 0x000000e716001986 */ /* 0x0103e2000c101906 */
[----:B------:R-:W-:Y:S01]  /*48100*/  LOP3.LUT P4, RZ, R12, 0x80, RZ, 0xc0, !PT ;  /* 0x000000800cff7812 */ /* 0x000fe2000788c0ff */
[----:B-1----:R-:W-:-:S05]  /*48110*/  IMAD.WIDE R22, R20, 0x4, R2 ;  /* 0x0000000414167825 */ /* 0x002fca00078e0202 */
[----:B------:R1:W-:Y:S01]  /*48120*/  @P2 STG.E desc[UR6][R22.64], R230 ;  /* 0x000000e616002986 */ /* 0x0003e2000c101906 */
[----:B------:R-:W-:Y:S01]  /*48130*/  LOP3.LUT P5, RZ, R12, 0x100, RZ, 0xc0, !PT ;  /* 0x000001000cff7812 */ /* 0x000fe200078ac0ff */
[----:B-1----:R-:W-:Y:S01]  /*48140*/  IMAD.WIDE R22, R20, 0x4, R4 ;  /* 0x0000000414167825 */ /* 0x002fe200078e0204 */
[C---:B------:R-:W-:Y:S01]  /*48150*/  LOP3.LUT P6, RZ, R12.reuse, 0x200, RZ, 0xc0, !PT ;  /* 0x000002000cff7812 */ /* 0x040fe200078cc0ff */
[----:B------:R-:W4:Y:S04]  /*48160*/  LDL.LU R20, [R1+0xcf0] ;  /* 0x000cf00001147983 */ /* 0x000f280000300800 */
[----:B---3--:R1:W-:Y:S01]  /*48170*/  @P3 STG.E desc[UR6][R22.64], R19 ;  /* 0x0000001316003986 */ /* 0x0083e2000c101906 */
[----:B------:R-:W-:Y:S01]  /*48180*/  LOP3.LUT P0, RZ, R12, 0x400, RZ, 0xc0, !PT ;  /* 0x000004000cff7812 */ /* 0x000fe2000780c0ff */
[----:B-1----:R-:W-:-:S05]  /*48190*/  IMAD.WIDE R22, R17, 0x4, R2 ;  /* 0x0000000411167825 */ /* 0x002fca00078e0202 */
[----:B------:R1:W-:Y:S02]  /*481a0*/  @P4 STG.E desc[UR6][R22.64], R18 ;  /* 0x0000001216004986 */ /* 0x0003e4000c101906 */
[----:B-1----:R-:W-:-:S05]  /*481b0*/  IMAD.WIDE R22, R17, 0x4, R4 ;  /* 0x0000000411167825 */ /* 0x002fca00078e0204 */
[----:B------:R1:W-:Y:S02]  /*481c0*/  @P5 STG.E desc[UR6][R22.64], R16 ;  /* 0x0000001016005986 */ /* 0x0003e4000c101906 */
[----:B-1----:R-:W-:-:S05]  /*481d0*/  IMAD.WIDE R22, R14, 0x4, R2 ;  /* 0x000000040e167825 */ /* 0x002fca00078e0202 */
[----:B------:R1:W-:Y:S02]  /*481e0*/  @P6 STG.E desc[UR6][R22.64], R15 ;  /* 0x0000000f16006986 */ /* 0x0003e4000c101906 */
[----:B-1----:R-:W-:-:S05]  /*481f0*/  IMAD.WIDE R22, R14, 0x4, R4 ;  /* 0x000000040e167825 */ /* 0x002fca00078e0204 */
[----:B--2---:R1:W-:Y:S04]  /*48200*/  @P0 STG.E desc[UR6][R22.64], R13 ;  /* 0x0000000d16000986 */ /* 0x0043e8000c101906 */
[----:B-1----:R-:W2:Y:S04]  /*48210*/  LDL.LU R13, [R1+0x1144] ;  /* 0x00114400010d7983 */ /* 0x002ea80000300800 */
[----:B------:R-:W3:Y:S04]  /*48220*/  LDL.LU R19, [R1+0x900] ;  /* 0x0009000001137983 */ /* 0x000ee80000300800 */
[----:B------:R-:W3:Y:S04]  /*48230*/  LDL.LU R18, [R1+0x500] ;  /* 0x0005000001127983 */ /* 0x000ee80000300800 */
[----:B------:R-:W3:Y:S04]  /*48240*/  LDL.LU R17, [R1+0x1148] ;  /* 0x0011480001117983 */ /* 0x000ee80000300800 */
[----:B------:R-:W3:Y:S04]  /*48250*/  LDL.LU R16, [R1+0x100] ;  /* 0x0001000001107983 */ /* 0x000ee80000300800 */
[----:B------:R-:W3:Y:S04]  /*48260*/  LDL.LU R15, [R1+0xcf4] ;  /* 0x000cf400010f7983 */ /* 0x000ee80000300800 */
[----:B------:R-:W3:Y:S01]  /*48270*/  LDL.LU R14, [R1+0x1150] ;  /* 0x00115000010e7983 */ /* 0x000ee20000300800 */
[----:B------:R-:W-:-:S02]  /*48280*/  LOP3.LUT P4, RZ, R12, 0x800, RZ, 0xc0, !PT ;  /* 0x000008000cff7812 */ /* 0x000fc4000788c0ff */
        /* <DEDUP_REMOVED lines=19> */
[----:B------:R-:W-:Y:S02]  /*483c0*/  LOP3.LUT R0, R0, 0xfffffffd, RZ, 0xc0, !PT ;  /* 0xfffffffd00007812 */ /* 0x000fe400078ec0ff */
[C---:B------:R-:W-:Y:S02]  /*483d0*/  LOP3.LUT P5, RZ, R12.reuse, 0x1000, RZ, 0xc0, !PT ;  /* 0x000010000cff7812 */ /* 0x040fe400078ac0ff */
[----:B------:R-:W-:-:S07]  /*483e0*/  LOP3.LUT P6, RZ, R12, 0x2000, RZ, 0xc0, !PT ;  /* 0x000020000cff7812 */ /* 0x000fce00078cc0ff */
[----:B------:R-:W-:Y:S02]  /*483f0*/  @P1 LOP3.LUT R0, R0, 0x2, RZ, 0xfc, !PT ;  /* 0x0000000200001812 */ /* 0x000fe400078efcff */
[C---:B------:R-:W-:Y:S02]  /*48400*/  LOP3.LUT P1, RZ, R12.reuse, 0x10000, RZ, 0xc0, !PT ;  /* 0x000100000cff7812 */ /* 0x040fe4000782c0ff */
[----:B------:R-:W-:Y:S02]  /*48410*/  LOP3.LUT P0, RZ, R12, 0x4000, RZ, 0xc0, !PT ;  /* 0x000040000cff7812 */ /* 0x000fe4000780c0ff */
[----:B------:R-:W-:-:S09]  /*48420*/  LOP3.LUT R0, R0, 0xfffffffb, RZ, 0xc0, !PT ;  /* 0xfffffffb00007812 */ /* 0x000fd200078ec0ff */
[----:B------:R-:W-:Y:S02]  /*48430*/  @P1 LOP3.LUT R0, R0, 0x4, RZ, 0xfc, !PT ;  /* 0x0000000400001812 */ /* 0x000fe400078efcff */
[----:B------:R-:W-:Y:S01]  /*48440*/  LOP3.LUT P1, RZ, R12, 0x8000, RZ, 0xc0, !PT ;  /* 0x000080000cff7812 */ /* 0x000fe2000782c0ff */
        /* <DEDUP_REMOVED lines=18> */
[----:B---3--:R1:W-:Y:S02]  /*48570*/  @P5 STG.E desc[UR6][R22.64], R19 ;  /* 0x0000001316005986 */ /* 0x0083e4000c101906 */
[----:B-1----:R-:W-:-:S02]  /*48580*/  IMAD.WIDE R22, R17, 0x4, R2 ;  /* 0x0000000411167825 */ /* 0x002fc400078e0202 */
[----:B------:R-:W3:Y:S04]  /*48590*/  LDL.LU R19, [R1+0x10c] ;  /* 0x00010c0001137983 */ /* 0x000ee80000300800 */
[----:B------:R1:W-:Y:S02]  /*485a0*/  @P6 STG.E desc[UR6][R22.64], R18 ;  /* 0x0000001216006986 */ /* 0x0003e4000c101906 */
[----:B-1----:R-:W-:Y:S02]  /*485b0*/  IMAD.WIDE R22, R17, 0x4, R4 ;  /* 0x0000000411167825 */ /* 0x002fe400078e0204 */
[----:B------:R-:W3:Y:S04]  /*485c0*/  LDL.LU R18, [R1+0xd00] ;  /* 0x000d000001127983 */ /* 0x000ee80000300800 */
[----:B------:R-:W3:Y:S04]  /*485d0*/  LDL.LU R17, [R1+0x1168] ;  /* 0x0011680001117983 */ /* 0x000ee80000300800 */
[----:B------:R1:W-:Y:S02]  /*485e0*/  @P0 STG.E desc[UR6][R22.64], R16 ;  /* 0x0000001016000986 */ /* 0x0003e4000c101906 */
[----:B-1----:R-:W-:-:S05]  /*485f0*/  IMAD.WIDE R22, R14, 0x4, R2 ;  /* 0x000000040e167825 */ /* 0x002fca00078e0202 */
[----:B------:R1:W-:Y:S02]  /*48600*/  @P1 STG.E desc[UR6][R22.64], R15 ;  /* 0x0000000f16001986 */ /* 0x0003e4000c101906 */
[----:B-1----:R-:W-:Y:S02]  /*48610*/  IMAD.WIDE R22, R14, 0x4, R4 ;  /* 0x000000040e167825 */ /* 0x002fe400078e0204 */
[----:B------:R-:W3:Y:S04]  /*48620*/  LDL.LU R15, [R1+0x910] ;  /* 0x00091000010f7983 */ /* 0x000ee80000300800 */
[----:B------:R-:W3:Y:S04]  /*48630*/  LDL.LU R14, [R1+0x510] ;  /* 0x00051000010e7983 */ /* 0x000ee80000300800 */
[----:B------:R-:W3:Y:S01]  /*48640*/  LDL.LU R16, [R1+0x1164] ;  /* 0x0011640001107983 */ /* 0x000ee20000300800 */
[----:B------:R-:W-:-:S02]  /*48650*/  LOP3.LUT P1, RZ, R0, 0x4, RZ, 0xc0, !PT ;  /* 0x0000000400ff7812 */ /* 0x000fc4000782c0ff */
[C---:B------:R-:W-:Y:S02]  /*48660*/  LOP3.LUT P2, RZ, R12.reuse, 0x1000000, RZ, 0xc0, !PT ;  /* 0x010000000cff7812 */ /* 0x040fe4000784c0ff */
[C---:B------:R-:W-:Y:S02]  /*48670*/  LOP3.LUT P3, RZ, R12.reuse, 0x2000000, RZ, 0xc0, !PT ;  /* 0x020000000cff7812 */ /* 0x040fe4000786c0ff */
[C---:B------:R-:W-:Y:S02]  /*48680*/  LOP3.LUT P4, RZ, R12.reuse, 0x4000000, RZ, 0xc0, !PT ;  /* 0x040000000cff7812 */ /* 0x040fe4000788c0ff */
[C---:B------:R-:W-:Y:S02]  /*48690*/  LOP3.LUT P5, RZ, R12.reuse, 0x8000000, RZ, 0xc0, !PT ;  /* 0x080000000cff7812 */ /* 0x040fe400078ac0ff */
[C---:B------:R-:W-:Y:S02]  /*486a0*/  LOP3.LUT P6, RZ, R12.reuse, 0x10000000, RZ, 0xc0, !PT ;  /* 0x100000000cff7812 */ /* 0x040fe400078cc0ff */
[----:B------:R-:W-:Y:S01]  /*486b0*/  LOP3.LUT P0, RZ, R12, 0x20000000, RZ, 0xc0, !PT ;  /* 0x200000000cff7812 */ /* 0x000fe2000780c0ff */
[----:B--2---:R4:W-:Y:S01]  /*486c0*/  @P1 STG.E desc[UR6][R22.64], R13 ;  /* 0x0000000d16001986 */ /* 0x0049e2000c101906 */
[----:B------:R-:W-:Y:S01]  /*486d0*/  LOP3.LUT P1, RZ, R0, 0x2, RZ, 0xc0, !PT ;  /* 0x0000000200ff7812 */ /* 0x000fe2000782c0ff */
[----:B----4-:R-:W-:-:S02]  /*486e0*/  IMAD.WIDE R22, R165, 0x4, R2 ;  /* 0x00000004a5167825 */ /* 0x010fc400078e0202 */
        /* <DEDUP_REMOVED lines=19> */
[----:B------:R1:W-:Y:S02]  /*48820*/  @P1 STG.E desc[UR6][R22.64], R248 ;  /* 0x000000f816001986 */ /* 0x0003e4000c101906 */
[----:B-1----:R-:W-:-:S05]  /*48830*/  IMAD.WIDE R22, R252, 0x4, R4 ;  /* 0x00000004fc167825 */ /* 0x002fca00078e0204 */
[----:B------:R1:W-:Y:S02]  /*48840*/  @P2 STG.E desc[UR6][R22.64], R231 ;  /* 0x000000e716002986 */ /* 0x0003e4000c101906 */
[----:B-1----:R-:W-:-:S05]  /*48850*/  IMAD.WIDE R22, R20, 0x4, R2 ;  /* 0x0000000414167825 */ /* 0x002fca00078e0202 */
[----:B------:R1:W-:Y:S02]  /*48860*/  @P3 STG.E desc[UR6][R22.64], R230 ;  /* 0x000000e616003986 */ /* 0x0003e4000c101906 */
[----:B-1----:R-:W-:-:S05]  /*48870*/  IMAD.WIDE R22, R20, 0x4, R4 ;  /* 0x0000000414167825 */ /* 0x002fca00078e0204 */
[----:B---3--:R1:W-:Y:S02]  /*48880*/  @P4 STG.E desc[UR6][R22.64], R19 ;  /* 0x0000001316004986 */ /* 0x0083e4000c101906 */
[----:B-1----:R-:W-:-:S05]  /*48890*/  IMAD.WIDE R22, R17, 0x4, R2 ;  /* 0x0000000411167825 */ /* 0x002fca00078e0202 */
[----:B------:R1:W-:Y:S02]  /*488a0*/  @P5 STG.E desc[UR6][R22.64], R18 ;  /* 0x0000001216005986 */ /* 0x0003e4000c101906 */
[----:B-1----:R-:W-:Y:S02]  /*488b0*/  IMAD.WIDE R22, R17, 0x4, R4 ;  /* 0x0000000411167825 */ /* 0x002fe400078e0204 */
[----:B------:R-:W3:Y:S04]  /*488c0*/  LDL.LU R17, [R1+0x1174] ;  /* 0x0011740001117983 */ /* 0x000ee80000300800 */
[----:B------:R1:W-:Y:S02]  /*488d0*/  @P6 STG.E desc[UR6][R22.64], R15 ;  /* 0x0000000f16006986 */ /* 0x0003e4000c101906 */
[----:B-1----:R-:W-:-:S05]  /*488e0*/  IMAD.WIDE R22, R16, 0x4, R2 ;  /* 0x0000000410167825 */ /* 0x002fca00078e0202 */
[----:B------:R1:W-:Y:S04]  /*488f0*/  @P0 STG.E desc[UR6][R22.64], R14 ;  /* 0x0000000e16000986 */ /* 0x0003e8000c101906 */
[----:B-1----:R-:W4:Y:S04]  /*48900*/  LDL.LU R14, [R1+0x110] ;  /* 0x00011000010e7983 */ /* 0x002f280000300800 */
[----:B------:R-:W3:Y:S04]  /*48910*/  LDL.LU R15, [R1+0xd04] ;  /* 0x000d0400010f7983 */ /* 0x000ee80000300800 */
[----:B------:R-:W3:Y:S01]  /*48920*/  LDL.LU R20, [R1+0x116c] ;  /* 0x00116c0001147983 */ /* 0x000ee20000300800 */
[----:B------:R-:W-:-:S03]  /*48930*/  LOP3.LUT P4, RZ, R12, 0x40000000, RZ, 0xc0, !PT ;  /* 0x400000000cff7812 */ /* 0x000fc6000788c0ff */
[----:B------:R-:W3:Y:S01]  /*48940*/  LDL.LU R19, [R1+0x914] ;  /* 0x0009140001137983 */ /* 0x000ee20000300800 */
[----:B------:R-:W-:-:S03]  /*48950*/  IMAD.WIDE R22, R16, 0x4, R4 ;  /* 0x0000000410167825 */ /* 0x000fc600078e0204 */
[----:B------:R-:W3:Y:S01]  /*48960*/  LDL.LU R18, [R1+0x514] ;  /* 0x0005140001127983 */ /* 0x000ee20000300800 */
[----:B------:R-:W-:-:S03]  /*48970*/  LOP3.LUT P5, RZ, R12, 0x80000000, RZ, 0xc0, !PT ;  /* 0x800000000cff7812 */ /* 0x000fc600078ac0ff */
[----:B------:R-:W3:Y:S01]  /*48980*/  LDL.LU R16, [R1+0x1170] ;  /* 0x0011700001107983 */ /* 0x000ee20000300800 */
[----:B------:R-:W-:Y:S02]  /*48990*/  LOP3.LUT R10, R10, 0xfff7ffff, RZ, 0xc0, !PT ;  /* 0xfff7ffff0a0a7812 */ /* 0x000fe400078ec0ff */
[----:B--2---:R-:W-:-:S13]  /*489a0*/  LOP3.LUT P1, RZ, R13, 0x400, RZ, 0xc0, !PT ;  /* 0x000004000dff7812 */ /* 0x004fda000782c0ff */
[----:B------:R-:W-:Y:S02]  /*489b0*/  @P1 LOP3.LUT R10, R10, 0x80000, RZ, 0xfc, !PT ;  /* 0x000800000a0a1812 */ /* 0x000fe400078efcff */
[----:B------:R-:W-:Y:S02]  /*489c0*/  LOP3.LUT P1, RZ, R13, 0x200, RZ, 0xc0, !PT ;  /* 0x000002000dff7812 */ /* 0x000fe4000782c0ff */
[----:B------:R-:W-:Y:S01]  /*489d0*/  LOP3.LUT R10, R10, 0xffefffff, RZ, 0xc0, !PT ;  /* 0xffefffff0a0a7812 */ /* 0x000fe200078ec0ff */
[----:B----4-:R1:W-:Y:S04]  /*489e0*/  @P4 STG.E desc[UR6][R22.64], R14 ;  /* 0x0000000e16004986 */ /* 0x0103e8000c101906 */
[----:B-1----:R-:W2:Y:S01]  /*489f0*/  LDL.LU R14, [R1+0x114] ;  /* 0x00011400010e7983 */ /* 0x002ea20000300800 */
[----:B---3--:R-:W-:-:S05]  /*48a00*/  IMAD.WIDE R22, R20, 0x4, R2 ;  /* 0x0000000414167825 */ /* 0x008fca00078e0202 */
[----:B------:R1:W-:Y:S04]  /*48a10*/  @P5 STG.E desc[UR6][R22.64], R15 ;  /* 0x0000000f16005986 */ /* 0x0003e8000c101906 */
[----:B-1----:R-:W3:Y:S04]  /*48a20*/  LDL.LU R15, [R1+0xd08] ;  /* 0x000d0800010f7983 */ /* 0x002ee80000300800 */
[----:B------:R-:W4:Y:S01]  /*48a30*/  LDL.LU R0, [R1+0x918] ;  /* 0x0009180001007983 */ /* 0x000f220000300800 */
[----:B------:R-:W-:Y:S02]  /*48a40*/  @P1 LOP3.LUT R10, R10, 0x100000, RZ, 0xfc, !PT ;  /* 0x001000000a0a1812 */ /* 0x000fe400078efcff */
[----:B------:R-:W-:Y:S01]  /*48a50*/  LOP3.LUT P1, RZ, R13, 0x100, RZ, 0xc0, !PT ;  /* 0x000001000dff7812 */ /* 0x000fe2000782c0ff */
[----:B------:R-:W4:Y:S04]  /*48a60*/  LDL.LU R164, [R1+0x518] ;  /* 0x0005180001a47983 */ /* 0x000f280000300800 */
[----:B------:R-:W4:Y:S01]  /*48a70*/  LDL.LU R165, [R1+0x1178] ;  /* 0x0011780001a57983 */ /* 0x000f220000300800 */
[----:B------:R-:W-:-:S03]  /*48a80*/  LOP3.LUT R10, R10, 0xffdfffff, RZ, 0xc0, !PT ;  /* 0xffdfffff0a0a7812 */ /* 0x000fc600078ec0ff */
[----:B------:R-:W4:Y:S04]  /*48a90*/  LDL.LU R228, [R1+0x118] ;  /* 0x0001180001e47983 */ /* 0x000f280000300800 */
[----:B------:R-:W-:Y:S01]  /*48aa0*/  @P1 LOP3.LUT R10, R10, 0x200000, RZ, 0xfc, !PT ;  /* 0x002000000a0a1812 */ /* 0x000fe200078efcff */
[----:B------:R-:W4:Y:S01]  /*48ab0*/  LDL.LU R229, [R1+0xd0c] ;  /* 0x000d0c0001e57983 */ /* 0x000f220000300800 */
[----:B------:R-:W-:Y:S02]  /*48ac0*/  LOP3.LUT P1, RZ, R13, 0x80, RZ, 0xc0, !PT ;  /* 0x000000800dff7812 */ /* 0x000fe4000782c0ff */
[----:B------:R-:W-:Y:S01]  /*48ad0*/  LOP3.LUT R10, R10, 0xffbfffff, RZ, 0xc0, !PT ;  /* 0xffbfffff0a0a7812 */ /* 0x000fe200078ec0ff */
[----:B------:R-:W4:Y:S04]  /*48ae0*/  LDL.LU R166, [R1+0x1180] ;  /* 0x0011800001a67983 */ /* 0x000f280000300800 */
[----:B------:R-:W4:Y:S04]  /*48af0*/  LDL.LU R167, [R1+0x91c] ;  /* 0x00091c0001a77983 */ /* 0x000f280000300800 */
[----:B------:R-:W4:Y:S02]  /*48b00*/  LDL.LU R251, [R1+0x51c] ;  /* 0x00051c0001fb7983 */ /* 0x000f240000300800 */
[----:B------:R-:W-:-:S02]  /*48b10*/  @P1 LOP3.LUT R10, R10, 0x400000, RZ, 0xfc, !PT ;  /* 0x004000000a0a1812 */ /* 0x000fc400078efcff */
[C---:B------:R-:W-:Y:S01]  /*48b20*/  LOP3.LUT P1, RZ, R13.reuse, 0x40, RZ, 0xc0, !PT ;  /* 0x000000400dff7812 */ /* 0x040fe2000782c0ff */
[----:B------:R-:W4:Y:S01]  /*48b30*/  LDL.LU R250, [R1+0x117c] ;  /* 0x00117c0001fa7983 */ /* 0x000f220000300800 */
[----:B------:R-:W-:Y:S02]  /*48b40*/  LOP3.LUT R10, R10, 0xff7fffff, RZ, 0xc0, !PT ;  /* 0xff7fffff0a0a7812 */ /* 0x000fe400078ec0ff */
[C---:B------:R-:W-:Y:S01]  /*48b50*/  LOP3.LUT P6, RZ, R13.reuse, 0x1, RZ, 0xc0, !PT ;  /* 0x000000010dff7812 */ /* 0x040fe200078cc0ff */
[----:B------:R-:W4:Y:S01]  /*48b60*/  LDL.LU R249, [R1+0x11c] ;  /* 0x00011c0001f97983 */ /* 0x000f220000300800 */
[----:B------:R-:W-:-:S03]  /*48b70*/  LOP3.LUT P0, RZ, R13, 0x2, RZ, 0xc0, !PT ;  /* 0x000000020dff7812 */ /* 0x000fc6000780c0ff */
[----:B------:R-:W4:Y:S04]  /*48b80*/  LDL.LU R248, [R1+0xd10] ;  /* 0x000d100001f87983 */ /* 0x000f280000300800 */
[----:B------:R-:W-:Y:S01]  /*48b90*/  @P1 LOP3.LUT R10, R10, 0x800000, RZ, 0xfc, !PT ;  /* 0x008000000a0a1812 */ /* 0x000fe200078efcff */
[----:B------:R-:W4:Y:S01]  /*48ba0*/  LDL.LU R252, [R1+0x1184] ;  /* 0x0011840001fc7983 */ /* 0x000f220000300800 */
[C---:B------:R-:W-:Y:S02]  /*48bb0*/  LOP3.LUT P1, RZ, R13.reuse, 0x20, RZ, 0xc0, !PT ;  /* 0x000000200dff7812 */ /* 0x040fe4000782c0ff */
[----:B------:R-:W-:Y:S01]  /*48bc0*/  LOP3.LUT R10, R10, 0xfeffffff, RZ, 0xc0, !PT ;  /* 0xfeffffff0a0a7812 */ /* 0x000fe200078ec0ff */
[----:B------:R-:W-:Y:S01]  /*48bd0*/  IMAD.WIDE R22, R20, 0x4, R4 ;  /* 0x0000000414167825 */ /* 0x000fe200078e0204 */
[----:B------:R-:W4:Y:S09]  /*48be0*/  LDL.LU R231, [R1+0x920] ;  /* 0x0009200001e77983 */ /* 0x000f320000300800 */
[----:B------:R-:W-:Y:S01]  /*48bf0*/  @P1 LOP3.LUT R10, R10, 0x1000000, RZ, 0xfc, !PT ;  /* 0x010000000a0a1812 */ /* 0x000fe200078efcff */
[----:B------:R1:W-:Y:S01]  /*48c00*/  @P6 STG.E desc[UR6][R22.64], R19 ;  /* 0x0000001316006986 */ /* 0x0003e2000c101906 */
[----:B------:R-:W-:-:S02]  /*48c10*/  LOP3.LUT P1, RZ, R13, 0x10, RZ, 0xc0, !PT ;  /* 0x000000100dff7812 */ /* 0x000fc4000782c0ff */
[----:B------:R-:W-:Y:S01]  /*48c20*/  LOP3.LUT R10, R10, 0xfdffffff, RZ, 0xc0, !PT ;  /* 0xfdffffff0a0a7812 */ /* 0x000fe200078ec0ff */
[----:B------:R-:W4:Y:S04]  /*48c30*/  LDL.LU R230, [R1+0x520] ;  /* 0x0005200001e67983 */ /* 0x000f280000300800 */
[----:B------:R-:W4:Y:S01]  /*48c40*/  LDL.LU R20, [R1+0x118c] ;  /* 0x00118c0001147983 */ /* 0x000f220000300800 */
[----:B-1----:R-:W-:-:S03]  /*48c50*/  IMAD.WIDE R22, R17, 0x4, R2 ;  /* 0x0000000411167825 */ /* 0x002fc600078e0202 */
[----:B------:R-:W4:Y:S02]  /*48c60*/  LDL.LU R19, [R1+0x120] ;  /* 0x0001200001137983 */ /* 0x000f240000300800 */
[----:B------:R-:W-:Y:S02]  /*48c70*/  @P1 LOP3.LUT R10, R10, 0x2000000, RZ, 0xfc, !PT ;  /* 0x020000000a0a1812 */ /* 0x000fe400078efcff */
[----:B------:R-:W-:Y:S02]  /*48c80*/  LOP3.LUT P1, RZ, R13, 0x8, RZ, 0xc0, !PT ;  /* 0x000000080dff7812 */ /* 0x000fe4000782c0ff */
[----:B------:R-:W-:Y:S01]  /*48c90*/  LOP3.LUT R10, R10, 0xfbffffff, RZ, 0xc0, !PT ;  /* 0xfbffffff0a0a7812 */ /* 0x000fe200078ec0ff */
[----:B------:R1:W-:Y:S10]  /*48ca0*/  @P0 STG.E desc[UR6][R22.64], R18 ;  /* 0x0000001216000986 */ /* 0x0003f4000c101906 */
[----:B------:R-:W-:-:S02]  /*48cb0*/  @P1 LOP3.LUT R10, R10, 0x4000000, RZ, 0xfc, !PT ;  /* 0x040000000a0a1812 */ /* 0x000fc400078efcff */
[----:B------:R-:W-:Y:S01]  /*48cc0*/  LOP3.LUT P1, RZ, R13, 0x4, RZ, 0xc0, !PT ;  /* 0x000000040dff7812 */ /* 0x000fe2000782c0ff */
[----:B-1----:R-:W-:Y:S01]  /*48cd0*/  IMAD.WIDE R22, R17, 0x4, R4 ;  /* 0x0000000411167825 */ /* 0x002fe200078e0204 */
[----:B------:R-:W4:Y:S04]  /*48ce0*/  LDL.LU R18, [R1+0xd14] ;  /* 0x000d140001127983 */ /* 0x000f280000300800 */
[----:B------:R-:W4:Y:S07]  /*48cf0*/  LDL.LU R17, [R1+0x1188] ;  /* 0x0011880001117983 */ /* 0x000f2e0000300800 */
[----:B--2---:R1:W-:Y:S01]  /*48d00*/  @P1 STG.E desc[UR6][R22.64], R14 ;  /* 0x0000000e16001986 */ /* 0x0043e2000c101906 */
[----:B------:R-:W-:Y:S01]  /*48d10*/  LOP3.LUT P1, RZ, R10, 0x4000000, RZ, 0xc0, !PT ;  /* 0x040000000aff7812 */ /* 0x000fe2000782c0ff */
[----:B-1----:R-:W-:-:S02]  /*48d20*/  IMAD.WIDE R22, R16, 0x4, R2 ;  /* 0x0000000410167825 */ /* 0x002fc400078e0202 */
[----:B------:R-:W2:Y:S10]  /*48d30*/  LDL.LU R14, [R1+0x17b0] ;  /* 0x0017b000010e7983 */ /* 0x000eb40000300800 */
[----:B---3--:R1:W-:Y:S04]  /*48d40*/  @P1 STG.E desc[UR6][R22.64], R15 ;  /* 0x0000000f16001986 */ /* 0x0083e8000c101906 */
[----:B-1----:R-:W3:Y:S01]  /*48d50*/  LDL.LU R15, [R1+0x17ac] ;  /* 0x0017ac00010f7983 */ /* 0x002ee20000300800 */
[----:B------:R-:W-:-:S03]  /*48d60*/  IMAD.WIDE R22, R16, 0x4, R4 ;  /* 0x0000000410167825 */ /* 0x000fc600078e0204 */
[----:B------:R-:W2:Y:S01]  /*48d70*/  LDL.LU R16, [R1+0x924] ;  /* 0x0009240001107983 */ /* 0x000ea20000300800 */
[----:B------:R-:W-:-:S13]  /*48d80*/  LOP3.LUT P1, RZ, R10, 0x2000000, RZ, 0xc0, !PT ;  /* 0x020000000aff7812 */ /* 0x000fda000782c0ff */
[----:B----4-:R1:W-:Y:S01]  /*48d90*/  @P1 STG.E desc[UR6][R22.64], R0 ;  /* 0x0000000016001986 */ /* 0x0103e2000c101906 */
        /* <DEDUP_REMOVED lines=32> */
[C---:B-1----:R-:W-:Y:S02]  /*48fa0*/  IMAD.WIDE R22, R17.reuse, 0x4, R2 ;  /* 0x0000000411167825 */ /* 0x042fe400078e0202 */
[----:B------:R-:W4:Y:S04]  /*48fb0*/  LDL.LU R19, [R1+0x528] ;  /* 0x0005280001137983 */ /* 0x000f280000300800 */
[----:B------:R1:W-:Y:S02]  /*48fc0*/  @P6 STG.E desc[UR6][R22.64], R18 ;  /* 0x0000001216006986 */ /* 0x0003e4000c101906 */
[----:B-1----:R-:W-:-:S02]  /*48fd0*/  IMAD.WIDE R22, R17, 0x4, R4 ;  /* 0x0000000411167825 */ /* 0x002fc400078e0204 */
[----:B------:R-:W3:Y:S04]  /*48fe0*/  LDL.LU R18, [R1+0x1194] ;  /* 0x0011940001127983 */ /* 0x000ee80000300800 */
[----:B------:R-:W4:Y:S04]  /*48ff0*/  LDL.LU R17, [R1+0x524] ;  /* 0x0005240001117983 */ /* 0x000f280000300800 */
[----:B--2---:R1:W-:Y:S04]  /*49000*/  @P0 STG.E desc[UR6][R22.64], R16 ;  /* 0x0000001016000986 */ /* 0x0043e8000c101906 */
[----:B-1----:R-:W2:Y:S04]  /*49010*/  LDL.LU R16, [R1+0x1190] ;  /* 0x0011900001107983 */ /* 0x002ea80000300800 */
[----:B------:R-:W3:Y:S04]  /*49020*/  LDL.LU R248, [R1+0x124] ;  /* 0x0001240001f87983 */ /* 0x000ee80000300800 */
[----:B------:R-:W3:Y:S04]  /*49030*/  LDL.LU R252, [R1+0xd18] ;  /* 0x000d180001fc7983 */ /* 0x000ee80000300800 */
[----:B------:R-:W3:Y:S04]  /*49040*/  LDL.LU R231, [R1+0x1198] ;  /* 0x0011980001e77983 */ /* 0x000ee80000300800 */
[----:B------:R-:W3:Y:S01]  /*49050*/  LDL.LU R230, [R1+0x928] ;  /* 0x0009280001e67983 */ /* 0x000ee20000300800 */
[----:B------:R-:W-:-:S03]  /*49060*/  LOP3.LUT P4, RZ, R13, 0x20000, RZ, 0xc0, !PT ;  /* 0x000200000dff7812 */ /* 0x000fc6000788c0ff */
[----:B------:R-:W3:Y:S01]  /*49070*/  LDL.LU R20, [R1+0x128] ;  /* 0x0001280001147983 */ /* 0x000ee20000300800 */
        /* <DEDUP_REMOVED lines=13> */
[----:B--2---:R-:W-:-:S05]  /*49150*/  IMAD.WIDE R22, R16, 0x4, R2 ;  /* 0x0000000410167825 */ /* 0x004fca00078e0202 */
[----:B----4-:R1:W-:Y:S02]  /*49160*/  @P4 STG.E desc[UR6][R22.64], R17 ;  /* 0x0000001116004986 */ /* 0x0103e4000c101906 */
[----:B-1----:R-:W-:Y:S02]  /*49170*/  IMAD.WIDE R22, R16, 0x4, R4 ;  /* 0x0000000410167825 */ /* 0x002fe400078e0204 */
[----:B------:R-:W2:Y:S04]  /*49180*/  LDL.LU R16, [R1+0xd1c] ;  /* 0x000d1c0001107983 */ /* 0x000ea80000300800 */
[----:B------:R-:W4:Y:S04]  /*49190*/  LDL.LU R17, [R1+0x119c] ;  /* 0x00119c0001117983 */ /* 0x000f280000300800 */
[----:B------:R-:W2:Y:S04]  /*491a0*/  LDL.LU R164, [R1+0x92c] ;  /* 0x00092c0001a47983 */ /* 0x000ea80000300800 */
[----:B------:R-:W2:Y:S04]  /*491b0*/  LDL.LU R228, [R1+0x11a4] ;  /* 0x0011a40001e47983 */ /* 0x000ea80000300800 */
[----:B------:R-:W2:Y:S01]  /*491c0*/  LDL.LU R165, [R1+0x52c] ;  /* 0x00052c0001a57983 */ /* 0x000ea20000300800 */
[----:B------:R-:W-:-:S03]  /*491d0*/  LOP3.LUT R10, R10, 0xffff7fff, RZ, 0xc0, !PT ;  /* 0xffff7fff0a0a7812 */ /* 0x000fc600078ec0ff */
[----:B------:R-:W2:Y:S01]  /*491e0*/  LDL.LU R229, [R1+0x12c] ;  /* 0x00012c0001e57983 */ /* 0x000ea20000300800 */
[----:B------:R-:W-:Y:S02]  /*491f0*/  @P1 LOP3.LUT R10, R10, 0x8000, RZ, 0xfc, !PT ;  /* 0x000080000a0a1812 */ /* 0x000fe400078efcff */
[C---:B------:R-:W-:Y:S01]  /*49200*/  LOP3.LUT P1, RZ, R13.reuse, 0x1000000, RZ, 0xc0, !PT ;  /* 0x010000000dff7812 */ /* 0x040fe2000782c0ff */
[----:B------:R-:W2:Y:S04]  /*49210*/  LDL.LU R166, [R1+0xd20] ;  /* 0x000d200001a67983 */ /* 0x000ea80000300800 */
[----:B------:R-:W2:Y:S01]  /*49220*/  LDL.LU R167, [R1+0x11a0] ;  /* 0x0011a00001a77983 */ /* 0x000ea20000300800 */
[----:B------:R-:W-:Y:S02]  /*49230*/  LOP3.LUT R10, R10, 0xfffeffff, RZ, 0xc0, !PT ;  /* 0xfffeffff0a0a7812 */ /* 0x000fe400078ec0ff */
[C---:B------:R-:W-:Y:S01]  /*49240*/  LOP3.LUT P5, RZ, R13.reuse, 0x40000, RZ, 0xc0, !PT ;  /* 0x000400000dff7812 */ /* 0x040fe200078ac0ff */
[----:B------:R-:W2:Y:S04]  /*49250*/  LDL.LU R251, [R1+0x930] ;  /* 0x0009300001fb7983 */ /* 0x000ea80000300800 */
[----:B------:R-:W-:Y:S01]  /*49260*/  @P1 LOP3.LUT R10, R10, 0x10000, RZ, 0xfc, !PT ;  /* 0x000100000a0a1812 */ /* 0x000fe200078efcff */
[----:B------:R-:W2:Y:S01]  /*49270*/  LDL.LU R249, [R1+0x11a8] ;  /* 0x0011a80001f97983 */ /* 0x000ea20000300800 */
[----:B------:R-:W-:-:S02]  /*49280*/  LOP3.LUT P1, RZ, R13, 0x800000, RZ, 0xc0, !PT ;  /* 0x008000000dff7812 */ /* 0x000fc4000782c0ff */
[----:B------:R-:W-:Y:S01]  /*49290*/  LOP3.LUT R10, R10, 0xfffdffff, RZ, 0xc0, !PT ;  /* 0xfffdffff0a0a7812 */ /* 0x000fe200078ec0ff */
[----:B------:R-:W2:Y:S01]  /*492a0*/  LDL.LU R250, [R1+0x530] ;  /* 0x0005300001fa7983 */ /* 0x000ea20000300800 */
[----:B------:R-:W-:-:S09]  /*492b0*/  LOP3.LUT P6, RZ, R13, 0x80000, RZ, 0xc0, !PT ;  /* 0x000800000dff7812 */ /* 0x000fd200078cc0ff */
[----:B------:R-:W-:Y:S02]  /*492c0*/  @P1 LOP3.LUT R10, R10, 0x20000, RZ, 0xfc, !PT ;  /* 0x000200000a0a1812 */ /* 0x000fe400078efcff */
[C---:B------:R-:W-:Y:S01]  /*492d0*/  LOP3.LUT P1, RZ, R13.reuse, 0x400000, RZ, 0xc0, !PT ;  /* 0x004000000dff7812 */ /* 0x040fe2000782c0ff */
[----:B---3--:R1:W-:Y:S01]  /*492e0*/  @P5 STG.E desc[UR6][R22.64], R248 ;  /* 0x000000f816005986 */ /* 0x0083e2000c101906 */
[----:B------:R-:W-:Y:S02]  /*492f0*/  LOP3.LUT P0, RZ, R13, 0x100000, RZ, 0xc0, !PT ;  /* 0x001000000dff7812 */ /* 0x000fe4000780c0ff */
[----:B------:R-:W-:Y:S01]  /*49300*/  LOP3.LUT R10, R10, 0xfffbffff, RZ, 0xc0, !PT ;  /* 0xfffbffff0a0a7812 */ /* 0x000fe200078ec0ff */
[----:B-1----:R-:W-:-:S08]  /*49310*/  IMAD.WIDE R22, R231, 0x4, R2 ;  /* 0x00000004e7167825 */ /* 0x002fd000078e0202 */
[----:B------:R-:W-:Y:S01]  /*49320*/  @P1 LOP3.LUT R10, R10, 0x40000, RZ, 0xfc, !PT ;  /* 0x000400000a0a1812 */ /* 0x000fe200078efcff */
[----:B------:R-:W3:Y:S01]  /*49330*/  LDL.LU R248, [R1+0x130] ;  /* 0x0001300001f87983 */ /* 0x000ee20000300800 */
[----:B------:R-:W-:-:S03]  /*49340*/  LOP3.LUT P1, RZ, R13, 0x200000, RZ, 0xc0, !PT ;  /* 0x002000000dff7812 */ /* 0x000fc6000782c0ff */
[----:B------:R1:W-:Y:S02]  /*49350*/  @P6 STG.E desc[UR6][R22.64], R252 ;  /* 0x000000fc16006986 */ /* 0x0003e4000c101906 */
[----:B-1----:R-:W-:Y:S02]  /*49360*/  IMAD.WIDE R22, R231, 0x4, R4 ;  /* 0x00000004e7167825 */ /* 0x002fe400078e0204 */
[----:B------:R-:W3:Y:S04]  /*49370*/  LDL.LU R252, [R1+0xd24] ;  /* 0x000d240001fc7983 */ /* 0x000ee80000300800 */
[----:B------:R-:W3:Y:S04]  /*49380*/  LDL.LU R231, [R1+0x11b0] ;  /* 0x0011b00001e77983 */ /* 0x000ee80000300800 */
[----:B------:R1:W-:Y:S02]  /*49390*/  @P0 STG.E desc[UR6][R22.64], R230 ;  /* 0x000000e616000986 */ /* 0x0003e4000c101906 */
[----:B-1----:R-:W-:-:S02]  /*493a0*/  IMAD.WIDE R22, R18, 0x4, R2 ;  /* 0x0000000412167825 */ /* 0x002fc400078e0202 */
[----:B------:R-:W3:Y:S04]  /*493b0*/  LDL.LU R230, [R1+0x934] ;  /* 0x0009340001e67983 */ /* 0x000ee80000300800 */
[----:B------:R1:W-:Y:S01]  /*493c0*/  @P1 STG.E desc[UR6][R22.64], R19 ;  /* 0x0000001316001986 */ /* 0x0003e2000c101906 */
[----:B------:R-:W-:Y:S01]  /*493d0*/  LOP3.LUT P1, RZ, R10, 0x40000, RZ, 0xc0, !PT ;  /* 0x000400000aff7812 */ /* 0x000fe2000782c0ff */
[----:B-1----:R-:W-:Y:S02]  /*493e0*/  IMAD.WIDE R22, R18, 0x4, R4 ;  /* 0x0000000412167825 */ /* 0x002fe400078e0204 */
[----:B------:R-:W3:Y:S04]  /*493f0*/  LDL.LU R19, [R1+0x534] ;  /* 0x0005340001137983 */ /* 0x000ee80000300800 */
[----:B------:R-:W3:Y:S06]  /*49400*/  LDL.LU R18, [R1+0x11ac] ;  /* 0x0011ac0001127983 */ /* 0x000eec0000300800 */
[----:B------:R1:W-:Y:S01]  /*49410*/  @P1 STG.E desc[UR6][R22.64], R20 ;  /* 0x0000001416001986 */ /* 0x0003e2000c101906 */
[----:B------:R-:W-:-:S03]  /*49420*/  LOP3.LUT P1, RZ, R10, 0x20000, RZ, 0xc0, !PT ;  /* 0x000200000aff7812 */ /* 0x000fc6000782c0ff */
[----:B-1----:R-:W3:Y:S01]  /*49430*/  LDL.LU R20, [R1+0x134] ;  /* 0x0001340001147983 */ /* 0x002ee20000300800 */
[----:B----4-:R-:W-:-:S09]  /*49440*/  IMAD.WIDE R22, R17, 0x4, R2 ;  /* 0x0000000411167825 */ /* 0x010fd200078e0202 */
[----:B--2---:R1:W-:Y:S04]  /*49450*/  @P1 STG.E desc[UR6][R22.64], R16 ;  /* 0x0000001016001986 */ /* 0x0043e8000c101906 */
[----:B-1----:R-:W2:Y:S01]  /*49460*/  LDL.LU R16, [R1+0x11b4] ;  /* 0x0011b40001107983 */ /* 0x002ea20000300800 */
[----:B------:R-:W-:-:S03]  /*49470*/  IMAD.WIDE R22, R17, 0x4, R4 ;  /* 0x0000000411167825 */ /* 0x000fc600078e0204 */
        /* <DEDUP_REMOVED lines=22> */
[----:B---3--:R1:W-:Y:S01]  /*495e0*/  @P2 STG.E desc[UR6][R22.64], R248 ;  /* 0x000000f816002986 */ /* 0x0083e2000c101906 */
[----:B------:R-:W-:Y:S01]  /*495f0*/  LOP3.LUT P5, RZ, R14, 0x2, RZ, 0xc0, !PT ;  /* 0x000000020eff7812 */ /* 0x000fe200078ac0ff */
[----:B-1----:R-:W-:-:S05]  /*49600*/  IMAD.WIDE R22, R231, 0x4, R2 ;  /* 0x00000004e7167825 */ /* 0x002fca00078e0202 */
[----:B------:R1:W-:Y:S02]  /*49610*/  @P3 STG.E desc[UR6][R22.64], R252 ;  /* 0x000000fc16003986 */ /* 0x0003e4000c101906 */
[----:B-1----:R-:W-:-:S05]  /*49620*/  IMAD.WIDE R22, R231, 0x4, R4 ;  /* 0x00000004e7167825 */ /* 0x002fca00078e0204 */
[----:B------:R1:W-:Y:S02]  /*49630*/  @P4 STG.E desc[UR6][R22.64], R230 ;  /* 0x000000e616004986 */ /* 0x0003e4000c101906 */
[----:B-1----:R-:W-:-:S05]  /*49640*/  IMAD.WIDE R22, R18, 0x4, R2 ;  /* 0x0000000412167825 */ /* 0x002fca00078e0202 */
[----:B------:R1:W-:Y:S01]  /*49650*/  @P5 STG.E desc[UR6][R22.64], R19 ;  /* 0x0000001316005986 */ /* 0x0003e2000c101906 */
[----:B------:R-:W-:Y:S01]  /*49660*/  LOP3.LUT P6, RZ, R14, 0x4, RZ, 0xc0, !PT ;  /* 0x000000040eff7812 */ /* 0x000fe200078cc0ff */
[----:B-1----:R-:W-:Y:S02]  /*49670*/  IMAD.WIDE R22, R18, 0x4, R4 ;  /* 0x0000000412167825 */ /* 0x002fe400078e0204 */
[----:B------:R-:W3:Y:S04]  /*49680*/  LDL.LU R19, [R1+0x11b8] ;  /* 0x0011b80001137983 */ /* 0x000ee80000300800 */
[----:B------:R-:W3:Y:S04]  /*49690*/  LDL.LU R18, [R1+0x93c] ;  /* 0x00093c0001127983 */ /* 0x000ee80000300800 */
[----:B------:R-:W3:Y:S04]  /*496a0*/  LDL.LU R248, [R1+0x938] ;  /* 0x0009380001f87983 */ /* 0x000ee80000300800 */
[----:B------:R-:W3:Y:S04]  /*496b0*/  LDL.LU R252, [R1+0x538] ;  /* 0x0005380001fc7983 */ /* 0x000ee80000300800 */
[----:B------:R-:W3:Y:S04]  /*496c0*/  LDL.LU R231, [R1+0x11bc] ;  /* 0x0011bc0001e77983 */ /* 0x000ee80000300800 */
[----:B------:R-:W3:Y:S01]  /*496d0*/  LDL.LU R230, [R1+0x138] ;  /* 0x0001380001e67983 */ /* 0x000ee20000300800 */
[----:B------:R-:W-:-:S03]  /*496e0*/  LOP3.LUT P0, RZ, R14, 0x8, RZ, 0xc0, !PT ;  /* 0x000000080eff7812 */ /* 0x000fc6000780c0ff */
[----:B------:R1:W-:Y:S04]  /*496f0*/  @P6 STG.E desc[UR6][R22.64], R20 ;  /* 0x0000001416006986 */ /* 0x0003e8000c101906 */
[----:B-1----:R-:W3:Y:S01]  /*49700*/  LDL.LU R20, [R1+0xd2c] ;  /* 0x000d2c0001147983 */ /* 0x002ee20000300800 */
[----:B--2---:R-:W-:-:S05]  /*49710*/  IMAD.WIDE R22, R16, 0x4, R2 ;  /* 0x0000000410167825 */ /* 0x004fca00078e0202 */
[----:B----4-:R1:W-:Y:S02]  /*49720*/  @P0 STG.E desc[UR6][R22.64], R17 ;  /* 0x0000001116000986 */ /* 0x0103e4000c101906 */
[----:B-1----:R-:W-:Y:S02]  /*49730*/  IMAD.WIDE R22, R16, 0x4, R4 ;  /* 0x0000000410167825 */ /* 0x002fe400078e0204 */
[----:B------:R-:W2:Y:S04]  /*49740*/  LDL.LU R16, [R1+0x53c] ;  /* 0x00053c0001107983 */ /* 0x000ea80000300800 */
[----:B------:R-:W4:Y:S04]  /*49750*/  LDL.LU R0, [R1+0x11c0] ;  /* 0x0011c00001007983 */ /* 0x000f280000300800 */
[----:B------:R-:W2:Y:S01]  /*49760*/  LDL.LU R17, [R1+0x13c] ;  /* 0x00013c0001117983 */ /* 0x000ea20000300800 */
        /* <DEDUP_REMOVED lines=9> */
[----:B------:R-:W2:Y:S01]  /*49800*/  LDL.LU R229, [R1+0x540] ;  /* 0x0005400001e57983 */ /* 0x000ea20000300800 */
[----:B------:R-:W-:-:S03]  /*49810*/  LOP3.LUT P4, RZ, R14, 0x10, RZ, 0xc0, !PT ;  /* 0x000000100eff7812 */ /* 0x000fc6000788c0ff */
[----:B------:R-:W2:Y:S04]  /*49820*/  LDL.LU R167, [R1+0x140] ;  /* 0x0001400001a77983 */ /* 0x000ea80000300800 */
[----:B------:R-:W-:Y:S01]  /*49830*/  @P1 LOP3.LUT R10, R10, 0x10, RZ, 0xfc, !PT ;  /* 0x000000100a0a1812 */ /* 0x000fe200078efcff */
[----:B------:R-:W2:Y:S01]  /*49840*/  LDL.LU R250, [R1+0x11cc] ;  /* 0x0011cc0001fa7983 */ /* 0x000ea20000300800 */
[----:B------:R-:W-:Y:S02]  /*49850*/  LOP3.LUT P1, RZ, R14, 0x4000, RZ, 0xc0, !PT ;  /* 0x000040000eff7812 */ /* 0x000fe4000782c0ff */
[----:B------:R-:W-:Y:S01]  /*49860*/  LOP3.LUT R10, R10, 0xffffffdf, RZ, 0xc0, !PT ;  /* 0xffffffdf0a0a7812 */ /* 0x000fe200078ec0ff */
[----:B------:R-:W2:Y:S01]  /*49870*/  LDL.LU R251, [R1+0xd34] ;  /* 0x000d340001fb7983 */ /* 0x000ea20000300800 */
[----:B------:R-:W-:-:S02]  /*49880*/  LOP3.LUT P5, RZ, R14, 0x20, RZ, 0xc0, !PT ;  /* 0x000000200eff7812 */ /* 0x000fc400078ac0ff */
[----:B------:R-:W-:Y:S01]  /*49890*/  LOP3.LUT P6, RZ, R14, 0x40, RZ, 0xc0, !PT ;  /* 0x000000400eff7812 */ /* 0x000fe200078cc0ff */
[----:B------:R-:W2:Y:S06]  /*498a0*/  LDL.LU R249, [R1+0x944] ;  /* 0x0009440001f97983 */ /* 0x000eac0000300800 */
        /* <DEDUP_REMOVED lines=12> */
[----:B------:R-:W-:-:S09]  /*49970*/  LOP3.LUT P0, RZ, R14, 0x80, RZ, 0xc0, !PT ;  /* 0x000000800eff7812 */ /* 0x000fd2000780c0ff */
[----:B------:R-:W-:Y:S02]  /*49980*/  @P1 LOP3.LUT R10, R10, 0x200, RZ, 0xfc, !PT ;  /* 0x000002000a0a1812 */ /* 0x000fe400078efcff */
[----:B------:R-:W-:Y:S02]  /*49990*/  LOP3.LUT P1, RZ, R14, 0x200, RZ, 0xc0, !PT ;  /* 0x000002000eff7812 */ /* 0x000fe4000782c0ff */
[----:B------:R-:W-:-:S11]  /*499a0*/  LOP3.LUT R10, R10, 0xfffffbff, RZ, 0xc0, !PT ;  /* 0xfffffbff0a0a7812 */ /* 0x000fd600078ec0ff */
[----:B------:R-:W-:Y:S02]  /*499b0*/  @P1 LOP3.LUT R10, R10, 0x400, RZ, 0xfc, !PT ;  /* 0x000004000a0a1812 */ /* 0x000fe400078efcff */
[----:B------:R-:W-:Y:S01]  /*499c0*/  LOP3.LUT P1, RZ, R14, 0x100, RZ, 0xc0, !PT ;  /* 0x000001000eff7812 */ /* 0x000fe2000782c0ff */
[----:B---3--:R1:W-:Y:S02]  /*499d0*/  @P4 STG.E desc[UR6][R22.64], R248 ;  /* 0x000000f816004986 */ /* 0x0083e4000c101906 */
[C---:B-1----:R-:W-:Y:S02]  /*499e0*/  IMAD.WIDE R22, R231.reuse, 0x4, R2 ;  /* 0x00000004e7167825 */ /* 0x042fe400078e0202 */
[----:B------:R-:W3:Y:S04]  /*499f0*/  LDL.LU R248, [R1+0x544] ;  /* 0x0005440001f87983 */ /* 0x000ee80000300800 */
[----:B------:R1:W-:Y:S02]  /*49a00*/  @P5 STG.E desc[UR6][R22.64], R252 ;  /* 0x000000fc16005986 */ /* 0x0003e4000c101906 */
[----:B-1----:R-:W-:-:S02]  /*49a10*/  IMAD.WIDE R22, R231, 0x4, R4 ;  /* 0x00000004e7167825 */ /* 0x002fc400078e0204 */
[----:B------:R-:W3:Y:S04]  /*49a20*/  LDL.LU R252, [R1+0x11d4] ;  /* 0x0011d40001fc7983 */ /* 0x000ee80000300800 */
[----:B------:R1:W-:Y:S04]  /*49a30*/  @P6 STG.E desc[UR6][R22.64], R230 ;  /* 0x000000e616006986 */ /* 0x0003e8000c101906 */
[----:B------:R-:W3:Y:S01]  /*49a40*/  LDL.LU R231, [R1+0x144] ;  /* 0x0001440001e77983 */ /* 0x000ee20000300800 */
[----:B-1----:R-:W-:-:S05]  /*49a50*/  IMAD.WIDE R22, R19, 0x4, R2 ;  /* 0x0000000413167825 */ /* 0x002fca00078e0202 */
[----:B------:R1:W-:Y:S02]  /*49a60*/  @P0 STG.E desc[UR6][R22.64], R20 ;  /* 0x0000001416000986 */ /* 0x0003e4000c101906 */
[----:B-1----:R-:W-:Y:S02]  /*49a70*/  IMAD.WIDE R22, R19, 0x4, R4 ;  /* 0x0000000413167825 */ /* 0x002fe400078e0204 */
[----:B------:R-:W3:Y:S04]  /*49a80*/  LDL.LU R20, [R1+0x11d0] ;  /* 0x0011d00001147983 */ /* 0x000ee80000300800 */
[----:B------:R1:W-:Y:S01]  /*49a90*/  @P1 STG.E desc[UR6][R22.64], R18 ;  /* 0x0000001216001986 */ /* 0x0003e2000c101906 */
[----:B------:R-:W-:-:S03]  /*49aa0*/  LOP3.LUT P1, RZ, R10, 0x400, RZ, 0xc0, !PT ;  /* 0x000004000aff7812 */ /* 0x000fc6000782c0ff */
[----:B------:R-:W3:Y:S04]  /*49ab0*/  LDL.LU R230, [R1+0xd38] ;  /* 0x000d380001e67983 */ /* 0x000ee80000300800 */
[----:B------:R-:W3:Y:S04]  /*49ac0*/  LDL.LU R19, [R1+0x948] ;  /* 0x0009480001137983 */ /* 0x000ee80000300800 */
[----:B-1----:R-:W3:Y:S01]  /*49ad0*/  LDL.LU R18, [R1+0x548] ;  /* 0x0005480001127983 */ /* 0x002ee20000300800 */
[----:B----4-:R-:W-:-:S05]  /*49ae0*/  IMAD.WIDE R22, R0, 0x4, R2 ;  /* 0x0000000400167825 */ /* 0x010fca00078e0202 */
[----:B--2---:R1:W-:Y:S01]  /*49af0*/  @P1 STG.E desc[UR6][R22.64], R16 ;  /* 0x0000001016001986 */ /* 0x0043e2000c101906 */
[----:B------:R-:W-:-:S03]  /*49b00*/  LOP3.LUT P1, RZ, R10, 0x200, RZ, 0xc0, !PT ;  /* 0x000002000aff7812 */ /* 0x000fc6000782c0ff */
[----:B-1----:R-:W2:Y:S01]  /*49b10*/  LDL.LU R16, [R1+0x11d8] ;  /* 0x0011d80001107983 */ /* 0x002ea20000300800 */
[----:B------:R-:W-:-:S09]  /*49b20*/  IMAD.WIDE R22, R0, 0x4, R4 ;  /* 0x0000000400167825 */ /* 0x000fd200078e0204 */
[----:B------:R1:W-:Y:S04]  /*49b30*/  @P1 STG.E desc[UR6][R22.64], R17 ;  /* 0x0000001116001986 */ /* 0x0003e8000c101906 */
[----:B-1----:R-:W4:Y:S01]  /*49b40*/  LDL.LU R17, [R1+0x148] ;  /* 0x0001480001117983 */ /* 0x002f220000300800 */
        /* <DEDUP_REMOVED lines=20> */
[C---:B------:R-:W-:Y:S02]  /*49c90*/  LOP3.LUT P4, RZ, R14.reuse, 0x80000, RZ, 0xc0, !PT ;  /* 0x000800000eff7812 */ /* 0x040fe4000788c0ff */
[C---:B------:R-:W-:Y:S02]  /*49ca0*/  LOP3.LUT P5, RZ, R14.reuse, 0x100000, RZ, 0xc0, !PT ;  /* 0x001000000eff7812 */ /* 0x040fe400078ac0ff */
[C---:B------:R-:W-:Y:S02]  /*49cb0*/  LOP3.LUT P6, RZ, R14.reuse, 0x200000, RZ, 0xc0, !PT ;  /* 0x002000000eff7812 */ /* 0x040fe400078cc0ff */
[----:B------:R-:W-:Y:S01]  /*49cc0*/  LOP3.LUT P0, RZ, R14, 0x400000, RZ, 0xc0, !PT ;  /* 0x004000000eff7812 */ /* 0x000fe2000780c0ff */
[----:B---3--:R-:W-:-:S05]  /*49cd0*/  IMAD.WIDE R22, R252, 0x4, R2 ;  /* 0x00000004fc167825 */ /* 0x008fca00078e0202 */
[----:B------:R1:W-:Y:S02]  /*49ce0*/  @P2 STG.E desc[UR6][R22.64], R248 ;  /* 0x000000f816002986 */ /* 0x0003e4000c101906 */
[----:B-1----:R-:W-:-:S05]  /*49cf0*/  IMAD.WIDE R22, R252, 0x4, R4 ;  /* 0x00000004fc167825 */ /* 0x002fca00078e0204 */
[----:B------:R1:W-:Y:S02]  /*49d00*/  @P3 STG.E desc[UR6][R22.64], R231 ;  /* 0x000000e716003986 */ /* 0x0003e4000c101906 */
[----:B-1----:R-:W-:-:S05]  /*49d10*/  IMAD.WIDE R22, R20, 0x4, R2 ;  /* 0x0000000414167825 */ /* 0x002fca00078e0202 */
[----:B------:R1:W-:Y:S02]  /*49d20*/  @P4 STG.E desc[UR6][R22.64], R230 ;  /* 0x000000e616004986 */ /* 0x0003e4000c101906 */
[----:B-1----:R-:W-:-:S05]  /*49d30*/  IMAD.WIDE R22, R20, 0x4, R4 ;  /* 0x0000000414167825 */ /* 0x002fca00078e0204 */
[----:B------:R2:W-:Y:S02]  /*49d40*/  @P5 STG.E desc[UR6][R22.64], R19 ;  /* 0x0000001316005986 */ /* 0x0005e4000c101906 */
[----:B--2---:R-:W-:-:S05]  /*49d50*/  IMAD.WIDE R22, R16, 0x4, R2 ;  /* 0x0000000410167825 */ /* 0x004fca00078e0202 */
[----:B------:R1:W-:Y:S02]  /*49d60*/  @P6 STG.E desc[UR6][R22.64], R18 ;  /* 0x0000001216006986 */ /* 0x0003e4000c101906 */
[----:B-1----:R-:W-:Y:S02]  /*49d70*/  IMAD.WIDE R22, R16, 0x4, R4 ;  /* 0x0000000410167825 */ /* 0x002fe400078e0204 */
[----:B------:R-:W2:Y:S04]  /*49d80*/  LDL.LU R18, [R1+0xd40] ;  /* 0x000d400001127983 */ /* 0x000ea80000300800 */
[----:B------:R-:W3:Y:S04]  /*49d90*/  LDL.LU R16, [R1+0x11e4] ;  /* 0x0011e40001107983 */ /* 0x000ee80000300800 */
[----:B------:R-:W2:Y:S04]  /*49da0*/  LDL.LU R252, [R1+0xd3c] ;  /* 0x000d3c0001fc7983 */ /* 0x000ea80000300800 */
[----:B------:R-:W3:Y:S04]  /*49db0*/  LDL.LU R231, [R1+0x11e0] ;  /* 0x0011e00001e77983 */ /* 0x000ee80000300800 */
[----:B----4-:R1:W-:Y:S04]  /*49dc0*/  @P0 STG.E desc[UR6][R22.64], R17 ;  /* 0x0000001116000986 */ /* 0x0103e8000c101906 */
[----:B-1----:R-:W4:Y:S04]  /*49dd0*/  LDL.LU R17, [R1+0x94c] ;  /* 0x00094c0001117983 */ /* 0x002f280000300800 */
[----:B------:R-:W4:Y:S04]  /*49de0*/  LDL.LU R230, [R1+0x54c] ;  /* 0x00054c0001e67983 */ /* 0x000f280000300800 */
[----:B------:R-:W4:Y:S04]  /*49df0*/  LDL.LU R20, [R1+0x11dc] ;  /* 0x0011dc0001147983 */ /* 0x000f280000300800 */
[----:B------:R-:W4:Y:S01]  /*49e00*/  LDL.LU R19, [R1+0x14c] ;  /* 0x00014c0001137983 */ /* 0x000f220000300800 */
[----:B------:R-:W-:-:S02]  /*49e10*/  LOP3.LUT P1, RZ, R15, 0x8, RZ, 0xc0, !PT ;  /* 0x000000080fff7812 */ /* 0x000fc4000782c0ff */
[----:B------:R-:W-:Y:S01]  /*49e20*/  LOP3.LUT R11, R11, 0xf7ffffff, RZ, 0xc0, !PT ;  /* 0xf7ffffff0b0b7812 */ /* 0x000fe200078ec0ff */
[----:B------:R-:W4:Y:S10]  /*49e30*/  LDL.LU R248, [R1+0x950] ;  /* 0x0009500001f87983 */ /* 0x000f340000300800 */
        /* <DEDUP_REMOVED lines=18> */
[----:B------:R-:W-:Y:S02]  /*49f60*/  LOP3.LUT R10, R10, 0xfffffffd, RZ, 0xc0, !PT ;  /* 0xfffffffd0a0a7812 */ /* 0x000fe400078ec0ff */
[----:B------:R-:W-:-:S09]  /*49f70*/  LOP3.LUT P5, RZ, R14, 0x1000000, RZ, 0xc0, !PT ;  /* 0x010000000eff7812 */ /* 0x000fd200078ac0ff */
[----:B------:R-:W-:Y:S02]  /*49f80*/  @P1 LOP3.LUT R10, R10, 0x2, RZ, 0xfc, !PT ;  /* 0x000000020a0a1812 */ /* 0x000fe400078efcff */
[----:B------:R-:W-:Y:S02]  /*49f90*/  LOP3.LUT P1, RZ, R14, 0x10000000, RZ, 0xc0, !PT ;  /* 0x100000000eff7812 */ /* 0x000fe4000782c0ff */
[----:B------:R-:W-:Y:S02]  /*49fa0*/  LOP3.LUT R10, R10, 0xfffffffb, RZ, 0xc0, !PT ;  /* 0xfffffffb0a0a7812 */ /* 0x000fe400078ec0ff */
[C---:B------:R-:W-:Y:S02]  /*49fb0*/  LOP3.LUT P6, RZ, R14.reuse, 0x2000000, RZ, 0xc0, !PT ;  /* 0x020000000eff7812 */ /* 0x040fe400078cc0ff */
[----:B------:R-:W-:-:S07]  /*49fc0*/  LOP3.LUT P0, RZ, R14, 0x4000000, RZ, 0xc0, !PT ;  /* 0x040000000eff7812 */ /* 0x000fce000780c0ff */
[----:B------:R-:W-:Y:S02]  /*49fd0*/  @P1 LOP3.LUT R10, R10, 0x4, RZ, 0xfc, !PT ;  /* 0x000000040a0a1812 */ /* 0x000fe400078efcff */
[----:B------:R-:W-:Y:S01]  /*49fe0*/  LOP3.LUT P1, RZ, R14, 0x8000000, RZ, 0xc0, !PT ;  /* 0x080000000eff7812 */ /* 0x000fe2000782c0ff */
[----:B---3--:R-:W-:-:S05]  /*49ff0*/  IMAD.WIDE R22, R231, 0x4, R2 ;  /* 0x00000004e7167825 */ /* 0x008fca00078e0202 */
[----:B--2---:R1:W-:Y:S02]  /*4a000*/  @P4 STG.E desc[UR6][R22.64], R252 ;  /* 0x000000fc16004986 */ /* 0x0043e4000c101906 */
[----:B-1----:R-:W-:-:S05]  /*4a010*/  IMAD.WIDE R22, R231, 0x4, R4 ;  /* 0x00000004e7167825 */ /* 0x002fca00078e0204 */
[----:B----4-:R1:W-:Y:S04]  /*4a020*/  @P5 STG.E desc[UR6][R22.64], R17 ;  /* 0x0000001116005986 */ /* 0x0103e8000c101906 */
[----:B-1----:R-:W2:Y:S04]  /*4a030*/  LDL.LU R17, [R1+0x550] ;  /* 0x0005500001117983 */ /* 0x002ea80000300800 */
[----:B------:R-:W3:Y:S04]  /*4a040*/  LDL.LU R14, [R1+0x11ec] ;  /* 0x0011ec00010e7983 */ /* 0x000ee80000300800 */
        /* <DEDUP_REMOVED lines=8> */
[----:B------:R-:W4:Y:S01]  /*4a0d0*/  LDL.LU R167, [R1+0xd48] ;  /* 0x000d480001a77983 */ /* 0x000f220000300800 */
[----:B------:R-:W-:-:S03]  /*4a0e0*/  IMAD.WIDE R22, R20, 0x4, R2 ;  /* 0x0000000414167825 */ /* 0x000fc600078e0202 */
[----:B------:R-:W4:Y:S04]  /*4a0f0*/  LDL.LU R250, [R1+0x958] ;  /* 0x0009580001fa7983 */ /* 0x000f280000300800 */
[----:B------:R-:W4:Y:S04]  /*4a100*/  LDL.LU R249, [R1+0x558] ;  /* 0x0005580001f97983 */ /* 0x000f280000300800 */
[----:B------:R-:W4:Y:S04]  /*4a110*/  LDL.LU R252, [R1+0x11f4] ;  /* 0x0011f40001fc7983 */ /* 0x000f280000300800 */
[----:B------:R1:W-:Y:S04]  /*4a120*/  @P6 STG.E desc[UR6][R22.64], R230 ;  /* 0x000000e616006986 */ /* 0x0003e8000c101906 */
[----:B------:R-:W4:Y:S01]  /*4a130*/  LDL.LU R231, [R1+0x158] ;  /* 0x0001580001e77983 */ /* 0x000f220000300800 */
[----:B-1----:R-:W-:-:S03]  /*4a140*/  IMAD.WIDE R22, R20, 0x4, R4 ;  /* 0x0000000414167825 */ /* 0x002fc600078e0204 */
[----:B------:R-:W4:Y:S04]  /*4a150*/  LDL.LU R230, [R1+0xd4c] ;  /* 0x000d4c0001e67983 */ /* 0x000f280000300800 */
[----:B------:R1:W-:Y:S04]  /*4a160*/  @P0 STG.E desc[UR6][R22.64], R19 ;  /* 0x0000001316000986 */ /* 0x0003e8000c101906 */
[----:B-1----:R-:W4:Y:S01]  /*4a170*/  LDL.LU R19, [R1+0x11fc] ;  /* 0x0011fc0001137983 */ /* 0x002f220000300800 */
[----:B------:R-:W-:-:S05]  /*4a180*/  IMAD.WIDE R22, R16, 0x4, R2 ;  /* 0x0000000410167825 */ /* 0x000fca00078e0202 */
[----:B------:R1:W-:Y:S02]  /*4a190*/  @P1 STG.E desc[UR6][R22.64], R18 ;  /* 0x0000001216001986 */ /* 0x0003e4000c101906 */
[----:B-1----:R-:W-:Y:S02]  /*4a1a0*/  IMAD.WIDE R22, R16, 0x4, R4 ;  /* 0x0000000410167825 */ /* 0x002fe400078e0204 */
[----:B------:R-:W4:Y:S04]  /*4a1b0*/  LDL.LU R18, [R1+0x95c] ;  /* 0x00095c0001127983 */ /* 0x000f280000300800 */
[----:B------:R-:W4:Y:S04]  /*4a1c0*/  LDL.LU R16, [R1+0x55c] ;  /* 0x00055c0001107983 */ /* 0x000f280000300800 */
[----:B------:R-:W4:Y:S01]  /*4a1d0*/  LDL.LU R20, [R1+0x1204] ;  /* 0x0012040001147983 */ /* 0x000f220000300800 */
[----:B------:R-:W-:-:S13]  /*4a1e0*/  LOP3.LUT P1, RZ, R10, 0x4, RZ, 0xc0, !PT ;  /* 0x000000040aff7812 */ /* 0x000fda000782c0ff */
[----:B------:R1:W-:Y:S01]  /*4a1f0*/  @P1 STG.E desc[UR6][R22.64], R248 ;  /* 0x000000f816001986 */ /* 0x0003e2000c101906 */
[----:B------:R-:W-:Y:S02]  /*4a200*/  LOP3.LUT P1, RZ, R10, 0x2, RZ, 0xc0, !PT ;  /* 0x000000020aff7812 */ /* 0x000fe4000782c0ff */
[C---:B------:R-:W-:Y:S02]  /*4a210*/  LOP3.LUT P2, RZ, R15.reuse, 0x10, RZ, 0xc0, !PT ;  /* 0x000000100fff7812 */ /* 0x040fe4000784c0ff */
[C---:B------:R-:W-:Y:S02]  /*4a220*/  LOP3.LUT P3, RZ, R15.reuse, 0x20, RZ, 0xc0, !PT ;  /* 0x000000200fff7812 */ /* 0x040fe4000786c0ff */
[C---:B------:R-:W-:Y:S02]  /*4a230*/  LOP3.LUT P4, RZ, R15.reuse, 0x40, RZ, 0xc0, !PT ;  /* 0x000000400fff7812 */ /* 0x040fe4000788c0ff */
[C---:B------:R-:W-:Y:S02]  /*4a240*/  LOP3.LUT P5, RZ, R15.reuse, 0x80, RZ, 0xc0, !PT ;  /* 0x000000800fff7812 */ /* 0x040fe400078ac0ff */
[C---:B------:R-:W-:Y:S01]  /*4a250*/  LOP3.LUT P6, RZ, R15.reuse, 0x100, RZ, 0xc0, !PT ;  /* 0x000001000fff7812 */ /* 0x040fe200078cc0ff */
[----:B-1----:R-:W4:Y:S01]  /*4a260*/  LDL.LU R248, [R1+0x17a8] ;  /* 0x0017a80001f87983 */ /* 0x002f220000300800 */
[----:B------:R-:W-:Y:S01]  /*4a270*/  LOP3.LUT P0, RZ, R15, 0x200, RZ, 0xc0, !PT ;  /* 0x000002000fff7812 */ /* 0x000fe2000780c0ff */
[----:B---3--:R-:W-:-:S05]  /*4a280*/  IMAD.WIDE R22, R14, 0x4, R2 ;  /* 0x000000040e167825 */ /* 0x008fca00078e0202 */
[----:B--2---:R1:W-:Y:S01]  /*4a290*/  @P1 STG.E desc[UR6][R22.64], R17 ;  /* 0x0000001116001986 */ /* 0x0043e2000c101906 */
[----:B------:R-:W-:Y:S01]  /*4a2a0*/  LOP3.LUT P1, RZ, R10, 0x1, RZ, 0xc0, !PT ;  /* 0x000000010aff7812 */ /* 0x000fe2000782c0ff */
[----:B-1----:R-:W-:Y:S02]  /*4a2b0*/  IMAD.WIDE R22, R14, 0x4, R4 ;  /* 0x000000040e167825 */ /* 0x002fe400078e0204 */
[----:B------:R-:W2:Y:S10]  /*4a2c0*/  LDL.LU R17, [R1+0x17a4] ;  /* 0x0017a40001117983 */ /* 0x000eb40000300800 */
        /* <DEDUP_REMOVED lines=27> */
[----:B------:R1:W-:Y:S04]  /*4a480*/  @P0 STG.E desc[UR6][R22.64], R16 ;  /* 0x0000001016000986 */ /* 0x0003e8000c101906 */
[----:B-1----:R-:W3:Y:S04]  /*4a490*/  LDL.LU R16, [R1+0x15c] ;  /* 0x00015c0001107983 */ /* 0x002ee80000300800 */
[----:B------:R-:W4:Y:S04]  /*4a4a0*/  LDL.LU R252, [R1+0xd50] ;  /* 0x000d500001fc7983 */ /* 0x000f280000300800 */
[----:B------:R-:W2:Y:S01]  /*4a4b0*/  LDL.LU R231, [R1+0x1200] ;  /* 0x0012000001e77983 */ /* 0x000ea20000300800 */
[----:B------:R-:W-:-:S03]  /*4a4c0*/  LOP3.LUT P4, RZ, R15, 0x400, RZ, 0xc0, !PT ;  /* 0x000004000fff7812 */ /* 0x000fc6000788c0ff */
[----:B------:R-:W4:Y:S04]  /*4a4d0*/  LDL.LU R230, [R1+0x960] ;  /* 0x0009600001e67983 */ /* 0x000f280000300800 */
[----:B------:R-:W4:Y:S04]  /*4a4e0*/  LDL.LU R19, [R1+0x560] ;  /* 0x0005600001137983 */ /* 0x000f280000300800 */
[----:B------:R-:W4:Y:S01]  /*4a4f0*/  LDL.LU R18, [R1+0x1208] ;  /* 0x0012080001127983 */ /* 0x000f220000300800 */
[----:B------:R-:W-:Y:S01]  /*4a500*/  IMAD.WIDE R22, R20, 0x4, R4 ;  /* 0x0000000414167825 */ /* 0x000fe200078e0204 */
        /* <DEDUP_REMOVED lines=11> */
[----:B---3--:R1:W-:Y:S04]  /*4a5c0*/  @P4 STG.E desc[UR6][R22.64], R16 ;  /* 0x0000001016004986 */ /* 0x0083e8000c101906 */
[----:B-1----:R-:W3:Y:S04]  /*4a5d0*/  LDL.LU R16, [R1+0x160] ;  /* 0x0001600001107983 */ /* 0x002ee80000300800 */
        /* <DEDUP_REMOVED lines=19> */
[C---:B------:R-:W-:Y:S02]  /*4a710*/  LOP3.LUT P5, RZ, R15.reuse, 0x800, RZ, 0xc0, !PT ;  /* 0x000008000fff7812 */ /* 0x040fe400078ac0ff */
[----:B------:R-:W-:Y:S01]  /*4a720*/  LOP3.LUT P6, RZ, R15, 0x1000, RZ, 0xc0, !PT ;  /* 0x000010000fff7812 */ /* 0x000fe200078cc0ff */
[----:B--2---:R-:W-:Y:S01]  /*4a730*/  IMAD.WIDE R22, R231, 0x4, R2 ;  /* 0x00000004e7167825 */ /* 0x004fe200078e0202 */
[----:B------:R-:W2:Y:S05]  /*4a740*/  LDL.LU R249, [R1+0x1218] ;  /* 0x0012180001f97983 */ /* 0x000eaa0000300800 */
[----:B------:R-:W-:-:S02]  /*4a750*/  @P1 LOP3.LUT R11, R11, 0x1000000, RZ, 0xfc, !PT ;  /* 0x010000000b0b1812 */ /* 0x000fc400078efcff */
[----:B------:R-:W-:Y:S02]  /*4a760*/  LOP3.LUT P1, RZ, R15, 0x10000, RZ, 0xc0, !PT ;  /* 0x000100000fff7812 */ /* 0x000fe4000782c0ff */
[----:B------:R-:W-:Y:S01]  /*4a770*/  LOP3.LUT R11, R11, 0xfdffffff, RZ, 0xc0, !PT ;  /* 0xfdffffff0b0b7812 */ /* 0x000fe200078ec0ff */
[----:B----4-:R1:W-:Y:S01]  /*4a780*/  @P5 STG.E desc[UR6][R22.64], R252 ;  /* 0x000000fc16005986 */ /* 0x0103e2000c101906 */
[----:B------:R-:W-:-:S09]  /*4a790*/  LOP3.LUT P0, RZ, R15, 0x2000, RZ, 0xc0, !PT ;  /* 0x000020000fff7812 */ /* 0x000fd2000780c0ff */
[----:B------:R-:W-:Y:S02]  /*4a7a0*/  @P1 LOP3.LUT R11, R11, 0x2000000, RZ, 0xfc, !PT ;  /* 0x020000000b0b1812 */ /* 0x000fe400078efcff */
[----:B------:R-:W-:Y:S01]  /*4a7b0*/  LOP3.LUT P1, RZ, R15, 0x8000, RZ, 0xc0, !PT ;  /* 0x000080000fff7812 */ /* 0x000fe2000782c0ff */
[----:B-1----:R-:W-:Y:S01]  /*4a7c0*/  IMAD.WIDE R22, R231, 0x4, R4 ;  /* 0x00000004e7167825 */ /* 0x002fe200078e0204 */
[----:B------:R-:W-:Y:S01]  /*4a7d0*/  LOP3.LUT R11, R11, 0xfbffffff, RZ, 0xc0, !PT ;  /* 0xfbffffff0b0b7812 */ /* 0x000fe200078ec0ff */
[----:B------:R-:W4:Y:S04]  /*4a7e0*/  LDL.LU R252, [R1+0x96c] ;  /* 0x00096c0001fc7983 */ /* 0x000f280000300800 */
[----:B------:R1:W-:Y:S04]  /*4a7f0*/  @P6 STG.E desc[UR6][R22.64], R230 ;  /* 0x000000e616006986 */ /* 0x0003e8000c101906 */
[----:B------:R-:W4:Y:S02]  /*4a800*/  LDL.LU R231, [R1+0x56c] ;  /* 0x00056c0001e77983 */ /* 0x000f240000300800 */
[----:B------:R-:W-:-:S02]  /*4a810*/  @P1 LOP3.LUT R11, R11, 0x4000000, RZ, 0xfc, !PT ;  /* 0x040000000b0b1812 */ /* 0x000fc400078efcff */
[----:B------:R-:W-:Y:S01]  /*4a820*/  LOP3.LUT P1, RZ, R15, 0x4000, RZ, 0xc0, !PT ;  /* 0x000040000fff7812 */ /* 0x000fe2000782c0ff */
[----:B-1----:R-:W4:Y:S01]  /*4a830*/  LDL.LU R230, [R1+0x1220] ;  /* 0x0012200001e67983 */ /* 0x002f220000300800 */
[----:B------:R-:W-:-:S05]  /*4a840*/  IMAD.WIDE R22, R18, 0x4, R2 ;  /* 0x0000000412167825 */ /* 0x000fca00078e0202 */
[----:B------:R1:W-:Y:S02]  /*4a850*/  @P0 STG.E desc[UR6][R22.64], R19 ;  /* 0x0000001316000986 */ /* 0x0003e4000c101906 */
[----:B-1----:R-:W-:Y:S02]  /*4a860*/  IMAD.WIDE R22, R18, 0x4, R4 ;  /* 0x0000000412167825 */ /* 0x002fe400078e0204 */
[----:B------:R-:W4:Y:S04]  /*4a870*/  LDL.LU R19, [R1+0x16c] ;  /* 0x00016c0001137983 */ /* 0x000f280000300800 */
[----:B------:R-:W4:Y:S04]  /*4a880*/  LDL.LU R18, [R1+0x1228] ;  /* 0x0012280001127983 */ /* 0x000f280000300800 */
[----:B---3--:R1:W-:Y:S04]  /*4a890*/  @P1 STG.E desc[UR6][R22.64], R16 ;  /* 0x0000001016001986 */ /* 0x0083e8000c101906 */
[----:B-1----:R-:W3:Y:S01]  /*4a8a0*/  LDL.LU R16, [R1+0x17a0] ;  /* 0x0017a00001107983 */ /* 0x002ee20000300800 */
[----:B------:R-:W-:Y:S01]  /*4a8b0*/  LOP3.LUT P1, RZ, R11, 0x4000000, RZ, 0xc0, !PT ;  /* 0x040000000bff7812 */ /* 0x000fe2000782c0ff */
[----:B------:R-:W-:-:S12]  /*4a8c0*/  IMAD.WIDE R22, R20, 0x4, R2 ;  /* 0x0000000414167825 */ /* 0x000fd800078e0202 */
[----:B------:R1:W-:Y:S02]  /*4a8d0*/  @P1 STG.E desc[UR6][R22.64], R10 ;  /* 0x0000000a16001986 */ /* 0x0003e4000c101906 */
[----:B-1----:R-:W-:Y:S02]  /*4a8e0*/  IMAD.WIDE R22, R20, 0x4, R4 ;  /* 0x0000000414167825 */ /* 0x002fe400078e0204 */
[----:B------:R-:W3:Y:S01]  /*4a8f0*/  LDL.LU R20, [R1+0x970] ;  /* 0x0009700001147983 */ /* 0x000ee20000300800 */
        /* <DEDUP_REMOVED lines=23> */
[----:B--2---:R-:W-:-:S05]  /*4aa70*/  IMAD.WIDE R22, R249, 0x4, R2 ;  /* 0x00000004f9167825 */ /* 0x004fca00078e0202 */
[----:B------:R1:W-:Y:S01]  /*4aa80*/  @P2 STG.E desc[UR6][R22.64], R250 ;  /* 0x000000fa16002986 */ /* 0x0003e2000c101906 */
[----:B------:R-:W-:Y:S01]  /*4aa90*/  LOP3.LUT P5, RZ, R15, 0x4000000, RZ, 0xc0, !PT ;  /* 0x040000000fff7812 */ /* 0x000fe200078ac0ff */
[----:B-1----:R-:W-:-:S05]  /*4aaa0*/  IMAD.WIDE R22, R249, 0x4, R4 ;  /* 0x00000004f9167825 */ /* 0x002fca00078e0204 */
[----:B----4-:R1:W-:Y:S01]  /*4aab0*/  @P3 STG.E desc[UR6][R22.64], R252 ;  /* 0x000000fc16003986 */ /* 0x0103e2000c101906 */
[----:B------:R-:W-:Y:S01]  /*4aac0*/  LOP3.LUT P6, RZ, R15, 0x8000000, RZ, 0xc0, !PT ;  /* 0x080000000fff7812 */ /* 0x000fe200078cc0ff */
[----:B-1----:R-:W-:-:S05]  /*4aad0*/  IMAD.WIDE R22, R230, 0x4, R2 ;  /* 0x00000004e6167825 */ /* 0x002fca00078e0202 */
[----:B------:R1:W-:Y:S02]  /*4aae0*/  @P4 STG.E desc[UR6][R22.64], R231 ;  /* 0x000000e716004986 */ /* 0x0003e4000c101906 */
[----:B-1----:R-:W-:-:S05]  /*4aaf0*/  IMAD.WIDE R22, R230, 0x4, R4 ;  /* 0x00000004e6167825 */ /* 0x002fca00078e0204 */
[----:B------:R1:W-:Y:S02]  /*4ab00*/  @P5 STG.E desc[UR6][R22.64], R19 ;  /* 0x0000001316005986 */ /* 0x0003e4000c101906 */
[----:B-1----:R-:W-:-:S05]  /*4ab10*/  IMAD.WIDE R22, R18, 0x4, R2 ;  /* 0x0000000412167825 */ /* 0x002fca00078e0202 */
[----:B---3--:R1:W-:Y:S04]  /*4ab20*/  @P6 STG.E desc[UR6][R22.64], R16 ;  /* 0x0000001016006986 */ /* 0x0083e8000c101906 */
[----:B-1----:R-:W2:Y:S01]  /*4ab30*/  LDL.LU R16, [R1+0x179c] ;  /* 0x00179c0001107983 */ /* 0x002ea20000300800 */
[----:B------:R-:W-:-:S03]  /*4ab40*/  IMAD.WIDE R22, R18, 0x4, R4 ;  /* 0x0000000412167825 */ /* 0x000fc600078e0204 */
[----:B------:R-:W3:Y:S04]  /*4ab50*/  LDL.LU R19, [R1+0x574] ;  /* 0x0005740001137983 */ /* 0x000ee80000300800 */
[----:B------:R-:W4:Y:S04]  /*4ab60*/  LDL.LU R18, [R1+0x1234] ;  /* 0x0012340001127983 */ /* 0x000f280000300800 */
[----:B------:R-:W3:Y:S04]  /*4ab70*/  LDL.LU R250, [R1+0x570] ;  /* 0x0005700001fa7983 */ /* 0x000ee80000300800 */
[----:B------:R-:W4:Y:S01]  /*4ab80*/  LDL.LU R249, [R1+0x1224] ;  /* 0x0012240001f97983 */ /* 0x000f220000300800 */
[----:B------:R-:W-:-:S03]  /*4ab90*/  LOP3.LUT P0, RZ, R15, 0x10000000, RZ, 0xc0, !PT ;  /* 0x100000000fff7812 */ /* 0x000fc6000780c0ff */
[----:B------:R-:W3:Y:S04]  /*4aba0*/  LDL.LU R252, [R1+0x170] ;  /* 0x0001700001fc7983 */ /* 0x000ee80000300800 */
[----:B------:R-:W3:Y:S04]  /*4abb0*/  LDL.LU R231, [R1+0xd64] ;  /* 0x000d640001e77983 */ /* 0x000ee80000300800 */
[----:B------:R-:W3:Y:S04]  /*4abc0*/  LDL.LU R230, [R1+0x122c] ;  /* 0x00122c0001e67983 */ /* 0x000ee80000300800 */
[----:B------:R1:W-:Y:S04]  /*4abd0*/  @P0 STG.E desc[UR6][R22.64], R20 ;  /* 0x0000001416000986 */ /* 0x0003e8000c101906 */
[----:B-1----:R-:W3:Y:S04]  /*4abe0*/  LDL.LU R20, [R1+0x974] ;  /* 0x0009740001147983 */ /* 0x002ee80000300800 */
[----:B------:R-:W3:Y:S01]  /*4abf0*/  LDL.LU R22, [R1+0x174] ;  /* 0x0001740001167983 */ /* 0x000ee20000300800 */
[----:B------:R-:W-:-:S03]  /*4ac00*/  LOP3.LUT R11, R11, 0xfffff7ff, RZ, 0xc0, !PT ;  /* 0xfffff7ff0b0b7812 */ /* 0x000fc600078ec0ff */
        /* <DEDUP_REMOVED lines=8> */
[----:B------:R-:W-:-:S03]  /*4ac90*/  LOP3.LUT P4, RZ, R15, 0x20000000, RZ, 0xc0, !PT ;  /* 0x200000000fff7812 */ /* 0x000fc6000788c0ff */
[----:B------:R-:W3:Y:S01]  /*4aca0*/  LDL.LU R166, [R1+0x97c] ;  /* 0x00097c0001a67983 */ /* 0x000ee20000300800 */
[C---:B------:R-:W-:Y:S02]  /*4acb0*/  LOP3.LUT P5, RZ, R15.reuse, 0x40000000, RZ, 0xc0, !PT ;  /* 0x400000000fff7812 */ /* 0x040fe400078ac0ff */
[----:B------:R-:W-:Y:S01]  /*4acc0*/  LOP3.LUT P6, RZ, R15, 0x80000000, RZ, 0xc0, !PT ;  /* 0x800000000fff7812 */ /* 0x000fe200078cc0ff */
[----:B------:R-:W3:Y:S04]  /*4acd0*/  LDL.LU R167, [R1+0x57c] ;  /* 0x00057c0001a77983 */ /* 0x000ee80000300800 */
[----:B------:R-:W3:Y:S01]  /*4ace0*/  LDL.LU R251, [R1+0x123c] ;  /* 0x00123c0001fb7983 */ /* 0x000ee20000300800 */
[----:B--2---:R-:W-:-:S13]  /*4acf0*/  LOP3.LUT P1, RZ, R16, 0x200, RZ, 0xc0, !PT ;  /* 0x0000020010ff7812 */ /* 0x004fda000782c0ff */
        /* <DEDUP_REMOVED lines=15> */
[----:B----4-:R-:W-:-:S10]  /*4adf0*/  IMAD.WIDE R14, R249, 0x4, R2 ;  /* 0x00000004f90e7825 */ /* 0x010fd400078e0202 */
[----:B------:R-:W-:Y:S02]  /*4ae00*/  @P1 LOP3.LUT R11, R11, 0x10000, RZ, 0xfc, !PT ;  /* 0x000100000b0b1812 */ /* 0x000fe400078efcff */
[C---:B------:R-:W-:Y:S02]  /*4ae10*/  LOP3.LUT P1, RZ, R16.reuse, 0x8, RZ, 0xc0, !PT ;  /* 0x0000000810ff7812 */ /* 0x040fe4000782c0ff */
[----:B------:R-:W-:Y:S01]  /*4ae20*/  LOP3.LUT R11, R11, 0xfffdffff, RZ, 0xc0, !PT ;  /* 0xfffdffff0b0b7812 */ /* 0x000fe200078ec0ff */
[----:B---3--:R1:W-:Y:S01]  /*4ae30*/  @P4 STG.E desc[UR6][R14.64], R250 ;  /* 0x000000fa0e004986 */ /* 0x0083e2000c101906 */
[----:B------:R-:W-:-:S09]  /*4ae40*/  LOP3.LUT P0, RZ, R16, 0x1, RZ, 0xc0, !PT ;  /* 0x0000000110ff7812 */ /* 0x000fd2000780c0ff */
[----:B------:R-:W-:Y:S01]  /*4ae50*/  @P1 LOP3.LUT R11, R11, 0x20000, RZ, 0xfc, !PT ;  /* 0x000200000b0b1812 */ /* 0x000fe200078efcff */
[----:B-1----:R-:W-:Y:S01]  /*4ae60*/  IMAD.WIDE R14, R249, 0x4, R4 ;  /* 0x00000004f90e7825 */ /* 0x002fe200078e0204 */
[----:B------:R-:W-:Y:S01]  /*4ae70*/  LOP3.LUT P1, RZ, R16, 0x4, RZ, 0xc0, !PT ;  /* 0x0000000410ff7812 */ /* 0x000fe2000782c0ff */
[----:B------:R-:W2:Y:S04]  /*4ae80*/  LDL.LU R250, [R1+0x17c] ;  /* 0x00017c0001fa7983 */ /* 0x000ea80000300800 */
[----:B------:R1:W-:Y:S01]  /*4ae90*/  @P5 STG.E desc[UR6][R14.64], R252 ;  /* 0x000000fc0e005986 */ /* 0x0003e2000c101906 */
[----:B------:R-:W-:Y:S01]  /*4aea0*/  LOP3.LUT R11, R11, 0xfffbffff, RZ, 0xc0, !PT ;  /* 0xfffbffff0b0b7812 */ /* 0x000fe200078ec0ff */
[----:B-1----:R-:W-:Y:S02]  /*4aeb0*/  IMAD.WIDE R14, R230, 0x4, R2 ;  /* 0x00000004e60e7825 */ /* 0x002fe400078e0202 */
[----:B------:R-:W3:Y:S04]  /*4aec0*/  LDL.LU R252, [R1+0x1244] ;  /* 0x0012440001fc7983 */ /* 0x000ee80000300800 */
[----:B------:R-:W-:Y:S01]  /*4aed0*/  @P1 LOP3.LUT R11, R11, 0x40000, RZ, 0xfc, !PT ;  /* 0x000400000b0b1812 */ /* 0x000fe200078efcff */
[----:B------:R1:W-:Y:S04]  /*4aee0*/  @P6 STG.E desc[UR6][R14.64], R231 ;  /* 0x000000e70e006986 */ /* 0x0003e8000c101906 */
[----:B------:R-:W4:Y:S01]  /*4aef0*/  LDL.LU R249, [R1+0xd70] ;  /* 0x000d700001f97983 */ /* 0x000f220000300800 */
[----:B------:R-:W-:Y:S01]  /*4af00*/  LOP3.LUT P1, RZ, R16, 0x2, RZ, 0xc0, !PT ;  /* 0x0000000210ff7812 */ /* 0x000fe2000782c0ff */
[----:B-1----:R-:W-:-:S02]  /*4af10*/  IMAD.WIDE R14, R230, 0x4, R4 ;  /* 0x00000004e60e7825 */ /* 0x002fc400078e0204 */
[----:B------:R-:W4:Y:S04]  /*4af20*/  LDL.LU R231, [R1+0x980] ;  /* 0x0009800001e77983 */ /* 0x000f280000300800 */
[----:B------:R1:W-:Y:S04]  /*4af30*/  @P0 STG.E desc[UR6][R14.64], R20 ;  /* 0x000000140e000986 */ /* 0x0003e8000c101906 */
[----:B------:R-:W4:Y:S04]  /*4af40*/  LDL.LU R230, [R1+0x580] ;  /* 0x0005800001e67983 */ /* 0x000f280000300800 */
[----:B-1----:R-:W4:Y:S01]  /*4af50*/  LDL.LU R20, [R1+0x124c] ;  /* 0x00124c0001147983 */ /* 0x002f220000300800 */
[----:B------:R-:W-:-:S05]  /*4af60*/  IMAD.WIDE R14, R18, 0x4, R2 ;  /* 0x00000004120e7825 */ /* 0x000fca00078e0202 */
[----:B------:R1:W-:Y:S02]  /*4af70*/  @P1 STG.E desc[UR6][R14.64], R19 ;  /* 0x000000130e001986 */ /* 0x0003e4000c101906 */
[----:B-1----:R-:W-:Y:S02]  /*4af80*/  IMAD.WIDE R14, R18, 0x4, R4 ;  /* 0x00000004120e7825 */ /* 0x002fe400078e0204 */
[----:B------:R-:W4:Y:S04]  /*4af90*/  LDL.LU R19, [R1+0x180] ;  /* 0x0001800001137983 */ /* 0x000f280000300800 */
        /* <DEDUP_REMOVED lines=26> */
[C---:B------:R-:W-:Y:S01]  /*4b140*/  LOP3.LUT P4, RZ, R16.reuse, 0x1000, RZ, 0xc0, !PT ;  /* 0x0000100010ff7812 */ /* 0x040fe2000788c0ff */
[----:B-1----:R-:W-:Y:S01]  /*4b150*/  IMAD.WIDE R14, R251, 0x4, R4 ;  /* 0x00000004fb0e7825 */ /* 0x002fe200078e0204 */
[C---:B------:R-:W-:Y:S02]  /*4b160*/  LOP3.LUT P5, RZ, R16.reuse, 0x2000, RZ, 0xc0, !PT ;  /* 0x0000200010ff7812 */ /* 0x040fe400078ac0ff */
[C---:B------:R-:W-:Y:S02]  /*4b170*/  LOP3.LUT P6, RZ, R16.reuse, 0x4000, RZ, 0xc0, !PT ;  /* 0x0000400010ff7812 */ /* 0x040fe400078cc0ff */
[----:B------:R-:W-:Y:S01]  /*4b180*/  LOP3.LUT P0, RZ, R16, 0x8000, RZ, 0xc0, !PT ;  /* 0x0000800010ff7812 */ /* 0x000fe2000780c0ff */
        /* <DEDUP_REMOVED lines=9> */
[----:B------:R1:W-:Y:S02]  /*4b220*/  @P6 STG.E desc[UR6][R14.64], R19 ;  /* 0x000000130e006986 */ /* 0x0003e4000c101906 */
[----:B-1----:R-:W-:-:S05]  /*4b230*/  IMAD.WIDE R14, R18, 0x4, R2 ;  /* 0x00000004120e7825 */ /* 0x002fca00078e0202 */
[----:B------:R1:W-:Y:S04]  /*4b240*/  @P0 STG.E desc[UR6][R14.64], R17 ;  /* 0x000000110e000986 */ /* 0x0003e8000c101906 */
[----:B-1----:R-:W3:Y:S04]  /*4b250*/  LDL.LU R17, [R1+0x1798] ;  /* 0x0017980001117983 */ /* 0x002ee80000300800 */
[----:B------:R-:W4:Y:S04]  /*4b260*/  LDL.LU R249, [R1+0x984] ;  /* 0x0009840001f97983 */ /* 0x000f280000300800 */
[----:B------:R-:W2:Y:S04]  /*4b270*/  LDL.LU R250, [R1+0x584] ;  /* 0x0005840001fa7983 */ /* 0x000ea80000300800 */
[----:B------:R-:W3:Y:S01]  /*4b280*/  LDL.LU R20, [R1+0x1250] ;  /* 0x0012500001147983 */ /* 0x000ee20000300800 */
[----:B------:R-:W-:-:S02]  /*4b290*/  LOP3.LUT P1, RZ, R16, 0x10000000, RZ, 0xc0, !PT ;  /* 0x1000000010ff7812 */ /* 0x000fc4000782c0ff */
[----:B------:R-:W-:Y:S01]  /*4b2a0*/  LOP3.LUT R11, R11, 0xfffffff7, RZ, 0xc0, !PT ;  /* 0xfffffff70b0b7812 */ /* 0x000fe200078ec0ff */
[----:B------:R-:W2:Y:S01]  /*4b2b0*/  LDL.LU R252, [R1+0x184] ;  /* 0x0001840001fc7983 */ /* 0x000ea20000300800 */
[----:B------:R-:W-:Y:S01]  /*4b2c0*/  LOP3.LUT P4, RZ, R16, 0x10000, RZ, 0xc0, !PT ;  /* 0x0001000010ff7812 */ /* 0x000fe2000788c0ff */
[----:B------:R-:W-:Y:S02]  /*4b2d0*/  IMAD.WIDE R14, R18, 0x4, R4 ;  /* 0x00000004120e7825 */ /* 0x000fe400078e0204 */
[----:B------:R-:W2:Y:S04]  /*4b2e0*/  LDL.LU R231, [R1+0xd78] ;  /* 0x000d780001e77983 */ /* 0x000ea80000300800 */
[----:B------:R-:W2:Y:S02]  /*4b2f0*/  LDL.LU R19, [R1+0x588] ;  /* 0x0005880001137983 */ /* 0x000ea40000300800 */
[----:B------:R-:W-:-:S02]  /*4b300*/  @P1 LOP3.LUT R11, R11, 0x8, RZ, 0xfc, !PT ;  /* 0x000000080b0b1812 */ /* 0x000fc400078efcff */
[----:B------:R-:W-:Y:S01]  /*4b310*/  LOP3.LUT P1, RZ, R16, 0x8000000, RZ, 0xc0, !PT ;  /* 0x0800000010ff7812 */ /* 0x000fe2000782c0ff */
[----:B------:R-:W2:Y:S01]  /*4b320*/  LDL.LU R18, [R1+0x1254] ;  /* 0x0012540001127983 */ /* 0x000ea20000300800 */
[----:B------:R-:W-:-:S03]  /*4b330*/  LOP3.LUT R11, R11, 0xffffffef, RZ, 0xc0, !PT ;  /* 0xffffffef0b0b7812 */ /* 0x000fc600078ec0ff */
[----:B------:R-:W2:Y:S08]  /*4b340*/  LDL.LU R22, [R1+0x125c] ;  /* 0x00125c0001167983 */ /* 0x000eb00000300800 */
        /* <DEDUP_REMOVED lines=16> */
[C---:B------:R-:W-:Y:S02]  /*4b450*/  LOP3.LUT P1, RZ, R16.reuse, 0x200000, RZ, 0xc0, !PT ;  /* 0x0020000010ff7812 */ /* 0x040fe4000782c0ff */
[----:B------:R-:W-:Y:S02]  /*4b460*/  LOP3.LUT R11, R11, 0xfffffbff, RZ, 0xc0, !PT ;  /* 0xfffffbff0b0b7812 */ /* 0x000fe400078ec0ff */
[C---:B------:R-:W-:Y:S02]  /*4b470*/  LOP3.LUT P5, RZ, R16.reuse, 0x20000, RZ, 0xc0, !PT ;  /* 0x0002000010ff7812 */ /* 0x040fe400078ac0ff */
[C---:B------:R-:W-:Y:S02]  /*4b480*/  LOP3.LUT P6, RZ, R16.reuse, 0x40000, RZ, 0xc0, !PT ;  /* 0x0004000010ff7812 */ /* 0x040fe400078cc0ff */
[----:B------:R-:W-:-:S02]  /*4b490*/  LOP3.LUT P0, RZ, R16, 0x80000, RZ, 0xc0, !PT ;  /* 0x0008000010ff7812 */ /* 0x000fc4000780c0ff */
[C---:B------:R-:W-:Y:S02]  /*4b4a0*/  LOP3.LUT P2, RZ, R16.reuse, 0x20000000, RZ, 0xc0, !PT ;  /* 0x2000000010ff7812 */ /* 0x040fe4000784c0ff */
[C---:B------:R-:W-:Y:S02]  /*4b4b0*/  LOP3.LUT P3, RZ, R16.reuse, 0x40000000, RZ, 0xc0, !PT ;  /* 0x4000000010ff7812 */ /* 0x040fe4000786c0ff */
[----:B------:R-:W-:Y:S02]  /*4b4c0*/  @P1 LOP3.LUT R11, R11, 0x400, RZ, 0xfc, !PT ;  /* 0x000004000b0b1812 */ /* 0x000fe400078efcff */
[C---:B------:R-:W-:Y:S01]  /*4b4d0*/  LOP3.LUT P1, RZ, R16.reuse, 0x100000, RZ, 0xc0, !PT ;  /* 0x0010000010ff7812 */ /* 0x040fe2000782c0ff */
[----:B----4-:R1:W-:Y:S04]  /*4b4e0*/  @P4 STG.E desc[UR6][R14.64], R249 ;  /* 0x000000f90e004986 */ /* 0x0103e8000c101906 */
[----:B-1----:R-:W4:Y:S01]  /*4b4f0*/  LDL.LU R249, [R1+0x988] ;  /* 0x0009880001f97983 */ /* 0x002f220000300800 */
[----:B------:R-:W-:-:S03]  /*4b500*/  LOP3.LUT P4, RZ, R16, 0x80000000, RZ, 0xc0, !PT ;  /* 0x8000000010ff7812 */ /* 0x000fc6000788c0ff */
[----:B------:R-:W4:Y:S01]  /*4b510*/  LDL.LU R16, [R1+0x188] ;  /* 0x0001880001107983 */ /* 0x000f220000300800 */
[----:B---3--:R-:W-:-:S05]  /*4b520*/  IMAD.WIDE R14, R20, 0x4, R2 ;  /* 0x00000004140e7825 */ /* 0x008fca00078e0202 */
[----:B--2---:R1:W-:Y:S02]  /*4b530*/  @P5 STG.E desc[UR6][R14.64], R250 ;  /* 0x000000fa0e005986 */ /* 0x0043e4000c101906 */
[----:B-1----:R-:W-:Y:S02]  /*4b540*/  IMAD.WIDE R14, R20, 0x4, R4 ;  /* 0x00000004140e7825 */ /* 0x002fe400078e0204 */
[----:B------:R-:W2:Y:S04]  /*4b550*/  LDL.LU R20, [R1+0xd7c] ;  /* 0x000d7c0001147983 */ /* 0x000ea80000300800 */
[----:B------:R-:W3:Y:S04]  /*4b560*/  LDL.LU R23, [R1+0x98c] ;  /* 0x00098c0001177983 */ /* 0x000ee80000300800 */
[----:B------:R-:W3:Y:S04]  /*4b570*/  LDL.LU R10, [R1+0x58c] ;  /* 0x00058c00010a7983 */ /* 0x000ee80000300800 */
[----:B------:R-:W3:Y:S04]  /*4b580*/  LDL.LU R13, [R1+0x1260] ;  /* 0x00126000010d7983 */ /* 0x000ee80000300800 */
[----:B------:R-:W3:Y:S04]  /*4b590*/  LDL.LU R0, [R1+0x18c] ;  /* 0x00018c0001007983 */ /* 0x000ee80000300800 */
[----:B------:R-:W3:Y:S04]  /*4b5a0*/  LDL.LU R164, [R1+0xd80] ;  /* 0x000d800001a47983 */ /* 0x000ee80000300800 */
[----:B------:R1:W-:Y:S04]  /*4b5b0*/  @P6 STG.E desc[UR6][R14.64], R252 ;  /* 0x000000fc0e006986 */ /* 0x0003e8000c101906 */
[----:B------:R-:W3:Y:S04]  /*4b5c0*/  LDL.LU R165, [R1+0x1268] ;  /* 0x0012680001a57983 */ /* 0x000ee80000300800 */
[----:B------:R-:W3:Y:S01]  /*4b5d0*/  LDL.LU R228, [R1+0x990] ;  /* 0x0009900001e47983 */ /* 0x000ee20000300800 */
[----:B-1----:R-:W-:-:S03]  /*4b5e0*/  IMAD.WIDE R14, R230, 0x4, R2 ;  /* 0x00000004e60e7825 */ /* 0x002fc600078e0202 */
[----:B------:R-:W3:Y:S04]  /*4b5f0*/  LDL.LU R229, [R1+0x590] ;  /* 0x0005900001e57983 */ /* 0x000ee80000300800 */
[----:B------:R1:W-:Y:S04]  /*4b600*/  @P0 STG.E desc[UR6][R14.64], R231 ;  /* 0x000000e70e000986 */ /* 0x0003e8000c101906 */
[----:B------:R-:W3:Y:S04]  /*4b610*/  LDL.LU R166, [R1+0x1264] ;  /* 0x0012640001a67983 */ /* 0x000ee80000300800 */
[----:B------:R-:W3:Y:S01]  /*4b620*/  LDL.LU R167, [R1+0x190] ;  /* 0x0001900001a77983 */ /* 0x000ee20000300800 */
[----:B-1----:R-:W-:-:S03]  /*4b630*/  IMAD.WIDE R14, R230, 0x4, R4 ;  /* 0x00000004e60e7825 */ /* 0x002fc600078e0204 */
[----:B------:R-:W3:Y:S04]  /*4b640*/  LDL.LU R251, [R1+0xd84] ;  /* 0x000d840001fb7983 */ /* 0x000ee80000300800 */
[----:B------:R-:W3:Y:S04]  /*4b650*/  LDL.LU R250, [R1+0x126c] ;  /* 0x00126c0001fa7983 */ /* 0x000ee80000300800 */
[----:B------:R-:W3:Y:S04]  /*4b660*/  LDL.LU R252, [R1+0x994] ;  /* 0x0009940001fc7983 */ /* 0x000ee80000300800 */
[----:B------:R-:W3:Y:S04]  /*4b670*/  LDL.LU R231, [R1+0x594] ;  /* 0x0005940001e77983 */ /* 0x000ee80000300800 */
[----:B------:R-:W3:Y:S04]  /*4b680*/  LDL.LU R230, [R1+0x1270] ;  /* 0x0012700001e67983 */ /* 0x000ee80000300800 */
[----:B----4-:R1:W-:Y:S01]  /*4b690*/  @P1 STG.E desc[UR6][R14.64], R249 ;  /* 0x000000f90e001986 */ /* 0x0103e2000c101906 */
[----:B------:R-:W-:Y:S01]  /*4b6a0*/  LOP3.LUT P1, RZ, R11, 0x400, RZ, 0xc0, !PT ;  /* 0x000004000bff7812 */ /* 0x000fe2000782c0ff */
[----:B-1----:R-:W-:-:S02]  /*4b6b0*/  IMAD.WIDE R14, R18, 0x4, R2 ;  /* 0x00000004120e7825 */ /* 0x002fc400078e0202 */
[----:B------:R-:W4:Y:S10]  /*4b6c0*/  LDL.LU R249, [R1+0x1794] ;  /* 0x0017940001f97983 */ /* 0x000f340000300800 */
[----:B------:R1:W-:Y:S01]  /*4b6d0*/  @P1 STG.E desc[UR6][R14.64], R19 ;  /* 0x000000130e001986 */ /* 0x0003e2000c101906 */
[----:B------:R-:W-:Y:S01]  /*4b6e0*/  LOP3.LUT P1, RZ, R11, 0x200, RZ, 0xc0, !PT ;  /* 0x000002000bff7812 */ /* 0x000fe2000782c0ff */
[----:B-1----:R-:W-:-:S02]  /*4b6f0*/  IMAD.WIDE R14, R18, 0x4, R4 ;  /* 0x00000004120e7825 */ /* 0x002fc400078e0204 */
[----:B------:R-:W4:Y:S10]  /*4b700*/  LDL.LU R19, [R1+0x1790] ;  /* 0x0017900001137983 */ /* 0x000f340000300800 */
[----:B------:R1:W-:Y:S01]  /*4b710*/  @P1 STG.E desc[UR6][R14.64], R16 ;  /* 0x000000100e001986 */ /* 0x0003e2000c101906 */
[----:B------:R-:W-:-:S03]  /*4b720*/  LOP3.LUT P1, RZ, R11, 0x100, RZ, 0xc0, !PT ;  /* 0x000001000bff7812 */ /* 0x000fc6000782c0ff */
[----:B------:R-:W4:Y:S01]  /*4b730*/  LDL.LU R18, [R1+0x178c] ;  /* 0x00178c0001127983 */ /* 0x000f220000300800 */
[----:B-1----:R-:W-:-:S09]  /*4b740*/  IMAD.WIDE R14, R22, 0x4, R2 ;  /* 0x00000004160e7825 */ /* 0x002fd200078e0202 */
[----:B--2---:R1:W-:Y:S04]  /*4b750*/  @P1 STG.E desc[UR6][R14.64], R20 ;  /* 0x000000140e001986 */ /* 0x0043e8000c101906 */
[----:B-1----:R-:W2:Y:S01]  /*4b760*/  LDL.LU R20, [R1+0x194] ;  /* 0x0001940001147983 */ /* 0x002ea20000300800 */
[----:B------:R-:W-:Y:S01]  /*4b770*/  LOP3.LUT P1, RZ, R11, 0x80, RZ, 0xc0, !PT ;  /* 0x000000800bff7812 */ /* 0x000fe2000782c0ff */
[----:B------:R-:W-:-:S12]  /*4b780*/  IMAD.WIDE R14, R22, 0x4, R4 ;  /* 0x00000004160e7825 */ /* 0x000fd800078e0204 */
[----:B---3--:R1:W-:Y:S01]  /*4b790*/  @P1 STG.E desc[UR6][R14.64], R23 ;  /* 0x000000170e001986 */ /* 0x0083e2000c101906 */
        /* <DEDUP_REMOVED lines=21> */
[----:B-1----:R-:W-:Y:S02]  /*4b8f0*/  IMAD.WIDE R14, R250, 0x4, R4 ;  /* 0x00000004fa0e7825 */ /* 0x002fe400078e0204 */
[----:B------:R-:W3:Y:S04]  /*4b900*/  LDL.LU R250, [R1+0xd8c] ;  /* 0x000d8c0001fa7983 */ /* 0x000ee80000300800 */
[----:B------:R1:W-:Y:S02]  /*4b910*/  @P5 STG.E desc[UR6][R14.64], R252 ;  /* 0x000000fc0e005986 */ /* 0x0003e4000c101906 */
[----:B-1----:R-:W-:-:S05]  /*4b920*/  IMAD.WIDE R14, R230, 0x4, R2 ;  /* 0x00000004e60e7825 */ /* 0x002fca00078e0202 */
[----:B------:R1:W-:Y:S02]  /*4b930*/  @P6 STG.E desc[UR6][R14.64], R231 ;  /* 0x000000e70e006986 */ /* 0x0003e4000c101906 */
[----:B-1----:R-:W-:Y:S02]  /*4b940*/  IMAD.WIDE R14, R230, 0x4, R4 ;  /* 0x00000004e60e7825 */ /* 0x002fe400078e0204 */
[----:B------:R-:W4:Y:S04]  /*4b950*/  LDL.LU R230, [R1+0x127c] ;  /* 0x00127c0001e67983 */ /* 0x000f280000300800 */
[----:B------:R-:W3:Y:S04]  /*4b960*/  LDL.LU R231, [R1+0x99c] ;  /* 0x00099c0001e77983 */ /* 0x000ee80000300800 */
        /* <DEDUP_REMOVED lines=32> */
[----:B------:R-:W4:Y:S01]  /*4bb70*/  LDL.LU R165, [R1+0x128c] ;  /* 0x00128c0001a57983 */ /* 0x000f220000300800 */
[----:B------:R-:W-:-:S02]  /*4bb80*/  @P1 LOP3.LUT R12, R12, 0x80000000, RZ, 0xfc, !PT ;  /* 0x800000000c0c1812 */ /* 0x000fc400078efcff */
[----:B------:R-:W-:Y:S01]  /*4bb90*/  LOP3.LUT P1, RZ, R17, 0x400, RZ, 0xc0, !PT ;  /* 0x0000040011ff7812 */ /* 0x000fe2000782c0ff */
[----:B------:R-:W4:Y:S01]  /*4bba0*/  LDL.LU R228, [R1+0xd94] ;  /* 0x000d940001e47983 */ /* 0x000f220000300800 */
        /* <DEDUP_REMOVED lines=8> */
[----:B------:R-:W-:Y:S01]  /*4bc30*/  LOP3.LUT P0, RZ, R17, 0x40, RZ, 0xc0, !PT ;  /* 0x0000004011ff7812 */ /* 0x000fe2000780c0ff */
[----:B---3--:R1:W-:Y:S01]  /*4bc40*/  @P5 STG.E desc[UR6][R14.64], R229 ;  /* 0x000000e50e005986 */ /* 0x0083e2000c101906 */
        /* <DEDUP_REMOVED lines=8> */
[----:B------:R1:W-:Y:S02]  /*4bcd0*/  @P0 STG.E desc[UR6][R14.64], R251 ;  /* 0x000000fb0e000986 */ /* 0x0003e4000c101906 */
[----:B-1----:R-:W-:-:S02]  /*4bce0*/  IMAD.WIDE R14, R230, 0x4, R2 ;  /* 0x00000004e60e7825 */ /* 0x002fc400078e0202 */
[----:B------:R-:W3:Y:S04]  /*4bcf0*/  LDL.LU R251, [R1+0x1294] ;  /* 0x0012940001fb7983 */ /* 0x000ee80000300800 */
[----:B------:R1:W-:Y:S01]  /*4bd00*/  @P1 STG.E desc[UR6][R14.64], R250 ;  /* 0x000000fa0e001986 */ /* 0x0003e2000c101906 */
[----:B------:R-:W-:-:S03]  /*4bd10*/  LOP3.LUT P1, RZ, R11, 0x4, RZ, 0xc0, !PT ;  /* 0x000000040bff7812 */ /* 0x000fc6000782c0ff */
[----:B------:R-:W3:Y:S01]  /*4bd20*/  LDL.LU R167, [R1+0x5a4] ;  /* 0x0005a40001a77983 */ /* 0x000ee20000300800 */
[----:B-1----:R-:W-:-:S03]  /*4bd30*/  IMAD.WIDE R14, R230, 0x4, R4 ;  /* 0x00000004e60e7825 */ /* 0x002fc600078e0204 */
[----:B------:R-:W3:Y:S06]  /*4bd40*/  LDL.LU R250, [R1+0x1a4] ;  /* 0x0001a40001fa7983 */ /* 0x000eec0000300800 */
[----:B------:R1:W-:Y:S01]  /*4bd50*/  @P1 STG.E desc[UR6][R14.64], R231 ;  /* 0x000000e70e001986 */ /* 0x0003e2000c101906 */
[----:B------:R-:W-:-:S03]  /*4bd60*/  LOP3.LUT P1, RZ, R11, 0x2, RZ, 0xc0, !PT ;  /* 0x000000020bff7812 */ /* 0x000fc6000782c0ff */
[----:B------:R-:W3:Y:S01]  /*4bd70*/  LDL.LU R230, [R1+0x1298] ;  /* 0x0012980001e67983 */ /* 0x000ee20000300800 */
[----:B-1----:R-:W-:-:S03]  /*4bd80*/  IMAD.WIDE R14, R252, 0x4, R2 ;  /* 0x00000004fc0e7825 */ /* 0x002fc600078e0202 */
[----:B------:R-:W3:Y:S06]  /*4bd90*/  LDL.LU R231, [R1+0xd98] ;  /* 0x000d980001e77983 */ /* 0x000eec0000300800 */
[----:B--2---:R1:W-:Y:S01]  /*4bda0*/  @P1 STG.E desc[UR6][R14.64], R20 ;  /* 0x000000140e001986 */ /* 0x0043e2000c101906 */
[----:B------:R-:W-:Y:S01]  /*4bdb0*/  LOP3.LUT P1, RZ, R11, 0x1, RZ, 0xc0, !PT ;  /* 0x000000010bff7812 */ /* 0x000fe2000782c0ff */
[----:B------:R-:W-:Y:S02]  /*4bdc0*/  IMAD.WIDE R10, R252, 0x4, R4 ;  /* 0x00000004fc0a7825 */ /* 0x000fe400078e0204 */
[----:B-1----:R-:W2:Y:S10]  /*4bdd0*/  LDL.LU R20, [R1+0x129c] ;  /* 0x00129c0001147983 */ /* 0x002eb40000300800 */
[----:B----4-:R1:W-:Y:S01]  /*4bde0*/  @P1 STG.E desc[UR6][R10.64], R22 ;  /* 0x000000160a001986 */ /* 0x0103e2000c101906 */
[----:B------:R-:W-:-:S03]  /*4bdf0*/  LOP3.LUT P1, RZ, R12, 0x80000000, RZ, 0xc0, !PT ;  /* 0x800000000cff7812 */ /* 0x000fc6000782c0ff */
[----:B------:R-:W4:Y:S01]  /*4be00*/  LDL.LU R252, [R1+0x5a8] ;  /* 0x0005a80001fc7983 */ /* 0x000f220000300800 */
[----:B-1----:R-:W-:-:S09]  /*4be10*/  IMAD.WIDE R10, R13, 0x4, R2 ;  /* 0x000000040d0a7825 */ /* 0x002fd200078e0202 */
        /* <DEDUP_REMOVED lines=9> */
[----:B------:R1:W-:Y:S04]  /*4beb0*/  @P1 STG.E desc[UR6][R10.64], R18 ;  /* 0x000000120a001986 */ /* 0x0003e8000c101906 */
[----:B-1----:R-:W2:Y:S01]  /*4bec0*/  LDL.LU R18, [R1+0x1788] ;  /* 0x0017880001127983 */ /* 0x002ea20000300800 */
[----:B------:R-:W-:Y:S02]  /*4bed0*/  LOP3.LUT P1, RZ, R12, 0x8000000, RZ, 0xc0, !PT ;  /* 0x080000000cff7812 */ /* 0x000fe4000782c0ff */
[----:B------:R-:W-:Y:S01]  /*4bee0*/  LOP3.LUT P2, RZ, R17, 0x10000, RZ, 0xc0, !PT ;  /* 0x0001000011ff7812 */ /* 0x000fe2000784c0ff */
[----:B---3--:R-:W-:Y:S01]  /*4bef0*/  IMAD.WIDE R10, R229, 0x4, R2 ;  /* 0x00000004e50a7825 */ /* 0x008fe200078e0202 */
[C---:B------:R-:W-:Y:S02]  /*4bf00*/  LOP3.LUT P3, RZ, R17.reuse, 0x20000, RZ, 0xc0, !PT ;  /* 0x0002000011ff7812 */ /* 0x040fe4000786c0ff */
[----:B------:R-:W-:-:S07]  /*4bf10*/  LOP3.LUT P4, RZ, R17, 0x40000, RZ, 0xc0, !PT ;  /* 0x0004000011ff7812 */ /* 0x000fce000788c0ff */
        /* <DEDUP_REMOVED lines=9> */
[----:B-1----:R-:W-:-:S05]  /*4bfb0*/  IMAD.WIDE R10, R230, 0x4, R2 ;  /* 0x00000004e60a7825 */ /* 0x002fca00078e0202 */
[----:B------:R1:W-:Y:S02]  /*4bfc0*/  @P5 STG.E desc[UR6][R10.64], R231 ;  /* 0x000000e70a005986 */ /* 0x0003e4000c101906 */
[----:B-1----:R-:W-:Y:S02]  /*4bfd0*/  IMAD.WIDE R10, R230, 0x4, R4 ;  /* 0x00000004e60a7825 */ /* 0x002fe400078e0204 */
[----:B------:R-:W3:Y:S04]  /*4bfe0*/  LDL.LU R231, [R1+0x12a4] ;  /* 0x0012a40001e77983 */ /* 0x000ee80000300800 */
[----:B------:R-:W3:Y:S04]  /*4bff0*/  LDL.LU R230, [R1+0x1ac] ;  /* 0x0001ac0001e67983 */ /* 0x000ee80000300800 */
[----:B--2---:R1:W-:Y:S04]  /*4c000*/  @P6 STG.E desc[UR6][R10.64], R18 ;  /* 0x000000120a006986 */ /* 0x0043e8000c101906 */
[----:B-1----:R-:W2:Y:S04]  /*4c010*/  LDL.LU R18, [R1+0x1784] ;  /* 0x0017840001127983 */ /* 0x002ea80000300800 */
[----:B------:R-:W3:Y:S04]  /*4c020*/  LDL.LU R166, [R1+0x1a8] ;  /* 0x0001a80001a67983 */ /* 0x000ee80000300800 */
[----:B------:R-:W3:Y:S04]  /*4c030*/  LDL.LU R167, [R1+0xd9c] ;  /* 0x000d9c0001a77983 */ /* 0x000ee80000300800 */
[----:B------:R-:W3:Y:S01]  /*4c040*/  LDL.LU R251, [R1+0x12a0] ;  /* 0x0012a00001fb7983 */ /* 0x000ee20000300800 */
[----:B------:R-:W-:-:S03]  /*4c050*/  LOP3.LUT P0, RZ, R17, 0x200000, RZ, 0xc0, !PT ;  /* 0x0020000011ff7812 */ /* 0x000fc6000780c0ff */
[----:B------:R-:W3:Y:S01]  /*4c060*/  LDL.LU R250, [R1+0x9ac] ;  /* 0x0009ac0001fa7983 */ /* 0x000ee20000300800 */
[----:B------:R-:W-:-:S09]  /*4c070*/  IMAD.WIDE R10, R20, 0x4, R2 ;  /* 0x00000004140a7825 */ /* 0x000fd200078e0202 */
[----:B----4-:R1:W-:Y:S04]  /*4c080*/  @P0 STG.E desc[UR6][R10.64], R252 ;  /* 0x000000fc0a000986 */ /* 0x0103e8000c101906 */
[----:B-1----:R-:W4:Y:S01]  /*4c090*/  LDL.LU R252, [R1+0x5ac] ;  /* 0x0005ac0001fc7983 */ /* 0x002f220000300800 */
[----:B------:R-:W-:Y:S01]  /*4c0a0*/  LOP3.LUT R12, R12, 0xfff7ffff, RZ, 0xc0, !PT ;  /* 0xfff7ffff0c0c7812 */ /* 0x000fe200078ec0ff */
[----:B------:R-:W-:Y:S02]  /*4c0b0*/  IMAD.WIDE R10, R20, 0x4, R4 ;  /* 0x00000004140a7825 */ /* 0x000fe400078e0204 */
[----:B------:R-:W4:Y:S01]  /*4c0c0*/  LDL.LU R20, [R1+0x12a8] ;  /* 0x0012a80001147983 */ /* 0x000f220000300800 */
[C---:B------:R-:W-:Y:S02]  /*4c0d0*/  LOP3.LUT P4, RZ, R17.reuse, 0x400000, RZ, 0xc0, !PT ;  /* 0x0040000011ff7812 */ /* 0x040fe4000788c0ff */
[----:B------:R-:W-:-:S02]  /*4c0e0*/  LOP3.LUT P5, RZ, R17, 0x800000, RZ, 0xc0, !PT ;  /* 0x0080000011ff7812 */ /* 0x000fc400078ac0ff */
[C---:B------:R-:W-:Y:S02]  /*4c0f0*/  LOP3.LUT P6, RZ, R17.reuse, 0x1000000, RZ, 0xc0, !PT ;  /* 0x0100000011ff7812 */ /* 0x040fe400078cc0ff */
[----:B------:R-:W-:Y:S02]  /*4c100*/  LOP3.LUT P0, RZ, R17, 0x2000000, RZ, 0xc0, !PT ;  /* 0x0200000011ff7812 */ /* 0x000fe4000780c0ff */
        /* <DEDUP_REMOVED lines=24> */
[----:B------:R-:W2:Y:S04]  /*4c290*/  LDL.LU R17, [R1+0xda0] ;  /* 0x000da00001117983 */ /* 0x000ea80000300800 */
        /* <DEDUP_REMOVED lines=10> */
[----:B---3--:R1:W-:Y:S04]  /*4c340*/  @P4 STG.E desc[UR6][R10.64], R166 ;  /* 0x000000a60a004986 */ /* 0x0083e8000c101906 */
[----:B------:R-:W3:Y:S01]  /*4c350*/  LDL.LU R229, [R1+0xda8] ;  /* 0x000da80001e57983 */ /* 0x000ee20000300800 */
[----:B-1----:R-:W-:-:S03]  /*4c360*/  IMAD.WIDE R10, R251, 0x4, R2 ;  /* 0x00000004fb0a7825 */ /* 0x002fc600078e0202 */
[----:B------:R-:W3:Y:S04]  /*4c370*/  LDL.LU R166, [R1+0x12b8] ;  /* 0x0012b80001a67983 */ /* 0x000ee80000300800 */
[----:B------:R1:W-:Y:S02]  /*4c380*/  @P5 STG.E desc[UR6][R10.64], R167 ;  /* 0x000000a70a005986 */ /* 0x0003e4000c101906 */
[----:B-1----:R-:W-:Y:S02]  /*4c390*/  IMAD.WIDE R10, R251, 0x4, R4 ;  /* 0x00000004fb0a7825 */ /* 0x002fe400078e0204 */
[----:B------:R-:W3:Y:S04]  /*4c3a0*/  LDL.LU R167, [R1+0x9b8] ;  /* 0x0009b80001a77983 */ /* 0x000ee80000300800 */
[----:B------:R1:W-:Y:S04]  /*4c3b0*/  @P6 STG.E desc[UR6][R10.64], R250 ;  /* 0x000000fa0a006986 */ /* 0x0003e8000c101906 */
[----:B------:R-:W3:Y:S04]  /*4c3c0*/  LDL.LU R251, [R1+0x5b8] ;  /* 0x0005b80001fb7983 */ /* 0x000ee80000300800 */
[----:B-1----:R-:W3:Y:S01]  /*4c3d0*/  LDL.LU R250, [R1+0x12bc] ;  /* 0x0012bc0001fa7983 */ /* 0x002ee20000300800 */
[----:B------:R-:W-:-:S05]  /*4c3e0*/  IMAD.WIDE R10, R231, 0x4, R2 ;  /* 0x00000004e70a7825 */ /* 0x000fca00078e0202 */
[----:B----4-:R1:W-:Y:S02]  /*4c3f0*/  @P0 STG.E desc[UR6][R10.64], R252 ;  /* 0x000000fc0a000986 */ /* 0x0103e4000c101906 */
[----:B-1----:R-:W-:Y:S02]  /*4c400*/  IMAD.WIDE R10, R231, 0x4, R4 ;  /* 0x00000004e70a7825 */ /* 0x002fe400078e0204 */
[----:B------:R-:W4:Y:S04]  /*4c410*/  LDL.LU R252, [R1+0x1b8] ;  /* 0x0001b80001fc7983 */ /* 0x000f280000300800 */
[----:B------:R1:W-:Y:S04]  /*4c420*/  @P1 STG.E desc[UR6][R10.64], R230 ;  /* 0x000000e60a001986 */ /* 0x0003e8000c101906 */
[----:B------:R-:W4:Y:S04]  /*4c430*/  LDL.LU R231, [R1+0xdac] ;  /* 0x000dac0001e77983 */ /* 0x000f280000300800 */
[----:B-1----:R-:W4:Y:S01]  /*4c440*/  LDL.LU R230, [R1+0x12c0] ;  /* 0x0012c00001e67983 */ /* 0x002f220000300800 */
[----:B------:R-:W-:Y:S01]  /*4c450*/  LOP3.LUT P1, RZ, R12, 0x4000000, RZ, 0xc0, !PT ;  /* 0x040000000cff7812 */ /* 0x000fe2000782c0ff */
[----:B------:R-:W-:Y:S01]  /*4c460*/  IMAD.WIDE R10, R20, 0x4, R2 ;  /* 0x00000004140a7825 */ /* 0x000fe200078e0202 */
[----:B------:R-:W-:-:S02]  /*4c470*/  LOP3.LUT P2, RZ, R18, 0x8, RZ, 0xc0, !PT ;  /* 0x0000000812ff7812 */ /* 0x000fc4000784c0ff */
[C---:B------:R-:W-:Y:S02]  /*4c480*/  LOP3.LUT P3, RZ, R18.reuse, 0x10, RZ, 0xc0, !PT ;  /* 0x0000001012ff7812 */ /* 0x040fe4000786c0ff */
[C---:B------:R-:W-:Y:S02]  /*4c490*/  LOP3.LUT P4, RZ, R18.reuse, 0x20, RZ, 0xc0, !PT ;  /* 0x0000002012ff7812 */ /* 0x040fe4000788c0ff */
[C---:B------:R-:W-:Y:S02]  /*4c4a0*/  LOP3.LUT P5, RZ, R18.reuse, 0x40, RZ, 0xc0, !PT ;  /* 0x0000004012ff7812 */ /* 0x040fe400078ac0ff */
[----:B------:R-:W-:-:S03]  /*4c4b0*/  LOP3.LUT P6, RZ, R18, 0x80, RZ, 0xc0, !PT ;  /* 0x0000008012ff7812 */ /* 0x000fc600078cc0ff */
[----:B--2---:R1:W-:Y:S02]  /*4c4c0*/  @P1 STG.E desc[UR6][R10.64], R17 ;  /* 0x000000110a001986 */ /* 0x0043e4000c101906 */
        /* <DEDUP_REMOVED lines=22> */
[----:B---3--:R-:W-:-:S05]  /*4c630*/  IMAD.WIDE R10, R166, 0x4, R2 ;  /* 0x00000004a60a7825 */ /* 0x008fca00078e0202 */
[----:B------:R1:W-:Y:S02]  /*4c640*/  @P2 STG.E desc[UR6][R10.64], R229 ;  /* 0x000000e50a002986 */ /* 0x0003e4000c101906 */
[----:B-1----:R-:W-:Y:S02]  /*4c650*/  IMAD.WIDE R10, R166, 0x4, R4 ;  /* 0x00000004a60a7825 */ /* 0x002fe400078e0204 */
[----:B------:R-:W3:Y:S04]  /*4c660*/  LDL.LU R166, [R1+0x5bc] ;  /* 0x0005bc0001a67983 */ /* 0x000ee80000300800 */
[----:B------:R1:W-:Y:S02]  /*4c670*/  @P3 STG.E desc[UR6][R10.64], R167 ;  /* 0x000000a70a003986 */ /* 0x0003e4000c101906 */
[----:B-1----:R-:W-:-:S02]  /*4c680*/  IMAD.WIDE R10, R250, 0x4, R2 ;  /* 0x00000004fa0a7825 */ /* 0x002fc400078e0202 */
[----:B------:R-:W3:Y:S04]  /*4c690*/  LDL.LU R167, [R1+0x12c4] ;  /* 0x0012c40001a77983 */ /* 0x000ee80000300800 */
[----:B------:R1:W-:Y:S02]  /*4c6a0*/  @P4 STG.E desc[UR6][R10.64], R251 ;  /* 0x000000fb0a004986 */ /* 0x0003e4000c101906 */
[----:B-1----:R-:W-:Y:S02]  /*4c6b0*/  IMAD.WIDE R10, R250, 0x4, R4 ;  /* 0x00000004fa0a7825 */ /* 0x002fe400078e0204 */
[----:B------:R-:W3:Y:S04]  /*4c6c0*/  LDL.LU R251, [R1+0x1bc] ;  /* 0x0001bc0001fb7983 */ /* 0x000ee80000300800 */
[----:B----4-:R1:W-:Y:S04]  /*4c6d0*/  @P5 STG.E desc[UR6][R10.64], R252 ;  /* 0x000000fc0a005986 */ /* 0x0103e8000c101906 */
[----:B------:R-:W4:Y:S04]  /*4c6e0*/  LDL.LU R250, [R1+0xdb0] ;  /* 0x000db00001fa7983 */ /* 0x000f280000300800 */
[----:B-1----:R-:W4:Y:S01]  /*4c6f0*/  LDL.LU R252, [R1+0x12d0] ;  /* 0x0012d00001fc7983 */ /* 0x002f220000300800 */
[----:B------:R-:W-:-:S05]  /*4c700*/  IMAD.WIDE R10, R230, 0x4, R2 ;  /* 0x00000004e60a7825 */ /* 0x000fca00078e0202 */
[----:B------:R1:W-:Y:S04]  /*4c710*/  @P6 STG.E desc[UR6][R10.64], R231 ;  /* 0x000000e70a006986 */ /* 0x0003e8000c101906 */
[----:B-1----:R-:W4:Y:S01]  /*4c720*/  LDL.LU R231, [R1+0x9c0] ;  /* 0x0009c00001e77983 */ /* 0x002f220000300800 */
[----:B------:R-:W-:Y:S01]  /*4c730*/  LOP3.LUT P0, RZ, R18, 0x100, RZ, 0xc0, !PT ;  /* 0x0000010012ff7812 */ /* 0x000fe2000780c0ff */
[----:B------:R-:W-:Y:S02]  /*4c740*/  IMAD.WIDE R10, R230, 0x4, R4 ;  /* 0x00000004e60a7825 */ /* 0x000fe400078e0204 */
[----:B------:R-:W4:Y:S10]  /*4c750*/  LDL.LU R230, [R1+0x5c0] ;  /* 0x0005c00001e67983 */ /* 0x000f340000300800 */
[----:B--2---:R1:W-:Y:S04]  /*4c760*/  @P0 STG.E desc[UR6][R10.64], R20 ;  /* 0x000000140a000986 */ /* 0x0043e8000c101906 */
[----:B-1----:R-:W2:Y:S04]  /*4c770*/  LDL.LU R20, [R1+0x12d4] ;  /* 0x0012d40001147983 */ /* 0x002ea80000300800 */
        /* <DEDUP_REMOVED lines=8> */
[----:B------:R-:W2:Y:S01]  /*4c800*/  LDL.LU R164, [R1+0x12e0] ;  /* 0x0012e00001a47983 */ /* 0x000ea20000300800 */
[----:B------:R-:W-:-:S03]  /*4c810*/  LOP3.LUT P4, RZ, R18, 0x200, RZ, 0xc0, !PT ;  /* 0x0000020012ff7812 */ /* 0x000fc6000788c0ff */
[----:B------:R-:W2:Y:S01]  /*4c820*/  LDL.LU R165, [R1+0x9c8] ;  /* 0x0009c80001a57983 */ /* 0x000ea20000300800 */
[----:B------:R-:W-:-:S03]  /*4c830*/  LOP3.LUT P5, RZ, R18, 0x400, RZ, 0xc0, !PT ;  /* 0x0000040012ff7812 */ /* 0x000fc600078ac0ff */
[----:B------:R-:W2:Y:S04]  /*4c840*/  LDL.LU R228, [R1+0x5c8] ;  /* 0x0005c80001e47983 */ /* 0x000ea80000300800 */
[----:B------:R-:W2:Y:S01]  /*4c850*/  LDL.LU R229, [R1+0x12e4] ;  /* 0x0012e40001e57983 */ /* 0x000ea20000300800 */
[C---:B------:R-:W-:Y:S02]  /*4c860*/  LOP3.LUT P6, RZ, R18.reuse, 0x800, RZ, 0xc0, !PT ;  /* 0x0000080012ff7812 */ /* 0x040fe400078cc0ff */
[C---:B------:R-:W-:Y:S02]  /*4c870*/  LOP3.LUT P0, RZ, R18.reuse, 0x1000, RZ, 0xc0, !PT ;  /* 0x0000100012ff7812 */ /* 0x040fe4000780c0ff */
        /* <DEDUP_REMOVED lines=8> */
[----:B------:R1:W-:Y:S02]  /*4c900*/  @P4 STG.E desc[UR6][R10.64], R166 ;  /* 0x000000a60a004986 */ /* 0x0003e4000c101906 */
[----:B-1----:R-:W-:Y:S02]  /*4c910*/  IMAD.WIDE R10, R167, 0x4, R4 ;  /* 0x00000004a70a7825 */ /* 0x002fe400078e0204 */
[----:B------:R-:W3:Y:S04]  /*4c920*/  LDL.LU R166, [R1+0x1c8] ;  /* 0x0001c80001a67983 */ /* 0x000ee80000300800 */
[----:B------:R4:W-:Y:S02]  /*4c930*/  @P5 STG.E desc[UR6][R10.64], R251 ;  /* 0x000000fb0a005986 */ /* 0x0009e4000c101906 */
[----:B----4-:R-:W-:-:S02]  /*4c940*/  IMAD.WIDE R10, R252, 0x4, R2 ;  /* 0x00000004fc0a7825 */ /* 0x010fc400078e0202 */
[----:B------:R-:W4:Y:S04]  /*4c950*/  LDL.LU R251, [R1+0x12e8] ;  /* 0x0012e80001fb7983 */ /* 0x000f280000300800 */
[----:B------:R1:W-:Y:S04]  /*4c960*/  @P6 STG.E desc[UR6][R10.64], R250 ;  /* 0x000000fa0a006986 */ /* 0x0003e8000c101906 */
[----:B------:R-:W4:Y:S01]  /*4c970*/  LDL.LU R167, [R1+0xdbc] ;  /* 0x000dbc0001a77983 */ /* 0x000f220000300800 */
[----:B-1----:R-:W-:-:S03]  /*4c980*/  IMAD.WIDE R10, R252, 0x4, R4 ;  /* 0x00000004fc0a7825 */ /* 0x002fc600078e0204 */
[----:B------:R-:W4:Y:S04]  /*4c990*/  LDL.LU R250, [R1+0x9cc] ;  /* 0x0009cc0001fa7983 */ /* 0x000f280000300800 */
[----:B------:R1:W-:Y:S04]  /*4c9a0*/  @P0 STG.E desc[UR6][R10.64], R231 ;  /* 0x000000e70a000986 */ /* 0x0003e8000c101906 */
[----:B------:R-:W4:Y:S04]  /*4c9b0*/  LDL.LU R252, [R1+0x5cc] ;  /* 0x0005cc0001fc7983 */ /* 0x000f280000300800 */
[----:B-1----:R-:W4:Y:S01]  /*4c9c0*/  LDL.LU R231, [R1+0x12ec] ;  /* 0x0012ec0001e77983 */ /* 0x002f220000300800 */
[----:B------:R-:W-:-:S04]  /*4c9d0*/  LOP3.LUT R12, R12, 0xffffdfff, RZ, 0xc0, !PT ;  /* 0xffffdfff0c0c7812 */ /* 0x000fc800078ec0ff */
        /* <DEDUP_REMOVED lines=17> */
[----:B--2---:R-:W-:-:S12]  /*4caf0*/  IMAD.WIDE R10, R20, 0x4, R2 ;  /* 0x00000004140a7825 */ /* 0x004fd800078e0202 */
[----:B------:R1:W-:Y:S02]  /*4cb00*/  @P1 STG.E desc[UR6][R10.64], R230 ;  /* 0x000000e60a001986 */ /* 0x0003e4000c101906 */
[----:B-1----:R-:W-:Y:S02]  /*4cb10*/  IMAD.WIDE R10, R20, 0x4, R4 ;  /* 0x00000004140a7825 */ /* 0x002fe400078e0204 */
[----:B------:R-:W2:Y:S04]  /*4cb20*/  LDL.LU R230, [R1+0xdc0] ;  /* 0x000dc00001e67983 */ /* 0x000ea80000300800 */
        /* <DEDUP_REMOVED lines=30> */
[----:B----4-:R-:W-:-:S05]  /*4cd10*/  IMAD.WIDE R10, R251, 0x4, R2 ;  /* 0x00000004fb0a7825 */ /* 0x010fca00078e0202 */
[----:B------:R1:W-:Y:S01]  /*4cd20*/  @P3 STG.E desc[UR6][R10.64], R167 ;  /* 0x000000a70a003986 */ /* 0x0003e2000c101906 */
[----:B------:R-:W-:Y:S01]  /*4cd30*/  LOP3.LUT P6, RZ, R18, 0x4000000, RZ, 0xc0, !PT ;  /* 0x0400000012ff7812 */ /* 0x000fe200078cc0ff */
        /* <DEDUP_REMOVED lines=8> */
[----:B------:R-:W4:Y:S04]  /*4cdc0*/  LDL.LU R228, [R1+0x9d0] ;  /* 0x0009d00001e47983 */ /* 0x000f280000300800 */
[----:B------:R-:W4:Y:S04]  /*4cdd0*/  LDL.LU R229, [R1+0x5d0] ;  /* 0x0005d00001e57983 */ /* 0x000f280000300800 */
[----:B------:R-:W4:Y:S04]  /*4cde0*/  LDL.LU R166, [R1+0x12f4] ;  /* 0x0012f40001a67983 */ /* 0x000f280000300800 */
[----:B------:R-:W4:Y:S01]  /*4cdf0*/  LDL.LU R167, [R1+0x1d0] ;  /* 0x0001d00001a77983 */ /* 0x000f220000300800 */
[----:B------:R-:W-:-:S03]  /*4ce00*/  LOP3.LUT P0, RZ, R18, 0x8000000, RZ, 0xc0, !PT ;  /* 0x0800000012ff7812 */ /* 0x000fc6000780c0ff */
[----:B------:R-:W4:Y:S04]  /*4ce10*/  LDL.LU R252, [R1+0xdc4] ;  /* 0x000dc40001fc7983 */ /* 0x000f280000300800 */
[----:B------:R-:W4:Y:S04]  /*4ce20*/  LDL.LU R250, [R1+0x9d4] ;  /* 0x0009d40001fa7983 */ /* 0x000f280000300800 */
[----:B------:R-:W4:Y:S01]  /*4ce30*/  LDL.LU R251, [R1+0x5d4] ;  /* 0x0005d40001fb7983 */ /* 0x000f220000300800 */
[----:B--2---:R-:W-:-:S05]  /*4ce40*/  IMAD.WIDE R10, R20, 0x4, R2 ;  /* 0x00000004140a7825 */ /* 0x004fca00078e0202 */
[----:B------:R1:W-:Y:S04]  /*4ce50*/  @P0 STG.E desc[UR6][R10.64], R230 ;  /* 0x000000e60a000986 */ /* 0x0003e8000c101906 */
[----:B-1----:R-:W2:Y:S01]  /*4ce60*/  LDL.LU R230, [R1+0x12fc] ;  /* 0x0012fc0001e67983 */ /* 0x002ea20000300800 */
[----:B------:R-:W-:-:S03]  /*4ce70*/  IMAD.WIDE R10, R20, 0x4, R4 ;  /* 0x00000004140a7825 */ /* 0x000fc600078e0204 */
[----:B------:R-:W2:Y:S01]  /*4ce80*/  LDL.LU R20, [R1+0x1d4] ;  /* 0x0001d40001147983 */ /* 0x000ea20000300800 */
[----:B------:R-:W-:-:S03]  /*4ce90*/  LOP3.LUT R12, R12, 0xfffffff7, RZ, 0xc0, !PT ;  /* 0xfffffff70c0c7812 */ /* 0x000fc600078ec0ff */
[----:B------:R-:W2:Y:S01]  /*4cea0*/  LDL.LU R17, [R1+0x1300] ;  /* 0x0013000001117983 */ /* 0x000ea20000300800 */
[C---:B------:R-:W-:Y:S02]  /*4ceb0*/  LOP3.LUT P4, RZ, R18.reuse, 0x10000000, RZ, 0xc0, !PT ;  /* 0x1000000012ff7812 */ /* 0x040fe4000788c0ff */
[C---:B------:R-:W-:Y:S02]  /*4cec0*/  LOP3.LUT P5, RZ, R18.reuse, 0x20000000, RZ, 0xc0, !PT ;  /* 0x2000000012ff7812 */ /* 0x040fe400078ac0ff */
[C---:B------:R-:W-:Y:S02]  /*4ced0*/  LOP3.LUT P6, RZ, R18.reuse, 0x40000000, RZ, 0xc0, !PT ;  /* 0x4000000012ff7812 */ /* 0x040fe400078cc0ff */
        /* <DEDUP_REMOVED lines=11> */
[----:B---3--:R-:W-:-:S13]  /*4cf90*/  LOP3.LUT P1, RZ, R19, 0x100, RZ, 0xc0, !PT ;  /* 0x0000010013ff7812 */ /* 0x008fda000782c0ff */
        /* <DEDUP_REMOVED lines=18> */
[----:B----4-:R1:W-:Y:S10]  /*4d0c0*/  @P4 STG.E desc[UR6][R10.64], R228 ;  /* 0x000000e40a004986 */ /* 0x0103f4000c101906 */
[----:B------:R-:W-:-:S02]  /*4d0d0*/  @P1 LOP3.LUT R12, R12, 0x200, RZ, 0xfc, !PT ;  /* 0x000002000c0c1812 */ /* 0x000fc400078efcff */
[----:B------:R-:W-:Y:S01]  /*4d0e0*/  LOP3.LUT P1, RZ, R19, 0x2, RZ, 0xc0, !PT ;  /* 0x0000000213ff7812 */ /* 0x000fe2000782c0ff */
[----:B-1----:R-:W-:Y:S01]  /*4d0f0*/  IMAD.WIDE R10, R166, 0x4, R2 ;  /* 0x00000004a60a7825 */ /* 0x002fe200078e0202 */
[----:B------:R-:W-:Y:S01]  /*4d100*/  LOP3.LUT R12, R12, 0xfffffbff, RZ, 0xc0, !PT ;  /* 0xfffffbff0c0c7812 */ /* 0x000fe200078ec0ff */
[----:B------:R-:W3:Y:S04]  /*4d110*/  LDL.LU R228, [R1+0x1dc] ;  /* 0x0001dc0001e47983 */ /* 0x000ee80000300800 */
[----:B------:R1:W-:Y:S06]  /*4d120*/  @P5 STG.E desc[UR6][R10.64], R229 ;  /* 0x000000e50a005986 */ /* 0x0003ec000c101906 */
[----:B------:R-:W-:-:S02]  /*4d130*/  @P1 LOP3.LUT R12, R12, 0x400, RZ, 0xfc, !PT ;  /* 0x000004000c0c1812 */ /* 0x000fc400078efcff */
[----:B------:R-:W-:Y:S01]  /*4d140*/  LOP3.LUT P1, RZ, R19, 0x1, RZ, 0xc0, !PT ;  /* 0x0000000113ff7812 */ /* 0x000fe2000782c0ff */
[----:B-1----:R-:W-:Y:S01]  /*4d150*/  IMAD.WIDE R10, R166, 0x4, R4 ;  /* 0x00000004a60a7825 */ /* 0x002fe200078e0204 */
[----:B------:R-:W4:Y:S04]  /*4d160*/  LDL.LU R229, [R1+0xdd0] ;  /* 0x000dd00001e57983 */ /* 0x000f280000300800 */
[----:B------:R1:W-:Y:S04]  /*4d170*/  @P6 STG.E desc[UR6][R10.64], R167 ;  /* 0x000000a70a006986 */ /* 0x0003e8000c101906 */
[----:B------:R-:W4:Y:S01]  /*4d180*/  LDL.LU R166, [R1+0x1310] ;  /* 0x0013100001a67983 */ /* 0x000f220000300800 */
        /* <DEDUP_REMOVED lines=8> */
[----:B--2---:R-:W-:-:S03]  /*4d210*/  IMAD.WIDE R10, R230, 0x4, R2 ;  /* 0x00000004e60a7825 */ /* 0x004fc600078e0202 */
[----:B------:R-:W2:Y:S06]  /*4d220*/  LDL.LU R250, [R1+0x177c] ;  /* 0x00177c0001fa7983 */ /* 0x000eac0000300800 */
[----:B------:R1:W-:Y:S01]  /*4d230*/  @P1 STG.E desc[UR6][R10.64], R251 ;  /* 0x000000fb0a001986 */ /* 0x0003e2000c101906 */
[----:B------:R-:W-:Y:S01]  /*4d240*/  LOP3.LUT P1, RZ, R12, 0x200, RZ, 0xc0, !PT ;  /* 0x000002000cff7812 */ /* 0x000fe2000782c0ff */
[----:B-1----:R-:W-:Y:S02]  /*4d250*/  IMAD.WIDE R10, R230, 0x4, R4 ;  /* 0x00000004e60a7825 */ /* 0x002fe400078e0204 */
[----:B------:R-:W2:Y:S04]  /*4d260*/  LDL.LU R251, [R1+0x1778] ;  /* 0x0017780001fb7983 */ /* 0x000ea80000300800 */
[----:B------:R-:W2:Y:S06]  /*4d270*/  LDL.LU R230, [R1+0x1774] ;  /* 0x0017740001e67983 */ /* 0x000eac0000300800 */
[----:B------:R1:W-:Y:S04]  /*4d280*/  @P1 STG.E desc[UR6][R10.64], R20 ;  /* 0x000000140a001986 */ /* 0x0003e8000c101906 */
[----:B-1----:R-:W2:Y:S01]  /*4d290*/  LDL.LU R20, [R1+0x1770] ;  /* 0x0017700001147983 */ /* 0x002ea20000300800 */
        /* <DEDUP_REMOVED lines=27> */
[----:B---3--:R4:W-:Y:S02]  /*4d450*/  @P3 STG.E desc[UR6][R10.64], R228 ;  /* 0x000000e40a003986 */ /* 0x0089e4000c101906 */
[----:B----4-:R-:W-:-:S05]  /*4d460*/  IMAD.WIDE R10, R166, 0x4, R2 ;  /* 0x00000004a60a7825 */ /* 0x010fca00078e0202 */
        /* <DEDUP_REMOVED lines=8> */
[----:B------:R-:W4:Y:S04]  /*4d4f0*/  LDL.LU R229, [R1+0x1320] ;  /* 0x0013200001e57983 */ /* 0x000f280000300800 */
[----:B--2---:R1:W-:Y:S04]  /*4d500*/  @P0 STG.E desc[UR6][R10.64], R20 ;  /* 0x000000140a000986 */ /* 0x0043e8000c101906 */
[----:B-1----:R-:W2:Y:S04]  /*4d510*/  LDL.LU R20, [R1+0x176c] ;  /* 0x00176c0001147983 */ /* 0x002ea80000300800 */
[----:B------:R-:W4:Y:S04]  /*4d520*/  LDL.LU R252, [R1+0xdd4] ;  /* 0x000dd40001fc7983 */ /* 0x000f280000300800 */
[----:B------:R-:W4:Y:S04]  /*4d530*/  LDL.LU R0, [R1+0x9e4] ;  /* 0x0009e40001007983 */ /* 0x000f280000300800 */
[----:B------:R-:W4:Y:S04]  /*4d540*/  LDL.LU R165, [R1+0x5e4] ;  /* 0x0005e40001a57983 */ /* 0x000f280000300800 */
[----:B------:R-:W4:Y:S01]  /*4d550*/  LDL.LU R167, [R1+0x131c] ;  /* 0x00131c0001a77983 */ /* 0x000f220000300800 */
[----:B------:R-:W-:-:S03]  /*4d560*/  LOP3.LUT P0, RZ, R19, 0x8000000, RZ, 0xc0, !PT ;  /* 0x0800000013ff7812 */ /* 0x000fc6000780c0ff */
[----:B------:R-:W4:Y:S01]  /*4d570*/  LDL.LU R164, [R1+0x1e4] ;  /* 0x0001e40001a47983 */ /* 0x000f220000300800 */
[C---:B------:R-:W-:Y:S02]  /*4d580*/  LOP3.LUT P2, RZ, R19.reuse, 0x8000, RZ, 0xc0, !PT ;  /* 0x0000800013ff7812 */ /* 0x040fe4000784c0ff */
[C---:B------:R-:W-:Y:S02]  /*4d590*/  LOP3.LUT P5, RZ, R19.reuse, 0x80000, RZ, 0xc0, !PT ;  /* 0x0008000013ff7812 */ /* 0x040fe400078ac0ff */
[C---:B------:R-:W-:Y:S02]  /*4d5a0*/  LOP3.LUT P6, RZ, R19.reuse, 0x400000, RZ, 0xc0, !PT ;  /* 0x0040000013ff7812 */ /* 0x040fe400078cc0ff */
[----:B------:R-:W-:Y:S02]  /*4d5b0*/  LOP3.LUT R12, R12, 0xfffffffb, RZ, 0xc0, !PT ;  /* 0xfffffffb0c0c7812 */ /* 0x000fe400078ec0ff */
[----:B------:R-:W-:-:S07]  /*4d5c0*/  LOP3.LUT P3, RZ, R19, 0x10000, RZ, 0xc0, !PT ;  /* 0x0001000013ff7812 */ /* 0x000fce000786c0ff */
[----:B------:R-:W-:-:S04]  /*4d5d0*/  @P5 LOP3.LUT R12, R12, 0x4, RZ, 0xfc, !PT ;  /* 0x000000040c0c5812 */ /* 0x000fc800078efcff */
[----:B------:R-:W-:Y:S02]  /*4d5e0*/  LOP3.LUT R12, R12, 0xfffffffe, RZ, 0xc0, !PT ;  /* 0xfffffffe0c0c7812 */ /* 0x000fe400078ec0ff */
[C---:B------:R-:W-:Y:S02]  /*4d5f0*/  LOP3.LUT P4, RZ, R19.reuse, 0x20000, RZ, 0xc0, !PT ;  /* 0x0002000013ff7812 */ /* 0x040fe4000788c0ff */
[----:B------:R-:W-:Y:S02]  /*4d600*/  @P6 LOP3.LUT R12, R12, 0x1, RZ, 0xfc, !PT ;  /* 0x000000010c0c6812 */ /* 0x000fe400078efcff */
[C---:B------:R-:W-:Y:S02]  /*4d610*/  LOP3.LUT P6, RZ, R19.reuse, 0x200000, RZ, 0xc0, !PT ;  /* 0x0020000013ff7812 */ /* 0x040fe400078cc0ff */
[----:B------:R-:W-:Y:S02]  /*4d620*/  LOP3.LUT R12, R12, 0xfffffffd, RZ, 0xc0, !PT ;  /* 0xfffffffd0c0c7812 */ /* 0x000fe400078ec0ff */
[----:B------:R-:W-:-:S02]  /*4d630*/  LOP3.LUT P5, RZ, R19, 0x40000, RZ, 0xc0, !PT ;  /* 0x0004000013ff7812 */ /* 0x000fc400078ac0ff */
[----:B------:R-:W-:-:S07]  /*4d640*/  LOP3.LUT P1, RZ, R19, 0x10000000, RZ, 0xc0, !PT ;  /* 0x1000000013ff7812 */ /* 0x000fce000782c0ff */
[----:B------:R-:W-:Y:S02]  /*4d650*/  @P6 LOP3.LUT R12, R12, 0x2, RZ, 0xfc, !PT ;  /* 0x000000020c0c6812 */ /* 0x000fe400078efcff */
[----:B------:R-:W-:Y:S01]  /*4d660*/  LOP3.LUT P6, RZ, R19, 0x100000, RZ, 0xc0, !PT ;  /* 0x0010000013ff7812 */ /* 0x000fe200078cc0ff */
[----:B---3--:R-:W-:Y:S01]  /*4d670*/  IMAD.WIDE R10, R231, 0x4, R2 ;  /* 0x00000004e70a7825 */ /* 0x008fe200078e0202 */
[----:B--2---:R-:W-:-:S04]  /*4d680*/  LOP3.LUT R20, R20, 0xefffffff, RZ, 0xc0, !PT ;  /* 0xefffffff14147812 */ /* 0x004fc800078ec0ff */
[----:B------:R-:W-:Y:S02]  /*4d690*/  @P0 LOP3.LUT R20, R20, 0x10000000, RZ, 0xfc, !PT ;  /* 0x1000000014140812 */ /* 0x000fe400078efcff */
[----:B------:R-:W-:Y:S02]  /*4d6a0*/  LOP3.LUT P0, RZ, R19, 0x4000000, RZ, 0xc0, !PT ;  /* 0x0400000013ff7812 */ /* 0x000fe4000780c0ff */
[----:B------:R-:W-:Y:S01]  /*4d6b0*/  LOP3.LUT R20, R20, 0xdfffffff, RZ, 0xc0, !PT ;  /* 0xdfffffff14147812 */ /* 0x000fe200078ec0ff */
[----:B----4-:R1:W-:Y:S10]  /*4d6c0*/  @P2 STG.E desc[UR6][R10.64], R252 ;  /* 0x000000fc0a002986 */ /* 0x0103f4000c101906 */
[----:B------:R-:W-:-:S02]  /*4d6d0*/  @P0 LOP3.LUT R20, R20, 0x20000000, RZ, 0xfc, !PT ;  /* 0x2000000014140812 */ /* 0x000fc400078efcff */
[----:B------:R-:W-:Y:S01]  /*4d6e0*/  LOP3.LUT P0, RZ, R19, 0x2000000, RZ, 0xc0, !PT ;  /* 0x0200000013ff7812 */ /* 0x000fe2000780c0ff */
[----:B-1----:R-:W-:Y:S02]  /*4d6f0*/  IMAD.WIDE R10, R231, 0x4, R4 ;  /* 0x00000004e70a7825 */ /* 0x002fe400078e0204 */
[----:B------:R-:W2:Y:S01]  /*4d700*/  LDL.LU R231, [R1+0x9e8] ;  /* 0x0009e80001e77983 */ /* 0x000ea20000300800 */
[----:B------:R-:W-:-:S03]  /*4d710*/  LOP3.LUT R20, R20, 0xbfffffff, RZ, 0xc0, !PT ;  /* 0xbfffffff14147812 */ /* 0x000fc600078ec0ff */
[----:B------:R-:W3:Y:S04]  /*4d720*/  LDL.LU R252, [R1+0x5e8] ;  /* 0x0005e80001fc7983 */ /* 0x000ee80000300800 */
[----:B------:R-:W4:Y:S02]  /*4d730*/  LDL.LU R13, [R1+0x1324] ;  /* 0x00132400010d7983 */ /* 0x000f240000300800 */
[----:B------:R-:W-:Y:S02]  /*4d740*/  @P0 LOP3.LUT R20, R20, 0x40000000, RZ, 0xfc, !PT ;  /* 0x4000000014140812 */ /* 0x000fe400078efcff */
[----:B------:R-:W-:Y:S01]  /*4d750*/  LOP3.LUT P0, RZ, R19, 0x1000000, RZ, 0xc0, !PT ;  /* 0x0100000013ff7812 */ /* 0x000fe2000780c0ff */
[----:B------:R1:W-:Y:S01]  /*4d760*/  @P3 STG.E desc[UR6][R10.64], R0 ;  /* 0x000000000a003986 */ /* 0x0003e2000c101906 */
[----:B------:R-:W-:-:S03]  /*4d770*/  LOP3.LUT R20, R20, 0x7fffffff, RZ, 0xc0, !PT ;  /* 0x7fffffff14147812 */ /* 0x000fc600078ec0ff */
[----:B------:R-:W3:Y:S01]  /*4d780*/  LDL.LU R166, [R1+0xddc] ;  /* 0x000ddc0001a67983 */ /* 0x000ee20000300800 */
[----:B------:R-:W-:-:S03]  /*4d790*/  LOP3.LUT P2, RZ, R19, 0x20000000, RZ, 0xc0, !PT ;  /* 0x2000000013ff7812 */ /* 0x000fc6000784c0ff */
[----:B------:R-:W3:Y:S01]  /*4d7a0*/  LDL.LU R18, [R1+0x1328] ;  /* 0x0013280001127983 */ /* 0x000ee20000300800 */
[----:B-1----:R-:W-:-:S03]  /*4d7b0*/  IMAD.WIDE R10, R167, 0x4, R2 ;  /* 0x00000004a70a7825 */ /* 0x002fc600078e0202 */
[----:B------:R-:W-:Y:S02]  /*4d7c0*/  @P0 LOP3.LUT R20, R20, 0x80000000, RZ, 0xfc, !PT ;  /* 0x8000000014140812 */ /* 0x000fe400078efcff */
[C---:B------:R-:W-:Y:S01]  /*4d7d0*/  LOP3.LUT P0, RZ, R19.reuse, 0x800000, RZ, 0xc0, !PT ;  /* 0x0080000013ff7812 */ /* 0x040fe2000780c0ff */
[----:B------:R1:W-:Y:S01]  /*4d7e0*/  @P4 STG.E desc[UR6][R10.64], R165 ;  /* 0x000000a50a004986 */ /* 0x0003e2000c101906 */
[C---:B------:R-:W-:Y:S02]  /*4d7f0*/  LOP3.LUT P3, RZ, R19.reuse, 0x40000000, RZ, 0xc0, !PT ;  /* 0x4000000013ff7812 */ /* 0x040fe4000786c0ff */
[----:B------:R-:W-:Y:S02]  /*4d800*/  LOP3.LUT P4, RZ, R19, 0x80000000, RZ, 0xc0, !PT ;  /* 0x8000000013ff7812 */ /* 0x000fe4000788c0ff */
[----:B------:R-:W3:Y:S04]  /*4d810*/  LDL.LU R19, [R1+0x1e8] ;  /* 0x0001e80001137983 */ /* 0x000ee80000300800 */
[----:B-1----:R-:W3:Y:S01]  /*4d820*/  LDL.LU R165, [R1+0x9ec] ;  /* 0x0009ec0001a57983 */ /* 0x002ee20000300800 */
[----:B------:R-:W-:-:S03]  /*4d830*/  IMAD.WIDE R10, R167, 0x4, R4 ;  /* 0x00000004a70a7825 */ /* 0x000fc600078e0204 */
[----:B------:R-:W3:Y:S04]  /*4d840*/  LDL.LU R167, [R1+0x5ec] ;  /* 0x0005ec0001a77983 */ /* 0x000ee80000300800 */
[----:B------:R-:W3:Y:S04]  /*4d850*/  LDL.LU R17, [R1+0x132c] ;  /* 0x00132c0001117983 */ /* 0x000ee80000300800 */
[----:B------:R1:W-:Y:S01]  /*4d860*/  @P5 STG.E desc[UR6][R10.64], R164 ;  /* 0x000000a40a005986 */ /* 0x0003e2000c101906 */
[----:B------:R-:W-:-:S03]  /*4d870*/  LOP3.LUT P5, RZ, R12, 0x4, RZ, 0xc0, !PT ;  /* 0x000000040cff7812 */ /* 0x000fc600078ac0ff */
        /* <DEDUP_REMOVED lines=12> */
[----:B--2---:R4:W-:Y:S01]  /*4d940*/  @P6 STG.E desc[UR6][R10.64], R231 ;  /* 0x000000e70a006986 */ /* 0x0049e2000c101906 */
[----:B------:R-:W-:Y:S01]  /*4d950*/  LOP3.LUT P6, RZ, R12, 0x2, RZ, 0xc0, !PT ;  /* 0x000000020cff7812 */ /* 0x000fe200078cc0ff */
[----:B----4-:R-:W-:-:S02]  /*4d960*/  IMAD.WIDE R10, R13, 0x4, R2 ;  /* 0x000000040d0a7825 */ /* 0x010fc400078e0202 */
[----:B------:R-:W2:Y:S10]  /*4d970*/  LDL.LU R231, [R1+0x1768] ;  /* 0x0017680001e77983 */ /* 0x000eb40000300800 */
[----:B---3--:R1:W-:Y:S01]  /*4d980*/  @P6 STG.E desc[UR6][R10.64], R252 ;  /* 0x000000fc0a006986 */ /* 0x0083e2000c101906 */
[----:B------:R-:W-:Y:S01]  /*4d990*/  LOP3.LUT P6, RZ, R12, 0x1, RZ, 0xc0, !PT ;  /* 0x000000010cff7812 */ /* 0x000fe200078cc0ff */
[----:B------:R-:W-:-:S04]  /*4d9a0*/  IMAD.WIDE R12, R13, 0x4, R4 ;  /* 0x000000040d0c7825 */ /* 0x000fc800078e0204 */
[----:B-1----:R-:W-:Y:S01]  /*4d9b0*/  IMAD.WIDE R10, R18, 0x4, R2 ;  /* 0x00000004120a7825 */ /* 0x002fe200078e0202 */
[----:B------:R-:W3:Y:S07]  /*4d9c0*/  LDL.LU R252, [R1+0x1764] ;  /* 0x0017640001fc7983 */ /* 0x000eee0000300800 */
[----:B------:R-:W-:Y:S04]  /*4d9d0*/  @P6 STG.E desc[UR6][R12.64], R19 ;  /* 0x000000130c006986 */ /* 0x000fe8000c101906 */
[----:B------:R1:W-:Y:S04]  /*4d9e0*/  @P0 STG.E desc[UR6][R10.64], R166 ;  /* 0x000000a60a000986 */ /* 0x0003e8000c101906 */
[----:B-1----:R-:W4:Y:S01]  /*4d9f0*/  LDL.LU R166, [R1+0xde4] ;  /* 0x000de40001a67983 */ /* 0x002f220000300800 */
[----:B------:R-:W-:Y:S01]  /*4da00*/  LOP3.LUT P0, RZ, R20, 0x80000000, RZ, 0xc0, !PT ;  /* 0x8000000014ff7812 */ /* 0x000fe2000780c0ff */
[----:B------:R-:W-:-:S12]  /*4da10*/  IMAD.WIDE R10, R18, 0x4, R4 ;  /* 0x00000004120a7825 */ /* 0x000fd800078e0204 */
[----:B------:R1:W-:Y:S01]  /*4da20*/  @P0 STG.E desc[UR6][R10.64], R165 ;  /* 0x000000a50a000986 */ /* 0x0003e2000c101906 */
[C---:B------:R-:W-:Y:S01]  /*4da30*/  LOP3.LUT P0, RZ, R20.reuse, 0x40000000, RZ, 0xc0, !PT ;  /* 0x4000000014ff7812 */ /* 0x040fe2000780c0ff */
[C---:B-1----:R-:W-:Y:S02]  /*4da40*/  IMAD.WIDE R10, R17.reuse, 0x4, R2 ;  /* 0x00000004110a7825 */ /* 0x042fe400078e0202 */
[----:B------:R-:W2:Y:S10]  /*4da50*/  LDL.LU R165, [R1+0x9f4] ;  /* 0x0009f40001a57983 */ /* 0x000eb40000300800 */
[----:B------:R1:W-:Y:S04]  /*4da60*/  @P0 STG.E desc[UR6][R10.64], R167 ;  /* 0x000000a70a000986 */ /* 0x0003e8000c101906 */
[----:B-1----:R-:W3:Y:S01]  /*4da70*/  LDL.LU R167, [R1+0x133c] ;  /* 0x00133c0001a77983 */ /* 0x002ee20000300800 */
[----:B------:R-:W-:Y:S01]  /*4da80*/  LOP3.LUT P0, RZ, R20, 0x20000000, RZ, 0xc0, !PT ;  /* 0x2000000014ff7812 */ /* 0x000fe2000780c0ff */
[----:B------:R-:W-:-:S12]  /*4da90*/  IMAD.WIDE R10, R17, 0x4, R4 ;  /* 0x00000004110a7825 */ /* 0x000fd800078e0204 */
[----:B------:R1:W-:Y:S01]  /*4daa0*/  @P0 STG.E desc[UR6][R10.64], R14 ;  /* 0x0000000e0a000986 */ /* 0x0003e2000c101906 */
[----:B------:R-:W-:Y:S01]  /*4dab0*/  LOP3.LUT P0, RZ, R20, 0x10000000, RZ, 0xc0, !PT ;  /* 0x1000000014ff7812 */ /* 0x000fe2000780c0ff */
[----:B-1----:R-:W-:-:S12]  /*4dac0*/  IMAD.WIDE R10, R16, 0x4, R2 ;  /* 0x00000004100a7825 */ /* 0x002fd800078e0202 */
[----:B------:R1:W-:Y:S02]  /*4dad0*/  @P0 STG.E desc[UR6][R10.64], R15 ;  /* 0x0000000f0a000986 */ /* 0x0003e4000c101906 */
[----:B-1----:R-:W-:Y:S02]  /*4dae0*/  IMAD.WIDE R10, R16, 0x4, R4 ;  /* 0x00000004100a7825 */ /* 0x002fe400078e0204 */
[----:B------:R-:W2:Y:S04]  /*4daf0*/  LDL.LU R16, [R1+0x5f4] ;  /* 0x0005f40001107983 */ /* 0x000ea80000300800 */
        /* <DEDUP_REMOVED lines=9> */
[----:B------:R-:W2:Y:S04]  /*4db90*/  LDL.LU R228, [R1+0x1344] ;  /* 0x0013440001e47983 */ /* 0x000ea80000300800 */
[----:B------:R-:W2:Y:S01]  /*4dba0*/  LDL.LU R229, [R1+0xe48] ;  /* 0x000e480001e57983 */ /* 0x000ea20000300800 */
[----:B------:R-:W-:-:S03]  /*4dbb0*/  LOP3.LUT P6, RZ, R20, 0x2, RZ, 0xc0, !PT ;  /* 0x0000000214ff7812 */ /* 0x000fc600078cc0ff */
[----:B----4-:R1:W-:Y:S04]  /*4dbc0*/  @P5 STG.E desc[UR6][R10.64], R166 ;  /* 0x000000a60a005986 */ /* 0x0103e8000c101906 */
[----:B-1----:R-:W4:Y:S04]  /*4dbd0*/  LDL.LU R166, [R1+0x1340] ;  /* 0x0013400001a67983 */ /* 0x002f280000300800 */
[----:B------:R-:W4:Y:S04]  /*4dbe0*/  LDL.LU R15, [R1+0xde8] ;  /* 0x000de800010f7983 */ /* 0x000f280000300800 */
[----:B------:R-:W4:Y:S04]  /*4dbf0*/  LDL.LU R23, [R1+0x9f8] ;  /* 0x0009f80001177983 */ /* 0x000f280000300800 */
[----:B------:R-:W4:Y:S04]  /*4dc00*/  LDL.LU R18, [R1+0x5f8] ;  /* 0x0005f80001127983 */ /* 0x000f280000300800 */
[----:B------:R-:W4:Y:S04]  /*4dc10*/  LDL.LU R0, [R1+0xe4c] ;  /* 0x000e4c0001007983 */ /* 0x000f280000300800 */
[----:B------:R-:W4:Y:S01]  /*4dc20*/  LDL.LU R17, [R1+0x1348] ;  /* 0x0013480001117983 */ /* 0x000f220000300800 */
[----:B---3--:R-:W-:-:S05]  /*4dc30*/  IMAD.WIDE R10, R167, 0x4, R2 ;  /* 0x00000004a70a7825 */ /* 0x008fca00078e0202 */
[----:B--2---:R1:W-:Y:S04]  /*4dc40*/  @P6 STG.E desc[UR6][R10.64], R165 ;  /* 0x000000a50a006986 */ /* 0x0043e8000c101906 */
[----:B-1----:R-:W2:Y:S04]  /*4dc50*/  LDL.LU R165, [R1+0xdec] ;  /* 0x000dec0001a57983 */ /* 0x002ea80000300800 */
[----:B------:R-:W3:Y:S04]  /*4dc60*/  LDL.LU R22, [R1+0x9fc] ;  /* 0x0009fc0001167983 */ /* 0x000ee80000300800 */
[----:B------:R-:W3:Y:S01]  /*4dc70*/  LDL.LU R164, [R1+0x134c] ;  /* 0x00134c0001a47983 */ /* 0x000ee20000300800 */
[----:B------:R-:W-:-:S02]  /*4dc80*/  LOP3.LUT P1, RZ, R20, 0x10, RZ, 0xc0, !PT ;  /* 0x0000001014ff7812 */ /* 0x000fc4000782c0ff */
[C---:B------:R-:W-:Y:S02]  /*4dc90*/  LOP3.LUT P0, RZ, R20.reuse, 0x4, RZ, 0xc0, !PT ;  /* 0x0000000414ff7812 */ /* 0x040fe4000780c0ff */
[----:B------:R-:W-:-:S09]  /*4dca0*/  LOP3.LUT R20, R20, 0xf7ffffff, RZ, 0xc0, !PT ;  /* 0xf7ffffff14147812 */ /* 0x000fd200078ec0ff */
[----:B------:R-:W-:-:S04]  /*4dcb0*/  @P1 LOP3.LUT R20, R20, 0x8000000, RZ, 0xfc, !PT ;  /* 0x0800000014141812 */ /* 0x000fc800078efcff */
[C---:B------:R-:W-:Y:S02]  /*4dcc0*/  LOP3.LUT P3, RZ, R20.reuse, 0x80, RZ, 0xc0, !PT ;  /* 0x0000008014ff7812 */ /* 0x040fe4000786c0ff */
[C---:B------:R-:W-:Y:S02]  /*4dcd0*/  LOP3.LUT P1, RZ, R20.reuse, 0x8, RZ, 0xc0, !PT ;  /* 0x0000000814ff7812 */ /* 0x040fe4000782c0ff */
[C---:B------:R-:W-:Y:S02]  /*4dce0*/  LOP3.LUT P2, RZ, R20.reuse, 0x20, RZ, 0xc0, !PT ;  /* 0x0000002014ff7812 */ /* 0x040fe4000784c0ff */
[----:B------:R-:W-:-:S07]  /*4dcf0*/  LOP3.LUT R20, R20, 0xfbffffff, RZ, 0xc0, !PT ;  /* 0xfbffffff14147812 */ /* 0x000fce00078ec0ff */
[----:B------:R-:W-:-:S04]  /*4dd00*/  @P3 LOP3.LUT R20, R20, 0x4000000, RZ, 0xfc, !PT ;  /* 0x0400000014143812 */ /* 0x000fc800078efcff */
[C---:B------:R-:W-:Y:S02]  /*4dd10*/  LOP3.LUT P5, RZ, R20.reuse, 0x800, RZ, 0xc0, !PT ;  /* 0x0000080014ff7812 */ /* 0x040fe400078ac0ff */
[C---:B------:R-:W-:Y:S02]  /*4dd20*/  LOP3.LUT P3, RZ, R20.reuse, 0x40, RZ, 0xc0, !PT ;  /* 0x0000004014ff7812 */ /* 0x040fe4000786c0ff */
[C---:B------:R-:W-:Y:S02]  /*4dd30*/  LOP3.LUT P4, RZ, R20.reuse, 0x100, RZ, 0xc0, !PT ;  /* 0x0000010014ff7812 */ /* 0x040fe4000788c0ff */
[----:B------:R-:W-:-:S07]  /*4dd40*/  LOP3.LUT R20, R20, 0xfeffffff, RZ, 0xc0, !PT ;  /* 0xfeffffff14147812 */ /* 0x000fce00078ec0ff */
[----:B------:R-:W-:-:S04]  /*4dd50*/  @P5 LOP3.LUT R20, R20, 0x1000000, RZ, 0xfc, !PT ;  /* 0x0100000014145812 */ /* 0x000fc800078efcff */
[C---:B------:R-:W-:Y:S02]  /*4dd60*/  LOP3.LUT P5, RZ, R20.reuse, 0x400, RZ, 0xc0, !PT ;  /* 0x0000040014ff7812 */ /* 0x040fe400078ac0ff */
[----:B------:R-:W-:Y:S01]  /*4dd70*/  LOP3.LUT R20, R20, 0xfdffffff, RZ, 0xc0, !PT ;  /* 0xfdffffff14147812 */ /* 0x000fe200078ec0ff */
[----:B------:R-:W-:Y:S02]  /*4dd80*/  IMAD.WIDE R10, R167, 0x4, R4 ;  /* 0x00000004a70a7825 */ /* 0x000fe400078e0204 */
[----:B------:R-:W3:Y:S04]  /*4dd90*/  LDL.LU R167, [R1+0x5fc] ;  /* 0x0005fc0001a77983 */ /* 0x000ee80000300800 */
[----:B------:R1:W-:Y:S04]  /*4dda0*/  @P0 STG.E desc[UR6][R10.64], R16 ;  /* 0x000000100a000986 */ /* 0x0003e8000c101906 */
[----:B------:R-:W-:-:S04]  /*4ddb0*/  @P5 LOP3.LUT R20, R20, 0x2000000, RZ, 0xfc, !PT ;  /* 0x0200000014145812 */ /* 0x000fc800078efcff */
[C---:B------:R-:W-:Y:S02]  /*4ddc0*/  LOP3.LUT P0, RZ, R20.reuse, 0x8000, RZ, 0xc0, !PT ;  /* 0x0000800014ff7812 */ /* 0x040fe4000780c0ff */
[C---:B------:R-:W-:Y:S02]  /*4ddd0*/  LOP3.LUT P5, RZ, R20.reuse, 0x200, RZ, 0xc0, !PT ;  /* 0x0000020014ff7812 */ /* 0x040fe400078ac0ff */
[C---:B------:R-:W-:Y:S01]  /*4dde0*/  LOP3.LUT P6, RZ, R20.reuse, 0x1000, RZ, 0xc0, !PT ;  /* 0x0000100014ff7812 */ /* 0x040fe200078cc0ff */
[----:B-1----:R-:W3:Y:S01]  /*4ddf0*/  LDL.LU R16, [R1+0xdf0] ;  /* 0x000df00001107983 */ /* 0x002ee20000300800 */
[----:B------:R-:W-:-:S07]  /*4de00*/  LOP3.LUT R20, R20, 0xffbfffff, RZ, 0xc0, !PT ;  /* 0xffbfffff14147812 */ /* 0x000fce00078ec0ff */
[----:B------:R-:W-:-:S04]  /*4de10*/  @P0 LOP3.LUT R20, R20, 0x400000, RZ, 0xfc, !PT ;  /* 0x0040000014140812 */ /* 0x000fc800078efcff */
[C---:B------:R-:W-:Y:S02]  /*4de20*/  LOP3.LUT P0, RZ, R20.reuse, 0x4000, RZ, 0xc0, !PT ;  /* 0x0000400014ff7812 */ /* 0x040fe4000780c0ff */
[----:B------:R-:W-:-:S11]  /*4de30*/  LOP3.LUT R20, R20, 0xff7fffff, RZ, 0xc0, !PT ;  /* 0xff7fffff14147812 */ /* 0x000fd600078ec0ff */
[----:B------:R-:W-:Y:S01]  /*4de40*/  @P0 LOP3.LUT R20, R20, 0x800000, RZ, 0xfc, !PT ;  /* 0x0080000014140812 */ /* 0x000fe200078efcff */
[----:B----4-:R-:W-:-:S05]  /*4de50*/  IMAD.WIDE R10, R166, 0x4, R2 ;  /* 0x00000004a60a7825 */ /* 0x010fca00078e0202 */
[----:B------:R1:W-:Y:S01]  /*4de60*/  @P1 STG.E desc[UR6][R10.64], R229 ;  /* 0x000000e50a001986 */ /* 0x0003e2000c101906 */
[----:B------:R-:W-:-:S03]  /*4de70*/  LOP3.LUT P1, RZ, R20, 0x8000000, RZ, 0xc0, !PT ;  /* 0x0800000014ff7812 */ /* 0x000fc6000782c0ff */
[----:B-1----:R-:W4:Y:S01]  /*4de80*/  LDL.LU R229, [R1+0x1350] ;  /* 0x0013500001e57983 */ /* 0x002f220000300800 */
[----:B------:R-:W-:-:S03]  /*4de90*/  IMAD.WIDE R10, R166, 0x4, R4 ;  /* 0x00000004a60a7825 */ /* 0x000fc600078e0204 */
[----:B------:R-:W4:Y:S04]  /*4dea0*/  LDL.LU R14, [R1+0xa00] ;  /* 0x000a0000010e7983 */ /* 0x000f280000300800 */
[----:B------:R-:W4:Y:S04]  /*4deb0*/  LDL.LU R166, [R1+0x1354] ;  /* 0x0013540001a67983 */ /* 0x000f280000300800 */
[----:B------:R1:W-:Y:S02]  /*4dec0*/  @P1 STG.E desc[UR6][R10.64], R15 ;  /* 0x0000000f0a001986 */ /* 0x0003e4000c101906 */
[----:B-1----:R-:W-:-:S02]  /*4ded0*/  IMAD.WIDE R10, R228, 0x4, R2 ;  /* 0x00000004e40a7825 */ /* 0x002fc400078e0202 */
        /* <DEDUP_REMOVED lines=10> */
[----:B------:R-:W4:Y:S04]  /*4df80*/  LDL.LU R0, [R1+0xdf4] ;  /* 0x000df40001007983 */ /* 0x000f280000300800 */
[----:B--2---:R3:W-:Y:S02]  /*4df90*/  @P4 STG.E desc[UR6][R10.64], R165 ;  /* 0x000000a50a004986 */ /* 0x0047e4000c101906 */
[----:B---3--:R-:W-:-:S02]  /*4dfa0*/  IMAD.WIDE R10, R164, 0x4, R2 ;  /* 0x00000004a40a7825 */ /* 0x008fc400078e0202 */
[----:B------:R-:W2:Y:S04]  /*4dfb0*/  LDL.LU R165, [R1+0x135c] ;  /* 0x00135c0001a57983 */ /* 0x000ea80000300800 */
[----:B------:R1:W-:Y:S04]  /*4dfc0*/  @P5 STG.E desc[UR6][R10.64], R22 ;  /* 0x000000160a005986 */ /* 0x0003e8000c101906 */
[----:B-1----:R-:W3:Y:S01]  /*4dfd0*/  LDL.LU R22, [R1+0xa04] ;  /* 0x000a040001167983 */ /* 0x002ee20000300800 */
[----:B------:R-:W-:Y:S01]  /*4dfe0*/  LOP3.LUT P5, RZ, R20, 0x2000000, RZ, 0xc0, !PT ;  /* 0x0200000014ff7812 */ /* 0x000fe200078ac0ff */
[----:B------:R-:W-:Y:S01]  /*4dff0*/  IMAD.WIDE R10, R164, 0x4, R4 ;  /* 0x00000004a40a7825 */ /* 0x000fe200078e0204 */
[C---:B------:R-:W-:Y:S01]  /*4e000*/  LOP3.LUT P0, RZ, R20.reuse, 0x2000, RZ, 0xc0, !PT ;  /* 0x0000200014ff7812 */ /* 0x040fe2000780c0ff */
[----:B------:R-:W2:Y:S10]  /*4e010*/  LDL.LU R164, [R1+0x1f4] ;  /* 0x0001f40001a47983 */ /* 0x000eb40000300800 */
[----:B------:R1:W-:Y:S01]  /*4e020*/  @P5 STG.E desc[UR6][R10.64], R167 ;  /* 0x000000a70a005986 */ /* 0x0003e2000c101906 */
[----:B------:R-:W-:-:S02]  /*4e030*/  LOP3.LUT P5, RZ, R20, 0x1000000, RZ, 0xc0, !PT ;  /* 0x0100000014ff7812 */ /* 0x000fc400078ac0ff */
[----:B------:R-:W-:Y:S01]  /*4e040*/  LOP3.LUT P1, RZ, R20, 0x10000, RZ, 0xc0, !PT ;  /* 0x0001000014ff7812 */ /* 0x000fe2000782c0ff */
[----:B-1----:R-:W2:Y:S01]  /*4e050*/  LDL.LU R167, [R1+0x1360] ;  /* 0x0013600001a77983 */ /* 0x002ea20000300800 */
[----:B----4-:R-:W-:-:S09]  /*4e060*/  IMAD.WIDE R10, R229, 0x4, R2 ;  /* 0x00000004e50a7825 */ /* 0x010fd200078e0202 */
[----:B------:R1:W-:Y:S02]  /*4e070*/  @P5 STG.E desc[UR6][R10.64], R16 ;  /* 0x000000100a005986 */ /* 0x0003e4000c101906 */
[----:B-1----:R-:W-:Y:S02]  /*4e080*/  IMAD.WIDE R10, R229, 0x4, R4 ;  /* 0x00000004e50a7825 */ /* 0x002fe400078e0204 */
[----:B------:R-:W4:Y:S04]  /*4e090*/  LDL.LU R16, [R1+0x604] ;  /* 0x0006040001107983 */ /* 0x000f280000300800 */
[----:B------:R1:W-:Y:S04]  /*4e0a0*/  @P6 STG.E desc[UR6][R10.64], R14 ;  /* 0x0000000e0a006986 */ /* 0x0003e8000c101906 */
[----:B------:R-:W4:Y:S01]  /*4e0b0*/  LDL.LU R229, [R1+0xdf8] ;  /* 0x000df80001e57983 */ /* 0x000f220000300800 */
[----:B-1----:R-:W-:-:S05]  /*4e0c0*/  IMAD.WIDE R10, R166, 0x4, R2 ;  /* 0x00000004a60a7825 */ /* 0x002fca00078e0202 */
[----:B------:R1:W-:Y:S01]  /*4e0d0*/  @P0 STG.E desc[UR6][R10.64], R15 ;  /* 0x0000000f0a000986 */ /* 0x0003e2000c101906 */
[----:B------:R-:W-:Y:S01]  /*4e0e0*/  LOP3.LUT P0, RZ, R20, 0x800000, RZ, 0xc0, !PT ;  /* 0x0080000014ff7812 */ /* 0x000fe2000780c0ff */
[----:B-1----:R-:W-:Y:S02]  /*4e0f0*/  IMAD.WIDE R10, R166, 0x4, R4 ;  /* 0x00000004a60a7825 */ /* 0x002fe400078e0204 */
[----:B------:R-:W4:Y:S10]  /*4e100*/  LDL.LU R166, [R1+0x1364] ;  /* 0x0013640001a67983 */ /* 0x000f340000300800 */
[----:B------:R1:W-:Y:S01]  /*4e110*/  @P0 STG.E desc[UR6][R10.64], R23 ;  /* 0x000000170a000986 */ /* 0x0003e2000c101906 */
[----:B------:R-:W-:-:S03]  /*4e120*/  LOP3.LUT P0, RZ, R20, 0x400000, RZ, 0xc0, !PT ;  /* 0x0040000014ff7812 */ /* 0x000fc6000780c0ff */
[----:B------:R-:W4:Y:S01]  /*4e130*/  LDL.LU R14, [R1+0xa08] ;  /* 0x000a0800010e7983 */ /* 0x000f220000300800 */
[----:B-1----:R-:W-:-:S03]  /*4e140*/  IMAD.WIDE R10, R228, 0x4, R2 ;  /* 0x00000004e40a7825 */ /* 0x002fc600078e0202 */
[----:B------:R-:W4:Y:S06]  /*4e150*/  LDL.LU R23, [R1+0x1f8] ;  /* 0x0001f80001177983 */ /* 0x000f2c0000300800 */
[----:B------:R1:W-:Y:S02]  /*4e160*/  @P0 STG.E desc[UR6][R10.64], R0 ;  /* 0x000000000a000986 */ /* 0x0003e4000c101906 */
[----:B-1----:R-:W-:Y:S02]  /*4e170*/  IMAD.WIDE R10, R228, 0x4, R4 ;  /* 0x00000004e40a7825 */ /* 0x002fe400078e0204 */
[----:B------:R-:W4:Y:S04]  /*4e180*/  LDL.LU R228, [R1+0x1368] ;  /* 0x0013680001e47983 */ /* 0x000f280000300800 */
[----:B------:R-:W4:Y:S04]  /*4e190*/  LDL.LU R15, [R1+0x608] ;  /* 0x00060800010f7983 */ /* 0x000f280000300800 */
[----:B---3--:R1:W-:Y:S04]  /*4e1a0*/  @P1 STG.E desc[UR6][R10.64], R22 ;  /* 0x000000160a001986 */ /* 0x0083e8000c101906 */
[----:B-1----:R-:W3:Y:S01]  /*4e1b0*/  LDL.LU R22, [R1+0xdfc] ;  /* 0x000dfc0001167983 */ /* 0x002ee20000300800 */
[----:B------:R-:W-:-:S02]  /*4e1c0*/  LOP3.LUT P2, RZ, R20, 0x20000, RZ, 0xc0, !PT ;  /* 0x0002000014ff7812 */ /* 0x000fc4000784c0ff */
[C---:B------:R-:W-:Y:S02]  /*4e1d0*/  LOP3.LUT P3, RZ, R20.reuse, 0x40000, RZ, 0xc0, !PT ;  /* 0x0004000014ff7812 */ /* 0x040fe4000786c0ff */
[----:B------:R-:W-:Y:S01]  /*4e1e0*/  LOP3.LUT P4, RZ, R20, 0x80000, RZ, 0xc0, !PT ;  /* 0x0008000014ff7812 */ /* 0x000fe2000788c0ff */
[----:B--2---:R-:W-:-:S04]  /*4e1f0*/  IMAD.WIDE R12, R165, 0x4, R2 ;  /* 0x00000004a50c7825 */ /* 0x004fc800078e0202 */
[----:B------:R-:W-:Y:S02]  /*4e200*/  IMAD.WIDE R10, R165, 0x4, R4 ;  /* 0x00000004a50a7825 */ /* 0x000fe400078e0204 */
[----:B------:R-:W2:Y:S01]  /*4e210*/  LDL.LU R165, [R1+0xa0c] ;  /* 0x000a0c0001a57983 */ /* 0x000ea20000300800 */
[----:B------:R-:W-:Y:S01]  /*4e220*/  LOP3.LUT P6, RZ, R9, 0x20, RZ, 0xc0, !PT ;  /* 0x0000002009ff7812 */ /* 0x000fe200078cc0ff */
[----:B------:R-:W-:Y:S02]  /*4e230*/  VIADD R9, R6, 0x106 ;  /* 0x0000010606097836 */ /* 0x000fe40000000000 */
[----:B------:R1:W-:Y:S01]  /*4e240*/  @P2 STG.E desc[UR6][R12.64], R164 ;  /* 0x000000a40c002986 */ /* 0x0003e2000c101906 */
[C---:B------:R-:W-:Y:S02]  /*4e250*/  LOP3.LUT P5, RZ, R20.reuse, 0x100000, RZ, 0xc0, !PT ;  /* 0x0010000014ff7812 */ /* 0x040fe400078ac0ff */
[----:B------:R-:W-:Y:S01]  /*4e260*/  LOP3.LUT P0, RZ, R20, 0x200000, RZ, 0xc0, !PT ;  /* 0x0020000014ff7812 */ /* 0x000fe2000780c0ff */
[----:B-1----:R-:W2:Y:S01]  /*4e270*/  LDL.LU R164, [R1+0x136c] ;  /* 0x00136c0001a47983 */ /* 0x002ea20000300800 */
[----:B------:R-:W-:-:S02]  /*4e280*/  IMAD.WIDE R12, R167, 0x4, R2 ;  /* 0x00000004a70c7825 */ /* 0x000fc400078e0202 */
[----:B------:R-:W-:Y:S01]  /*4e290*/  ISETP.LT.AND P0, PT, R8, UR4, !P0 ;  /* 0x0000000408007c0c */ /* 0x000fe2000c701270 */
[----:B----4-:R1:W-:Y:S01]  /*4e2a0*/  @P3 STG.E desc[UR6][R10.64], R16 ;  /* 0x000000100a003986 */ /* 0x0103e2000c101906 */
[----:B------:R-:W-:Y:S01]  /*4e2b0*/  ISETP.GE.AND P3, PT, R9, UR8, PT ;  /* 0x0000000809007c0c */ /* 0x000fe2000bf66270 */
[----:B------:R-:W-:Y:S01]  /*4e2c0*/  VIADD R0, R6, 0x1e8 ;  /* 0x000001e806007836 */ /* 0x000fe20000000000 */
[----:B------:R-:W-:Y:S01]  /*4e2d0*/  ULDC UR8, c[0x0][0x22c] ;  /* 0x00008b0000087ab9 */ /* 0x000fe20000000800 */
[----:B------:R4:W-:Y:S04]  /*4e2e0*/  @P4 STG.E desc[UR6][R12.64], R229 ;  /* 0x000000e50c004986 */ /* 0x0009e8000c101906 */
[----:B-1----:R-:W2:Y:S01]  /*4e2f0*/  LDL.LU R16, [R1+0x1fc] ;  /* 0x0001fc0001107983 */ /* 0x002ea20000300800 */
[----:B------:R-:W-:Y:S01]  /*4e300*/  ISETP.LT.AND P4, PT, R7, UR4, !P3 ;  /* 0x0000000407007c0c */ /* 0x000fe2000df81270 */
[----:B------:R-:W-:-:S02]  /*4e310*/  IMAD.WIDE R10, R167, 0x4, R4 ;  /* 0x00000004a70a7825 */ /* 0x000fc400078e0204 */
[----:B----4-:R-:W4:Y:S04]  /*4e320*/  LDL.LU R229, [R1+0x60c] ;  /* 0x00060c0001e57983 */ /* 0x010f280000300800 */
[----:B------:R-:W4:Y:S01]  /*4e330*/  LDL.LU R167, [R1+0x1370] ;  /* 0x0013700001a77983 */ /* 0x000f220000300800 */
[----:B------:R-:W-:-:S03]  /*4e340*/  IMAD.WIDE R12, R166, 0x4, R2 ;  /* 0x00000004a60c7825 */ /* 0x000fc600078e0202 */
[----:B------:R1:W-:Y:S04]  /*4e350*/  @P5 STG.E desc[UR6][R10.64], R14 ;  /* 0x0000000e0a005986 */ /* 0x0003e8000c101906 */
[----:B------:R1:W-:Y:S02]  /*4e360*/  @P6 STG.E desc[UR6][R12.64], R23 ;  /* 0x000000170c006986 */ /* 0x0003e4000c101906 */
[----:B-1----:R-:W-:Y:S02]  /*4e370*/  IMAD.WIDE R10, R166, 0x4, R4 ;  /* 0x00000004a60a7825 */ /* 0x002fe400078e0204 */
[----:B------:R-:W4:Y:S04]  /*4e380*/  LDL.LU R23, [R1+0xe50] ;  /* 0x000e500001177983 */ /* 0x000f280000300800 */
[----:B------:R-:W4:Y:S01]  /*4e390*/  LDL.LU R166, [R1+0x1374] ;  /* 0x0013740001a67983 */ /* 0x000f220000300800 */
[----:B------:R-:W-:-:S03]  /*4e3a0*/  IMAD.WIDE R12, R228, 0x4, R2 ;  /* 0x00000004e40c7825 */ /* 0x000fc600078e0202 */
[----:B------:R1:W-:Y:S02]  /*4e3b0*/  @P0 STG.E desc[UR6][R10.64], R15 ;  /* 0x0000000f0a000986 */ /* 0x0003e4000c101906 */
[----:B-1----:R-:W-:Y:S02]  /*4e3c0*/  IMAD.WIDE R10, R228, 0x4, R4 ;  /* 0x00000004e40a7825 */ /* 0x002fe400078e0204 */
[----:B---3--:R1:W-:Y:S04]  /*4e3d0*/  @P4 STG.E desc[UR6][R12.64], R22 ;  /* 0x000000160c004986 */ /* 0x0083e8000c101906 */
[----:B-1----:R-:W3:Y:S04]  /*4e3e0*/  LDL.LU R22, [R1+0x610] ;  /* 0x0006100001167983 */ /* 0x002ee80000300800 */
[----:B------:R-:W3:Y:S01]  /*4e3f0*/  LDL.LU R228, [R1+0x210] ;  /* 0x0002100001e47983 */ /* 0x000ee20000300800 */
[----:B------:R-:W-:Y:S01]  /*4e400*/  ISETP.GE.AND P1, PT, R0, UR5, PT ;  /* 0x0000000500007c0c */ /* 0x000fe2000bf26270 */
[----:B------:R-:W-:Y:S01]  /*4e410*/  VIADD R0, R6, 0x1e9 ;  /* 0x000001e906007836 */ /* 0x000fe20000000000 */
[----:B------:R-:W-:-:S04]  /*4e420*/  ISETP.LT.AND P3, PT, R8, UR4, !P3 ;  /* 0x0000000408007c0c */ /* 0x000fc8000df61270 */
[----:B------:R-:W-:Y:S01]  /*4e430*/  ISETP.GE.AND P2, PT, R0, UR5, PT ;  /* 0x0000000500007c0c */ /* 0x000fe2000bf46270 */
[----:B------:R-:W-:-:S05]  /*4e440*/  VIADD R0, R6, 0x107 ;  /* 0x0000010706007836 */ /* 0x000fca0000000000 */
[----:B------:R-:W-:Y:S01]  /*4e450*/  ISETP.GE.AND P5, PT, R0, UR8, PT ;  /* 0x0000000800007c0c */ /* 0x000fe2000bfa6270 */
[----:B------:R-:W-:Y:S01]  /*4e460*/  VIADD R0, R6, 0x108 ;  /* 0x0000010806007836 */ /* 0x000fe20000000000 */
[----:B------:R-:W-:Y:S02]  /*4e470*/  ULDC UR8, c[0x0][0x22c] ;  /* 0x00008b0000087ab9 */ /* 0x000fe40000000800 */
[----:B------:R-:W-:Y:S02]  /*4e480*/  ISETP.LT.AND P6, PT, R7, UR4, !P5 ;  /* 0x0000000407007c0c */ /* 0x000fe4000efc1270 */
[----:B------:R-:W-:Y:S01]  /*4e490*/  ISETP.LT.AND P5, PT, R8, UR4, !P5 ;  /* 0x0000000408007c0c */ /* 0x000fe2000efa1270 */
[----:B--2---:R1:W-:Y:S01]  /*4e4a0*/  @P3 STG.E desc[UR6][R10.64], R165 ;  /* 0x000000a50a003986 */ /* 0x0043e2000c101906 */
[----:B------:R-:W-:Y:S01]  /*4e4b0*/  IMAD.WIDE R12, R164, 0x4, R2 ;  /* 0x00000004a40c7825 */ /* 0x000fe200078e0202 */
[----:B------:R-:W-:Y:S01]  /*4e4c0*/  ISETP.GE.AND P0, PT, R0, UR8, PT ;  /* 0x0000000800007c0c */ /* 0x000fe2000bf06270 */
[----:B------:R-:W-:-:S02]  /*4e4d0*/  ULDC UR8, c[0x0][0x22c] ;  /* 0x00008b0000087ab9 */ /* 0x000fc40000000800 */
[----:B------:R-:W-:Y:S01]  /*4e4e0*/  VIADD R0, R6, 0x109 ;  /* 0x0000010906007836 */ /* 0x000fe20000000000 */
[----:B-1----:R-:W2:Y:S01]  /*4e4f0*/  LDL.LU R165, [R1+0x1378] ;  /* 0x0013780001a57983 */ /* 0x002ea20000300800 */
[----:B------:R-:W-:-:S03]  /*4e500*/  IMAD.WIDE R10, R164, 0x4, R4 ;  /* 0x00000004a40a7825 */ /* 0x000fc600078e0204 */
[----:B------:R-:W2:Y:S01]  /*4e510*/  LDL.LU R15, [R1+0x200] ;  /* 0x00020000010f7983 */ /* 0x000ea20000300800 */
[----:B------:R-:W-:-:S03]  /*4e520*/  ISETP.LT.AND P4, PT, R7, UR4, !P0 ;  /* 0x0000000407007c0c */ /* 0x000fc6000c781270 */
[----:B------:R-:W2:Y:S01]  /*4e530*/  LDL.LU R164, [R1+0xe54] ;  /* 0x000e540001a47983 */ /* 0x000ea20000300800 */
[----:B------:R-:W-:Y:S02]  /*4e540*/  ISETP.GE.AND P3, PT, R0, UR8, PT ;  /* 0x0000000800007c0c */ /* 0x000fe4000bf66270 */
[----:B------:R-:W-:Y:S01]  /*4e550*/  ISETP.LT.AND P0, PT, R8, UR4, !P0 ;  /* 0x0000000408007c0c */ /* 0x000fe2000c701270 */
[----:B------:R1:W-:Y:S01]  /*4e560*/  @P6 STG.E desc[UR6][R12.64], R16 ;  /* 0x000000100c006986 */ /* 0x0003e2000c101906 */
[----:B------:R-:W-:Y:S01]  /*4e570*/  ISETP.LT.AND P6, PT, R7, UR4, !P3 ;  /* 0x0000000407007c0c */ /* 0x000fe2000dfc1270 */
[----:B------:R-:W-:Y:S01]  /*4e580*/  VIADD R0, R6, 0x10a ;  /* 0x0000010a06007836 */ /* 0x000fe20000000000 */
[----:B------:R-:W-:Y:S01]  /*4e590*/  ULDC UR8, c[0x0][0x22c] ;  /* 0x00008b0000087ab9 */ /* 0x000fe20000000800 */
[----:B----4-:R4:W-:Y:S01]  /*4e5a0*/  @P5 STG.E desc[UR6][R10.64], R229 ;  /* 0x000000e50a005986 */ /* 0x0109e2000c101906 */
[----:B-1----:R-:W-:-:S03]  /*4e5b0*/  IMAD.WIDE R12, R167, 0x4, R2 ;  /* 0x00000004a70c7825 */ /* 0x002fc600078e0202 */
[----:B----4-:R-:W4:Y:S04]  /*4e5c0*/  LDL.LU R229, [R1+0x137c] ;  /* 0x00137c0001e57983 */ /* 0x010f280000300800 */
[----:B------:R-:W4:Y:S01]  /*4e5d0*/  LDL.LU R16, [R1+0x614] ;  /* 0x0006140001107983 */ /* 0x000f220000300800 */
[----:B------:R-:W-:-:S03]  /*4e5e0*/  IMAD.WIDE R10, R167, 0x4, R4 ;  /* 0x00000004a70a7825 */ /* 0x000fc600078e0204 */
[----:B------:R1:W-:Y:S04]  /*4e5f0*/  @P4 STG.E desc[UR6][R12.64], R23 ;  /* 0x000000170c004986 */ /* 0x0003e8000c101906 */
[----:B-1----:R-:W4:Y:S01]  /*4e600*/  LDL.LU R23, [R1+0x214] ;  /* 0x0002140001177983 */ /* 0x002f220000300800 */
[----:B------:R-:W-:-:S03]  /*4e610*/  IMAD.WIDE R12, R166, 0x4, R2 ;  /* 0x00000004a60c7825 */ /* 0x000fc600078e0202 */
[----:B------:R-:W4:Y:S04]  /*4e620*/  LDL.LU R167, [R1+0x1380] ;  /* 0x0013800001a77983 */ /* 0x000f280000300800 */
[----:B---3--:R1:W-:Y:S04]  /*4e630*/  @P0 STG.E desc[UR6][R10.64], R22 ;  /* 0x000000160a000986 */ /* 0x0083e8000c101906 */
[----:B------:R3:W-:Y:S04]  /*4e640*/  @P6 STG.E desc[UR6][R12.64], R228 ;  /* 0x000000e40c006986 */ /* 0x0007e8000c101906 */
[----:B-1----:R-:W4:Y:S04]  /*4e650*/  LDL.LU R22, [R1+0x204] ;  /* 0x0002040001167983 */ /* 0x002f280000300800 */
[----:B---3--:R-:W3:Y:S01]  /*4e660*/  LDL.LU R228, [R1+0xe58] ;  /* 0x000e580001e47983 */ /* 0x008ee20000300800 */
[----:B------:R-:W-:-:S02]  /*4e670*/  ISETP.GE.AND P5, PT, R0, UR8, PT ;  /* 0x0000000800007c0c */ /* 0x000fc4000bfa6270 */
[----:B------:R-:W-:Y:S01]  /*4e680*/  ISETP.LT.AND P3, PT, R8, UR4, !P3 ;  /* 0x0000000408007c0c */ /* 0x000fe2000df61270 */
[----:B------:R-:W-:Y:S01]  /*4e690*/  IMAD.WIDE R10, R166, 0x4, R4 ;  /* 0x00000004a60a7825 */ /* 0x000fe200078e0204 */
[----:B------:R-:W-:Y:S01]  /*4e6a0*/  ISETP.LT.AND P4, PT, R7, UR4, !P5 ;  /* 0x0000000407007c0c */ /* 0x000fe2000ef81270 */
[----:B------:R-:W3:Y:S01]  /*4e6b0*/  LDL.LU R166, [R1+0x1384] ;  /* 0x0013840001a67983 */ /* 0x000ee20000300800 */
[----:B------:R-:W-:Y:S01]  /*4e6c0*/  ISETP.LT.AND P5, PT, R8, UR4, !P5 ;  /* 0x0000000408007c0c */ /* 0x000fe2000efa1270 */
[----:B------:R-:W-:Y:S01]  /*4e6d0*/  VIADD R0, R6, 0x10b ;  /* 0x0000010b06007836 */ /* 0x000fe20000000000 */
[----:B------:R-:W-:Y:S01]  /*4e6e0*/  ULDC UR8, c[0x0][0x22c] ;  /* 0x00008b0000087ab9 */ /* 0x000fe20000000800 */
[----:B------:R-:W3:Y:S03]  /*4e6f0*/  LDL.LU R14, [R1+0x618] ;  /* 0x00061800010e7983 */ /* 0x000ee60000300800 */
[----:B------:R-:W-:Y:S01]  /*4e700*/  ISETP.GE.AND P0, PT, R0, UR8, PT ;  /* 0x0000000800007c0c */ /* 0x000fe2000bf06270 */
[----:B------:R-:W-:Y:S01]  /*4e710*/  VIADD R0, R6, 0x10c ;  /* 0x0000010c06007836 */ /* 0x000fe20000000000 */
[----:B------:R-:W-:Y:S01]  /*4e720*/  ULDC UR8, c[0x0][0x22c] ;  /* 0x00008b0000087ab9 */ /* 0x000fe20000000800 */
[----:B--2---:R-:W-:Y:S01]  /*4e730*/  IMAD.WIDE R12, R165, 0x4, R2 ;  /* 0x00000004a50c7825 */ /* 0x004fe200078e0202 */
[----:B------:R1:W-:Y:S04]  /*4e740*/  @P3 STG.E desc[UR6][R10.64], R15 ;  /* 0x0000000f0a003986 */ /* 0x0003e8000c101906 */
[----:B------:R2:W-:Y:S01]  /*4e750*/  @P4 STG.E desc[UR6][R12.64], R164 ;  /* 0x000000a40c004986 */ /* 0x0005e2000c101906 */
[----:B------:R-:W-:-:S02]  /*4e760*/  ISETP.LT.AND P6, PT, R7, UR4, !P0 ;  /* 0x0000000407007c0c */ /* 0x000fc4000c7c1270 */
[----:B------:R-:W-:Y:S01]  /*4e770*/  ISETP.GE.AND P3, PT, R0, UR8, PT ;  /* 0x0000000800007c0c */ /* 0x000fe2000bf66270 */
[----:B-1----:R-:W-:Y:S01]  /*4e780*/  IMAD.WIDE R10, R165, 0x4, R4 ;  /* 0x00000004a50a7825 */ /* 0x002fe200078e0204 */
[----:B--2---:R-:W2:Y:S01]  /*4e790*/  LDL.LU R164, [R1+0x218] ;  /* 0x0002180001a47983 */ /* 0x004ea20000300800 */
[----:B------:R-:W-:Y:S02]  /*4e7a0*/  ISETP.LT.AND P0, PT, R8, UR4, !P0 ;  /* 0x0000000408007c0c */ /* 0x000fe4000c701270 */
[----:B----4-:R-:W-:Y:S01]  /*4e7b0*/  IMAD.WIDE R12, R229, 0x4, R2 ;  /* 0x00000004e50c7825 */ /* 0x010fe200078e0202 */
[----:B------:R-:W4:Y:S01]  /*4e7c0*/  LDL.LU R165, [R1+0x1388] ;  /* 0x0013880001a57983 */ /* 0x000f220000300800 */
[----:B------:R-:W-:-:S03]  /*4e7d0*/  ULDC UR8, c[0x0][0x22c] ;  /* 0x00008b0000087ab9 */ /* 0x000fc60000000800 */
[----:B------:R1:W-:Y:S04]  /*4e7e0*/  @P5 STG.E desc[UR6][R10.64], R16 ;  /* 0x000000100a005986 */ /* 0x0003e8000c101906 */
[----:B------:R-:W4:Y:S01]  /*4e7f0*/  LDL.LU R15, [R1+0x208] ;  /* 0x00020800010f7983 */ /* 0x000f220000300800 */
[----:B------:R-:W-:-:S03]  /*4e800*/  ISETP.LT.AND P4, PT, R7, UR4, !P3 ;  /* 0x0000000407007c0c */ /* 0x000fc6000df81270 */
[----:B-1----:R-:W4:Y:S01]  /*4e810*/  LDL.LU R16, [R1+0xe5c] ;  /* 0x000e5c0001107983 */ /* 0x002f220000300800 */
[----:B------:R-:W-:-:S03]  /*4e820*/  IMAD.WIDE R10, R229, 0x4, R4 ;  /* 0x00000004e50a7825 */ /* 0x000fc600078e0204 */
[----:B------:R-:W4:Y:S04]  /*4e830*/  LDL.LU R229, [R1+0x61c] ;  /* 0x00061c0001e57983 */ /* 0x000f280000300800 */
[----:B------:R1:W-:Y:S04]  /*4e840*/  @P6 STG.E desc[UR6][R12.64], R23 ;  /* 0x000000170c006986 */ /* 0x0003e8000c101906 */
[----:B-1----:R-:W4:Y:S01]  /*4e850*/  LDL.LU R23, [R1+0x138c] ;  /* 0x00138c0001177983 */ /* 0x002f220000300800 */
[----:B------:R-:W-:-:S03]  /*4e860*/  IMAD.WIDE R12, R167, 0x4, R2 ;  /* 0x00000004a70c7825 */ /* 0x000fc600078e0202 */
[----:B------:R1:W-:Y:S04]  /*4e870*/  @P0 STG.E desc[UR6][R10.64], R22 ;  /* 0x000000160a000986 */ /* 0x0003e8000c101906 */
[----:B---3--:R3:W-:Y:S04]  /*4e880*/  @P4 STG.E desc[UR6][R12.64], R228 ;  /* 0x000000e40c004986 */ /* 0x0087e8000c101906 */
[----:B-1----:R-:W4:Y:S04]  /*4e890*/  LDL.LU R22, [R1+0x21c] ;  /* 0x00021c0001167983 */ /* 0x002f280000300800 */
[----:B---3--:R-:W3:Y:S01]  /*4e8a0*/  LDL.LU R228, [R1+0x20c] ;  /* 0x00020c0001e47983 */ /* 0x008ee20000300800 */
[----:B------:R-:W-:Y:S01]  /*4e8b0*/  VIADD R0, R6, 0x10d ;  /* 0x0000010d06007836 */ /* 0x000fe20000000000 */
[----:B------:R-:W-:-:S04]  /*4e8c0*/  ISETP.LT.AND P3, PT, R8, UR4, !P3 ;  /* 0x0000000408007c0c */ /* 0x000fc8000df61270 */
[----:B------:R-:W-:Y:S01]  /*4e8d0*/  ISETP.GE.AND P5, PT, R0, UR8, PT ;  /* 0x0000000800007c0c */ /* 0x000fe2000bfa6270 */
[----:B------:R-:W-:Y:S01]  /*4e8e0*/  VIADD R0, R6, 0x10e ;  /* 0x0000010e06007836 */ /* 0x000fe20000000000 */
[----:B------:R-:W-:Y:S02]  /*4e8f0*/  ULDC UR8, c[0x0][0x22c] ;  /* 0x00008b0000087ab9 */ /* 0x000fe40000000800 */
[----:B------:R-:W-:Y:S02]  /*4e900*/  ISETP.LT.AND P6, PT, R7, UR4, !P5 ;  /* 0x0000000407007c0c */ /* 0x000fe4000efc1270 */
[----:B------:R-:W-:Y:S02]  /*4e910*/  ISETP.GE.AND P0, PT, R0, UR8, PT ;  /* 0x0000000800007c0c */ /* 0x000fe4000bf06270 */
[----:B------:R-:W-:Y:S01]  /*4e920*/  ISETP.LT.AND P5, PT, R8, UR4, !P5 ;  /* 0x0000000408007c0c */ /* 0x000fe2000efa1270 */
[----:B------:R-:W-:Y:S01]  /*4e930*/  IMAD.WIDE R10, R167, 0x4, R4 ;  /* 0x00000004a70a7825 */ /* 0x000fe200078e0204 */
[----:B------:R-:W-:Y:S01]  /*4e940*/  ISETP.LT.AND P4, PT, R7, UR4, !P0 ;  /* 0x0000000407007c0c */ /* 0x000fe2000c781270 */
[----:B------:R-:W3:Y:S02]  /*4e950*/  LDL.LU R167, [R1+0x1390] ;  /* 0x0013900001a77983 */ /* 0x000ee40000300800 */
[----:B------:R-:W-:Y:S01]  /*4e960*/  IMAD.WIDE R12, R166, 0x4, R2 ;  /* 0x00000004a60c7825 */ /* 0x000fe200078e0202 */
[----:B------:R-:W-:Y:S01]  /*4e970*/  ISETP.LT.AND P0, PT, R8, UR4, !P0 ;  /* 0x0000000408007c0c */ /* 0x000fe2000c701270 */
[----:B------:R1:W-:Y:S01]  /*4e980*/  @P3 STG.E desc[UR6][R10.64], R14 ;  /* 0x0000000e0a003986 */ /* 0x0003e2000c101906 */
[----:B------:R-:W-:Y:S01]  /*4e990*/  ULDC UR8, c[0x0][0x22c] ;  /* 0x00008b0000087ab9 */ /* 0x000fe20000000800 */
[----:B------:R-:W-:-:S02]  /*4e9a0*/  VIADD R0, R6, 0x10f ;  /* 0x0000010f06007836 */ /* 0x000fc40000000000 */
[----:B--2---:R2:W-:Y:S01]  /*4e9b0*/  @P6 STG.E desc[UR6][R12.64], R164 ;  /* 0x000000a40c006986 */ /* 0x0045e2000c101906 */
[----:B-1----:R-:W-:Y:S02]  /*4e9c0*/  IMAD.WIDE R10, R166, 0x4, R4 ;  /* 0x00000004a60a7825 */ /* 0x002fe400078e0204 */
[----:B------:R-:W-:Y:S01]  /*4e9d0*/  ISETP.GE.AND P3, PT, R0, UR8, PT ;  /* 0x0000000800007c0c */ /* 0x000fe2000bf66270 */
[----:B------:R-:W-:Y:S01]  /*4e9e0*/  ULDC UR8, c[0x0][0x22c] ;  /* 0x00008b0000087ab9 */ /* 0x000fe20000000800 */
[----:B--2---:R-:W2:Y:S04]  /*4e9f0*/  LDL.LU R164, [R1+0xe60] ;  /* 0x000e600001a47983 */ /* 0x004ea80000300800 */
[----:B------:R-:W2:Y:S01]  /*4ea00*/  LDL.LU R166, [R1+0x1394] ;  /* 0x0013940001a67983 */ /* 0x000ea20000300800 */
[----:B------:R-:W-:-:S02]  /*4ea10*/  ISETP.LT.AND P6, PT, R7, UR4, !P3 ;  /* 0x0000000407007c0c */ /* 0x000fc4000dfc1270 */
[----:B------:R-:W-:Y:S01]  /*4ea20*/  ISETP.LT.AND P3, PT, R8, UR4, !P3 ;  /* 0x0000000408007c0c */ /* 0x000fe2000df61270 */
[C---:B----4-:R-:W-:Y:S01]  /*4ea30*/  IMAD.WIDE R12, R165.reuse, 0x4, R2 ;  /* 0x00000004a50c7825 */ /* 0x050fe200078e0202 */
[----:B------:R1:W-:Y:S04]  /*4ea40*/  @P5 STG.E desc[UR6][R10.64], R15 ;  /* 0x0000000f0a005986 */ /* 0x0003e8000c101906 */
[----:B------:R4:W-:Y:S01]  /*4ea50*/  @P4 STG.E desc[UR6][R12.64], R16 ;  /* 0x000000100c004986 */ /* 0x0009e2000c101906 */
[----:B-1----:R-:W-:-:S03]  /*4ea60*/  IMAD.WIDE R10, R165, 0x4, R4 ;  /* 0x00000004a50a7825 */ /* 0x002fc600078e0204 */
[----:B----4-:R-:W4:Y:S04]  /*4ea70*/  LDL.LU R16, [R1+0xa20] ;  /* 0x000a200001107983 */ /* 0x010f280000300800 */
[----:B------:R-:W4:Y:S04]  /*4ea80*/  LDL.LU R165, [R1+0x620] ;  /* 0x0006200001a57983 */ /* 0x000f280000300800 */
[----:B------:R1:W-:Y:S04]  /*4ea90*/  @P0 STG.E desc[UR6][R10.64], R229 ;  /* 0x000000e50a000986 */ /* 0x0003e8000c101906 */
[----:B-1----:R-:W4:Y:S04]  /*4eaa0*/  LDL.LU R229, [R1+0x1398] ;  /* 0x0013980001e57983 */ /* 0x002f280000300800 */
[----:B------:R-:W4:Y:S01]  /*4eab0*/  LDL.LU R15, [R1+0xa10] ;  /* 0x000a1000010f7983 */ /* 0x000f220000300800 */
[----:B------:R-:W-:-:S04]  /*4eac0*/  IMAD.WIDE R12, R23, 0x4, R2 ;  /* 0x00000004170c7825 */ /* 0x000fc800078e0202 */
[----:B------:R-:W-:Y:S02]  /*4ead0*/  IMAD.WIDE R10, R23, 0x4, R4 ;  /* 0x00000004170a7825 */ /* 0x000fe400078e0204 */
[----:B------:R-:W4:Y:S04]  /*4eae0*/  LDL.LU R23, [R1+0xe64] ;  /* 0x000e640001177983 */ /* 0x000f280000300800 */
[----:B------:R-:W-:Y:S04]  /*4eaf0*/  @P6 STG.E desc[UR6][R12.64], R22 ;  /* 0x000000160c006986 */ /* 0x000fe8000c101906 */
[----:B---3--:R1:W-:Y:S04]  /*4eb00*/  @P3 STG.E desc[UR6][R10.64], R228 ;  /* 0x000000e40a003986 */ /* 0x0083e8000c101906 */
[----:B-1----:R-:W3:Y:S04]  /*4eb10*/  LDL.LU R228, [R1+0x139c] ;  /* 0x00139c0001e47983 */ /* 0x002ee80000300800 */
[----:B------:R-:W3:Y:S01]  /*4eb20*/  LDL.LU R22, [R1+0xa24] ;  /* 0x000a240001167983 */ /* 0x000ee20000300800 */
[----:B------:R-:W-:-:S05]  /*4eb30*/  VIADD R0, R6, 0x110 ;  /* 0x0000011006007836 */ /* 0x000fca0000000000 */
[----:B------:R-:W-:Y:S01]  /*4eb40*/  ISETP.GE.AND P5, PT, R0, UR8, PT ;  /* 0x0000000800007c0c */ /* 0x000fe2000bfa6270 */
[----:B------:R-:W-:Y:S01]  /*4eb50*/  VIADD R0, R6, 0x111 ;  /* 0x0000011106007836 */ /* 0x000fe20000000000 */
[----:B------:R-:W-:Y:S02]  /*4eb60*/  ULDC UR8, c[0x0][0x22c] ;  /* 0x00008b0000087ab9 */ /* 0x000fe40000000800 */
[C---:B------:R-:W-:Y:S02]  /*4eb70*/  ISETP.LT.AND P4, PT, R7.reuse, UR4, !P5 ;  /* 0x0000000407007c0c */ /* 0x040fe4000ef81270 */
[----:B------:R-:W-:Y:S02]  /*4eb80*/  ISETP.GE.AND P0, PT, R0, UR8, PT ;  /* 0x0000000800007c0c */ /* 0x000fe4000bf06270 */
[----:B------:R-:W-:Y:S01]  /*4eb90*/  ISETP.LT.AND P5, PT, R8, UR4, !P5 ;  /* 0x0000000408007c0c */ /* 0x000fe2000efa1270 */
[----:B------:R-:W-:Y:S01]  /*4eba0*/  VIADD R0, R6, 0x112 ;  /* 0x0000011206007836 */ /* 0x000fe20000000000 */
[----:B------:R-:W-:Y:S01]  /*4ebb0*/  ISETP.LT.AND P6, PT, R7, UR4, !P0 ;  /* 0x0000000407007c0c */ /* 0x000fe2000c7c1270 */
[----:B------:R-:W-:Y:S01]  /*4ebc0*/  IMAD.WIDE R12, R167, 0x4, R2 ;  /* 0x00000004a70c7825 */ /* 0x000fe200078e0202 */
[----:B------:R-:W-:-:S02]  /*4ebd0*/  ULDC UR8, c[0x0][0x22c] ;  /* 0x00008b0000087ab9 */ /* 0x000fc40000000800 */
[----:B------:R-:W-:Y:S01]  /*4ebe0*/  ISETP.GE.AND P3, PT, R0, UR8, PT ;  /* 0x0000000800007c0c */ /* 0x000fe2000bf66270 */
[----:B------:R-:W-:Y:S01]  /*4ebf0*/  IMAD.WIDE R10, R167, 0x4, R4 ;  /* 0x00000004a70a7825 */ /* 0x000fe200078e0204 */
[C---:B------:R-:W-:Y:S01]  /*4ec00*/  ISETP.LT.AND P0, PT, R8.reuse, UR4, !P0 ;  /* 0x0000000408007c0c */ /* 0x040fe2000c701270 */
[----:B------:R-:W-:Y:S01]  /*4ec10*/  ULDC UR8, c[0x0][0x22c] ;  /* 0x00008b0000087ab9 */ /* 0x000fe20000000800 */
[----:B--2---:R1:W-:Y:S01]  /*4ec20*/  @P4 STG.E desc[UR6][R12.64], R164 ;  /* 0x000000a40c004986 */ /* 0x0043e2000c101906 */
[----:B------:R-:W-:Y:S02]  /*4ec30*/  ISETP.LT.AND P4, PT, R7, UR4, !P3 ;  /* 0x0000000407007c0c */ /* 0x000fe4000df81270 */
[----:B------:R-:W-:Y:S01]  /*4ec40*/  ISETP.LT.AND P3, PT, R8, UR4, !P3 ;  /* 0x0000000408007c0c */ /* 0x000fe2000df61270 */
[----:B-1----:R-:W2:Y:S01]  /*4ec50*/  LDL.LU R164, [R1+0x624] ;  /* 0x0006240001a47983 */ /* 0x002ea20000300800 */
[----:B------:R-:W-:-:S03]  /*4ec60*/  IMAD.WIDE R12, R166, 0x4, R2 ;  /* 0x00000004a60c7825 */ /* 0x000fc600078e0202 */
[----:B------:R-:W2:Y:S04]  /*4ec70*/  LDL.LU R167, [R1+0x13a0] ;  /* 0x0013a00001a77983 */ /* 0x000ea80000300800 */
[----:B----4-:R1:W-:Y:S04]  /*4ec80*/  @P5 STG.E desc[UR6][R10.64], R16 ;  /* 0x000000100a005986 */ /* 0x0103e8000c101906 */
[----:B------:R4:W-:Y:S04]  /*4ec90*/  @P6 STG.E desc[UR6][R12.64], R165 ;  /* 0x000000a50c006986 */ /* 0x0009e8000c101906 */
[----:B-1----:R-:W2:Y:S04]  /*4eca0*/  LDL.LU R16, [R1+0xa14] ;  /* 0x000a140001107983 */ /* 0x002ea80000300800 */
[----:B----4-:R-:W4:Y:S01]  /*4ecb0*/  LDL.LU R165, [R1+0xe68] ;  /* 0x000e680001a57983 */ /* 0x010f220000300800 */
[----:B------:R-:W-:-:S03]  /*4ecc0*/  IMAD.WIDE R10, R166, 0x4, R4 ;  /* 0x00000004a60a7825 */ /* 0x000fc600078e0204 */
[----:B------:R-:W4:Y:S01]  /*4ecd0*/  LDL.LU R166, [R1+0x13a4] ;  /* 0x0013a40001a67983 */ /* 0x000f220000300800 */
[----:B------:R-:W-:-:S03]  /*4ece0*/  IMAD.WIDE R12, R229, 0x4, R2 ;  /* 0x00000004e50c7825 */ /* 0x000fc600078e0202 */
[----:B------:R1:W-:Y:S04]  /*4ecf0*/  @P0 STG.E desc[UR6][R10.64], R15 ;  /* 0x0000000f0a000986 */ /* 0x0003e8000c101906 */
[----:B------:R-:W4:Y:S04]  /*4ed00*/  LDL.LU R14, [R1+0xa28] ;  /* 0x000a2800010e7983 */ /* 0x000f280000300800 */
[----:B------:R1:W-:Y:S02]  /*4ed10*/  @P4 STG.E desc[UR6][R12.64], R23 ;  /* 0x000000170c004986 */ /* 0x0003e4000c101906 */
[----:B-1----:R-:W-:-:S02]  /*4ed20*/  IMAD.WIDE R10, R229, 0x4, R4 ;  /* 0x00000004e50a7825 */ /* 0x002fc400078e0204 */
[----:B------:R-:W4:Y:S04]  /*4ed30*/  LDL.LU R23, [R1+0x628] ;  /* 0x0006280001177983 */ /* 0x000f280000300800 */
[----:B------:R-:W4:Y:S04]  /*4ed40*/  LDL.LU R229, [R1+0x13a8] ;  /* 0x0013a80001e57983 */ /* 0x000f280000300800 */
[----:B------:R-:W4:Y:S04]  /*4ed50*/  LDL.LU R15, [R1+0xa18] ;  /* 0x000a1800010f7983 */ /* 0x000f280000300800 */
[----:B---3--:R1:W-:Y:S04]  /*4ed60*/  @P3 STG.E desc[UR6][R10.64], R22 ;  /* 0x000000160a003986 */ /* 0x0083e8000c101906 */
[----:B-1----:R-:W3:Y:S01]  /*4ed70*/  LDL.LU R22, [R1+0xe6c] ;  /* 0x000e6c0001167983 */ /* 0x002ee20000300800 */
        /* <DEDUP_REMOVED lines=10> */
[----:B------:R-:W-:-:S03]  /*4ee20*/  ULDC UR8, c[0x0][0x22c] ;  /* 0x00008b0000087ab9 */ /* 0x000fc60000000800 */
[----:B------:R-:W-:Y:S02]  /*4ee30*/  IMAD.WIDE R10, R228, 0x4, R4 ;  /* 0x00000004e40a7825 */ /* 0x000fe400078e0204 */
[----:B------:R-:W3:Y:S01]  /*4ee40*/  LDL.LU R228, [R1+0xa2c] ;  /* 0x000a2c0001e47983 */ /* 0x000ee20000300800 */
[----:B------:R-:W-:Y:S01]  /*4ee50*/  ISETP.GE.AND P3, PT, R0, UR8, PT ;  /* 0x0000000800007c0c */ /* 0x000fe2000bf66270 */
[----:B------:R-:W-:Y:S01]  /*4ee60*/  VIADD R0, R6, 0x116 ;  /* 0x0000011606007836 */ /* 0x000fe20000000000 */
[C---:B------:R-:W-:Y:S01]  /*4ee70*/  ISETP.LT.AND P0, PT, R8.reuse, UR4, !P0 ;  /* 0x0000000408007c0c */ /* 0x040fe2000c701270 */
[----:B--2---:R1:W-:Y:S01]  /*4ee80*/  @P6 STG.E desc[UR6][R12.64], R164 ;  /* 0x000000a40c006986 */ /* 0x0043e2000c101906 */
[----:B------:R-:W-:Y:S01]  /*4ee90*/  ISETP.LT.AND P6, PT, R7, UR4, !P3 ;  /* 0x0000000407007c0c */ /* 0x000fe2000dfc1270 */
[----:B------:R-:W-:Y:S01]  /*4eea0*/  ULDC UR8, c[0x0][0x22c] ;  /* 0x00008b0000087ab9 */ /* 0x000fe20000000800 */
[----:B------:R-:W-:Y:S01]  /*4eeb0*/  ISETP.LT.AND P3, PT, R8, UR4, !P3 ;  /* 0x0000000408007c0c */ /* 0x000fe2000df61270 */
[----:B-1----:R-:W2:Y:S01]  /*4eec0*/  LDL.LU R164, [R1+0x13ac] ;  /* 0x0013ac0001a47983 */ /* 0x002ea20000300800 */
[----:B------:R-:W-:-:S03]  /*4eed0*/  IMAD.WIDE R12, R167, 0x4, R2 ;  /* 0x00000004a70c7825 */ /* 0x000fc600078e0202 */
[----:B------:R1:W-:Y:S01]  /*4eee0*/  @P5 STG.E desc[UR6][R10.64], R16 ;  /* 0x000000100a005986 */ /* 0x0003e2000c101906 */
[----:B------:R-:W-:-:S03]  /*4eef0*/  ISETP.GE.AND P5, PT, R0, UR8, PT ;  /* 0x0000000800007c0c */ /* 0x000fc6000bfa6270 */
[----:B----4-:R4:W-:Y:S01]  /*4ef00*/  @P4 STG.E desc[UR6][R12.64], R165 ;  /* 0x000000a50c004986 */ /* 0x0109e2000c101906 */
[----:B------:R-:W-:-:S03]  /*4ef10*/  ISETP.LT.AND P4, PT, R7, UR4, !P5 ;  /* 0x0000000407007c0c */ /* 0x000fc6000ef81270 */
[----:B-1----:R-:W2:Y:S01]  /*4ef20*/  LDL.LU R16, [R1+0x62c] ;  /* 0x00062c0001107983 */ /* 0x002ea20000300800 */
[----:B------:R-:W-:Y:S01]  /*4ef30*/  IMAD.WIDE R10, R167, 0x4, R4 ;  /* 0x00000004a70a7825 */ /* 0x000fe200078e0204 */
[----:B------:R-:W-:Y:S02]  /*4ef40*/  ULDC UR8, c[0x0][0x22c] ;  /* 0x00008b0000087ab9 */ /* 0x000fe40000000800 */
[----:B----4-:R-:W4:Y:S01]  /*4ef50*/  LDL.LU R165, [R1+0xa1c] ;  /* 0x000a1c0001a57983 */ /* 0x010f220000300800 */
[----:B------:R-:W-:-:S03]  /*4ef60*/  IMAD.WIDE R12, R166, 0x4, R2 ;  /* 0x00000004a60c7825 */ /* 0x000fc600078e0202 */
[----:B------:R-:W4:Y:S04]  /*4ef70*/  LDL.LU R167, [R1+0x13b0] ;  /* 0x0013b00001a77983 */ /* 0x000f280000300800 */
[----:B------:R1:W-:Y:S04]  /*4ef80*/  @P0 STG.E desc[UR6][R10.64], R14 ;  /* 0x0000000e0a000986 */ /* 0x0003e8000c101906 */
[----:B------:R1:W-:Y:S02]  /*4ef90*/  @P6 STG.E desc[UR6][R12.64], R23 ;  /* 0x000000170c006986 */ /* 0x0003e4000c101906 */
[----:B-1----:R-:W-:-:S05]  /*4efa0*/  IMAD.WIDE R10, R166, 0x4, R4 ;  /* 0x00000004a60a7825 */ /* 0x002fca00078e0204 */
[----:B------:R1:W-:Y:S01]  /*4efb0*/  @P3 STG.E desc[UR6][R10.64], R15 ;  /* 0x0000000f0a003986 */ /* 0x0003e2000c101906 */
[----:B------:R-:W-:-:S03]  /*4efc0*/  IMAD.WIDE R12, R229, 0x4, R2 ;  /* 0x00000004e50c7825 */ /* 0x000fc600078e0202 */
[----:B------:R-:W4:Y:S04]  /*4efd0*/  LDL.LU R23, [R1+0xe70] ;  /* 0x000e700001177983 */ /* 0x000f280000300800 */
[----:B------:R-:W4:Y:S01]  /*4efe0*/  LDL.LU R166, [R1+0x13b4] ;  /* 0x0013b40001a67983 */ /* 0x000f220000300800 */
[----:B-1----:R-:W-:-:S03]  /*4eff0*/  IMAD.WIDE R10, R229, 0x4, R4 ;  /* 0x00000004e50a7825 */ /* 0x002fc600078e0204 */
[----:B---3--:R1:W-:Y:S04]  /*4f000*/  @P4 STG.E desc[UR6][R12.64], R22 ;  /* 0x000000160c004986 */ /* 0x0083e8000c101906 */
[----:B-1----:R-:W3:Y:S04]  /*4f010*/  LDL.LU R22, [R1+0xa30] ;  /* 0x000a300001167983 */ /* 0x002ee80000300800 */
[----:B------:R-:W3:Y:S01]  /*4f020*/  LDL.LU R229, [R1+0x220] ;  /* 0x0002200001e57983 */ /* 0x000ee20000300800 */
[----:B------:R-:W-:Y:S01]  /*4f030*/  VIADD R0, R6, 0x117 ;  /* 0x0000011706007836 */ /* 0x000fe20000000000 */
[----:B------:R-:W-:-:S04]  /*4f040*/  ISETP.LT.AND P5, PT, R8, UR4, !P5 ;  /* 0x0000000408007c0c */ /* 0x000fc8000efa1270 */
[----:B------:R-:W-:Y:S01]  /*4f050*/  ISETP.GE.AND P0, PT, R0, UR8, PT ;  /* 0x0000000800007c0c */ /* 0x000fe2000bf06270 */
[----:B------:R-:W-:Y:S01]  /*4f060*/  VIADD R0, R6, 0x118 ;  /* 0x0000011806007836 */ /* 0x000fe20000000000 */
[----:B------:R-:W-:Y:S02]  /*4f070*/  ULDC UR8, c[0x0][0x22c] ;  /* 0x00008b0000087ab9 */ /* 0x000fe40000000800 */
[----:B------:R-:W-:Y:S02]  /*4f080*/  ISETP.LT.AND P6, PT, R7, UR4, !P0 ;  /* 0x0000000407007c0c */ /* 0x000fe4000c7c1270 */
[----:B------:R-:W-:-:S03]  /*4f090*/  ISETP.LT.AND P0, PT, R8, UR4, !P0 ;  /* 0x0000000408007c0c */ /* 0x000fc6000c701270 */
[----:B------:R1:W-:Y:S01]  /*4f0a0*/  @P5 STG.E desc[UR6][R10.64], R228 ;  /* 0x000000e40a005986 */ /* 0x0003e2000c101906 */
[----:B------:R-:W-:Y:S01]  /*4f0b0*/  ISETP.GE.AND P3, PT, R0, UR8, PT ;  /* 0x0000000800007c0c */ /* 0x000fe2000bf66270 */
[----:B------:R-:W-:Y:S01]  /*4f0c0*/  VIADD R0, R6, 0x119 ;  /* 0x0000011906007836 */ /* 0x000fe20000000000 */
[----:B------:R-:W-:Y:S01]  /*4f0d0*/  ULDC UR8, c[0x0][0x22c] ;  /* 0x00008b0000087ab9 */ /* 0x000fe20000000800 */
[C---:B--2---:R-:W-:Y:S01]  /*4f0e0*/  IMAD.WIDE R12, R164.reuse, 0x4, R2 ;  /* 0x00000004a40c7825 */ /* 0x044fe200078e0202 */
[----:B-1----:R-:W2:Y:S03]  /*4f0f0*/  LDL.LU R228, [R1+0x13b8] ;  /* 0x0013b80001e47983 */ /* 0x002ea60000300800 */
[----:B------:R-:W-:Y:S01]  /*4f100*/  IMAD.WIDE R10, R164, 0x4, R4 ;  /* 0x00000004a40a7825 */ /* 0x000fe200078e0204 */
[----:B------:R-:W2:Y:S01]  /*4f110*/  LDL.LU R15, [R1+0x630] ;  /* 0x00063000010f7983 */ /* 0x000ea20000300800 */
[----:B------:R-:W-:-:S03]  /*4f120*/  ISETP.LT.AND P4, PT, R7, UR4, !P3 ;  /* 0x0000000407007c0c */ /* 0x000fc6000df81270 */
[----:B------:R-:W2:Y:S01]  /*4f130*/  LDL.LU R164, [R1+0xe74] ;  /* 0x000e740001a47983 */ /* 0x000ea20000300800 */
[----:B------:R-:W-:Y:S02]  /*4f140*/  ISETP.GE.AND P5, PT, R0, UR8, PT ;  /* 0x0000000800007c0c */ /* 0x000fe4000bfa6270 */
[----:B------:R-:W-:Y:S01]  /*4f150*/  ISETP.LT.AND P3, PT, R8, UR4, !P3 ;  /* 0x0000000408007c0c */ /* 0x000fe2000df61270 */
[----:B------:R-:W-:Y:S01]  /*4f160*/  @P6 STG.E desc[UR6][R12.64], R16 ;  /* 0x000000100c006986 */ /* 0x000fe2000c101906 */
[----:B------:R-:W-:Y:S01]  /*4f170*/  VIADD R0, R6, 0x11a ;  /* 0x0000011a06007836 */ /* 0x000fe20000000000 */
[----:B------:R-:W-:Y:S02]  /*4f180*/  ULDC UR8, c[0x0][0x22c] ;  /* 0x00008b0000087ab9 */ /* 0x000fe40000000800 */
[----:B----4-:R1:W-:Y:S01]  /*4f190*/  @P0 STG.E desc[UR6][R10.64], R165 ;  /* 0x000000a50a000986 */ /* 0x0103e2000c101906 */
[----:B------:R-:W-:-:S03]  /*4f1a0*/  ISETP.LT.AND P6, PT, R7, UR4, !P5 ;  /* 0x0000000407007c0c */ /* 0x000fc6000efc1270 */
[----:B-1----:R-:W4:Y:S04]  /*4f1b0*/  LDL.LU R165, [R1+0x13bc] ;  /* 0x0013bc0001a57983 */ /* 0x002f280000300800 */
[----:B------:R-:W4:Y:S01]  /*4f1c0*/  LDL.LU R16, [R1+0xa34] ;  /* 0x000a340001107983 */ /* 0x000f220000300800 */
[----:B------:R-:W-:-:S04]  /*4f1d0*/  IMAD.WIDE R12, R167, 0x4, R2 ;  /* 0x00000004a70c7825 */ /* 0x000fc800078e0202 */
[----:B------:R-:W-:Y:S01]  /*4f1e0*/  IMAD.WIDE R10, R167, 0x4, R4 ;  /* 0x00000004a70a7825 */ /* 0x000fe200078e0204 */
        /* <DEDUP_REMOVED lines=16> */
[----:B------:R-:W3:Y:S01]  /*4f2f0*/  LDL.LU R14, [R1+0xa38] ;  /* 0x000a3800010e7983 */ /* 0x000ee20000300800 */
[----:B--2---:R-:W-:Y:S02]  /*4f300*/  IMAD.WIDE R12, R228, 0x4, R2 ;  /* 0x00000004e40c7825 */ /* 0x004fe400078e0202 */
[----:B------:R-:W-:Y:S01]  /*4f310*/  ISETP.GE.AND P3, PT, R0, UR8, PT ;  /* 0x0000000800007c0c */ /* 0x000fe2000bf66270 */
[----:B------:R-:W-:-:S02]  /*4f320*/  ULDC UR8, c[0x0][0x22c] ;  /* 0x00008b0000087ab9 */ /* 0x000fc40000000800 */
[----:B------:R1:W-:Y:S01]  /*4f330*/  @P5 STG.E desc[UR6][R10.64], R15 ;  /* 0x0000000f0a005986 */ /* 0x0003e2000c101906 */
[----:B------:R-:W-:-:S03]  /*4f340*/  VIADD R0, R6, 0x11c ;  /* 0x0000011c06007836 */ /* 0x000fc60000000000 */
[----:B------:R2:W-:Y:S01]  /*4f350*/  @P4 STG.E desc[UR6][R12.64], R164 ;  /* 0x000000a40c004986 */ /* 0x0005e2000c101906 */
[----:B------:R-:W-:Y:S02]  /*4f360*/  ISETP.LT.AND P6, PT, R7, UR4, !P3 ;  /* 0x0000000407007c0c */ /* 0x000fe4000dfc1270 */
        /* <DEDUP_REMOVED lines=36> */
[----:B--2---:R2:W-:Y:S03]  /*4f5b0*/  @P6 STG.E desc[UR6][R12.64], R164 ;  /* 0x000000a40c006986 */ /* 0x0045e6000c101906 */
[----:B------:R-:W-:Y:S01]  /*4f5c0*/  ISETP.GE.AND P5, PT, R0, UR8, PT ;  /* 0x0000000800007c0c */ /* 0x000fe2000bfa6270 */
[----:B-1----:R-:W-:Y:S01]  /*4f5d0*/  IMAD.WIDE R10, R166, 0x4, R4 ;  /* 0x00000004a60a7825 */ /* 0x002fe200078e0204 */
[----:B--2---:R-:W2:Y:S03]  /*4f5e0*/  LDL.LU R164, [R1+0xe80] ;  /* 0x000e800001a47983 */ /* 0x004ea60000300800 */
[----:B----4-:R-:W-:Y:S01]  /*4f5f0*/  IMAD.WIDE R12, R228, 0x4, R2 ;  /* 0x00000004e40c7825 */ /* 0x010fe200078e0202 */
[----:B------:R-:W4:Y:S01]  /*4f600*/  LDL.LU R166, [R1+0x13d4] ;  /* 0x0013d40001a67983 */ /* 0x000f220000300800 */
[----:B------:R-:W-:Y:S01]  /*4f610*/  ISETP.LT.AND P6, PT, R7, UR4, !P5 ;  /* 0x0000000407007c0c */ /* 0x000fe2000efc1270 */
[----:B------:R-:W-:-:S02]  /*4f620*/  ULDC UR8, c[0x0][0x22c] ;  /* 0x00008b0000087ab9 */ /* 0x000fc40000000800 */
[----:B------:R1:W-:Y:S01]  /*4f630*/  @P0 STG.E desc[UR6][R10.64], R15 ;  /* 0x0000000f0a000986 */ /* 0x0003e2000c101906 */
[----:B------:R-:W-:-:S03]  /*4f640*/  ISETP.LT.AND P5, PT, R8, UR4, !P5 ;  /* 0x0000000408007c0c */ /* 0x000fc6000efa1270 */
[----:B------:R1:W-:Y:S02]  /*4f650*/  @P4 STG.E desc[UR6][R12.64], R16 ;  /* 0x000000100c004986 */ /* 0x0003e4000c101906 */
[----:B-1----:R-:W-:Y:S02]  /*4f660*/  IMAD.WIDE R10, R228, 0x4, R4 ;  /* 0x00000004e40a7825 */ /* 0x002fe400078e0204 */
[----:B------:R-:W4:Y:S04]  /*4f670*/  LDL.LU R16, [R1+0x640] ;  /* 0x0006400001107983 */ /* 0x000f280000300800 */
[----:B------:R-:W4:Y:S04]  /*4f680*/  LDL.LU R228, [R1+0x240] ;  /* 0x0002400001e47983 */ /* 0x000f280000300800 */
[----:B------:R1:W-:Y:S01]  /*4f690*/  @P3 STG.E desc[UR6][R10.64], R165 ;  /* 0x000000a50a003986 */ /* 0x0003e2000c101906 */
[----:B------:R-:W-:-:S03]  /*4f6a0*/  IMAD.WIDE R12, R23, 0x4, R2 ;  /* 0x00000004170c7825 */ /* 0x000fc600078e0202 */
[----:B-1----:R-:W4:Y:S01]  /*4f6b0*/  LDL.LU R165, [R1+0x13d8] ;  /* 0x0013d80001a57983 */ /* 0x002f220000300800 */
[----:B------:R-:W-:-:S03]  /*4f6c0*/  IMAD.WIDE R10, R23, 0x4, R4 ;  /* 0x00000004170a7825 */ /* 0x000fc600078e0204 */
[----:B------:R-:W4:Y:S04]  /*4f6d0*/  LDL.LU R15, [R1+0x230] ;  /* 0x00023000010f7983 */ /* 0x000f280000300800 */
        /* <DEDUP_REMOVED lines=18> */
[----:B------:R-:W-:Y:S01]  /*4f800*/  ISETP.LT.AND P3, PT, R8, UR4, !P3 ;  /* 0x0000000408007c0c */ /* 0x000fe2000df61270 */
[----:B--2---:R1:W-:Y:S01]  /*4f810*/  @P4 STG.E desc[UR6][R12.64], R164 ;  /* 0x000000a40c004986 */ /* 0x0043e2000c101906 */
[----:B------:R-:W-:Y:S01]  /*4f820*/  ISETP.LT.AND P4, PT, R7, UR4, !P5 ;  /* 0x0000000407007c0c */ /* 0x000fe2000ef81270 */
[----:B------:R-:W-:Y:S01]  /*4f830*/  VIADD R0, R6, 0x123 ;  /* 0x0000012306007836 */ /* 0x000fe20000000000 */
[----:B------:R-:W-:Y:S01]  /*4f840*/  ISETP.LT.AND P5, PT, R8, UR4, !P5 ;  /* 0x0000000408007c0c */ /* 0x000fe2000efa1270 */
[----:B------:R-:W-:Y:S01]  /*4f850*/  ULDC UR8, c[0x0][0x22c] ;  /* 0x00008b0000087ab9 */ /* 0x000fe20000000800 */
[----:B-1----:R-:W2:Y:S04]  /*4f860*/  LDL.LU R164, [R1+0x244] ;  /* 0x0002440001a47983 */ /* 0x002ea80000300800 */
[----:B------:R-:W2:Y:S01]  /*4f870*/  LDL.LU R167, [R1+0x13e0] ;  /* 0x0013e00001a77983 */ /* 0x000ea20000300800 */
[----:B----4-:R-:W-:-:S03]  /*4f880*/  IMAD.WIDE R12, R166, 0x4, R2 ;  /* 0x00000004a60c7825 */ /* 0x010fc600078e0202 */
[----:B------:R1:W-:Y:S04]  /*4f890*/  @P0 STG.E desc[UR6][R10.64], R16 ;  /* 0x000000100a000986 */ /* 0x0003e8000c101906 */
[----:B------:R4:W-:Y:S04]  /*4f8a0*/  @P6 STG.E desc[UR6][R12.64], R228 ;  /* 0x000000e40c006986 */ /* 0x0009e8000c101906 */
[----:B-1----:R-:W2:Y:S04]  /*4f8b0*/  LDL.LU R16, [R1+0x234] ;  /* 0x0002340001107983 */ /* 0x002ea80000300800 */
[----:B----4-:R-:W4:Y:S01]  /*4f8c0*/  LDL.LU R228, [R1+0xe88] ;  /* 0x000e880001e47983 */ /* 0x010f220000300800 */
[----:B------:R-:W-:-:S03]  /*4f8d0*/  IMAD.WIDE R10, R166, 0x4, R4 ;  /* 0x00000004a60a7825 */ /* 0x000fc600078e0204 */
[----:B------:R-:W4:Y:S01]  /*4f8e0*/  LDL.LU R166, [R1+0x13e4] ;  /* 0x0013e40001a67983 */ /* 0x000f220000300800 */
[----:B------:R-:W-:-:S03]  /*4f8f0*/  IMAD.WIDE R12, R165, 0x4, R2 ;  /* 0x00000004a50c7825 */ /* 0x000fc600078e0202 */
[----:B------:R1:W-:Y:S04]  /*4f900*/  @P3 STG.E desc[UR6][R10.64], R15 ;  /* 0x0000000f0a003986 */ /* 0x0003e8000c101906 */
[----:B------:R1:W-:Y:S04]  /*4f910*/  @P4 STG.E desc[UR6][R12.64], R23 ;  /* 0x000000170c004986 */ /* 0x0003e8000c101906 */
[----:B------:R-:W4:Y:S01]  /*4f920*/  LDL.LU R14, [R1+0x648] ;  /* 0x00064800010e7983 */ /* 0x000f220000300800 */
[----:B-1----:R-:W-:-:S03]  /*4f930*/  IMAD.WIDE R10, R165, 0x4, R4 ;  /* 0x00000004a50a7825 */ /* 0x002fc600078e0204 */
[----:B------:R-:W4:Y:S04]  /*4f940*/  LDL.LU R23, [R1+0x248] ;  /* 0x0002480001177983 */ /* 0x000f280000300800 */
[----:B------:R-:W4:Y:S04]  /*4f950*/  LDL.LU R165, [R1+0x13e8] ;  /* 0x0013e80001a57983 */ /* 0x000f280000300800 */
[----:B------:R-:W4:Y:S04]  /*4f960*/  LDL.LU R15, [R1+0x238] ;  /* 0x00023800010f7983 */ /* 0x000f280000300800 */
[----:B---3--:R1:W-:Y:S04]  /*4f970*/  @P5 STG.E desc[UR6][R10.64], R22 ;  /* 0x000000160a005986 */ /* 0x0083e8000c101906 */
[----:B-1----:R-:W3:Y:S01]  /*4f980*/  LDL.LU R22, [R1+0xe8c] ;  /* 0x000e8c0001167983 */ /* 0x002ee20000300800 */
[----:B------:R-:W-:Y:S01]  /*4f990*/  ISETP.GE.AND P0, PT, R0, UR8, PT ;  /* 0x0000000800007c0c */ /* 0x000fe2000bf06270 */
[----:B------:R-:W-:Y:S01]  /*4f9a0*/  VIADD R0, R6, 0x124 ;  /* 0x0000012406007836 */ /* 0x000fe20000000000 */
[----:B------:R-:W-:-:S02]  /*4f9b0*/  ULDC UR8, c[0x0][0x22c] ;  /* 0x00008b0000087ab9 */ /* 0x000fc40000000800 */
        /* <DEDUP_REMOVED lines=12> */
[----:B------:R-:W-:Y:S01]  /*4fa80*/  ULDC UR8, c[0x0][0x22c] ;  /* 0x00008b0000087ab9 */ /* 0x000fe20000000800 */
[----:B--2---:R1:W-:Y:S01]  /*4fa90*/  @P6 STG.E desc[UR6][R12.64], R164 ;  /* 0x000000a40c006986 */ /* 0x0043e2000c101906 */
[----:B------:R-:W-:Y:S02]  /*4faa0*/  ISETP.LT.AND P6, PT, R7, UR4, !P5 ;  /* 0x0000000407007c0c */ /* 0x000fe4000efc1270 */
        /* <DEDUP_REMOVED lines=15> */
[----:B-1----:R-:W-:-:S04]  /*4fba0*/  IMAD.WIDE R10, R166, 0x4, R4 ;  /* 0x00000004a60a7825 */ /* 0x002fc800078e0204 */
[C---:B------:R-:W-:Y:S01]  /*4fbb0*/  IMAD.WIDE R12, R165.reuse, 0x4, R2 ;  /* 0x00000004a50c7825 */ /* 0x040fe200078e0202 */
[----:B------:R-:W4:Y:S04]  /*4fbc0*/  LDL.LU R23, [R1+0xe90] ;  /* 0x000e900001177983 */ /* 0x000f280000300800 */
[----:B------:R-:W4:Y:S04]  /*4fbd0*/  LDL.LU R166, [R1+0x13f4] ;  /* 0x0013f40001a67983 */ /* 0x000f280000300800 */
[----:B------:R1:W-:Y:S02]  /*4fbe0*/  @P5 STG.E desc[UR6][R10.64], R15 ;  /* 0x0000000f0a005986 */ /* 0x0003e4000c101906 */
[----:B-1----:R-:W-:-:S02]  /*4fbf0*/  IMAD.WIDE R10, R165, 0x4, R4 ;  /* 0x00000004a50a7825 */ /* 0x002fc400078e0204 */
        /* <DEDUP_REMOVED lines=783> */
[----:B------:R-:W-:Y:S01]  /*52cf0*/  ISETP.LT.AND P4, PT, R7, UR4, !P0 ;  /* 0x0000000407007c0c */ /* 0x000fe2000c781270 */
[----:B-1----:R-:W2:Y:S02]  /*52d00*/  LDL.LU R165, [R1+0x14fc] ;  /* 0x0014fc0001a57983 */ /* 0x002ea40000300800 */
[----:B------:R-:W-:Y:S02]  /*52d10*/  IMAD.WIDE R10, R164, 0x4, R4 ;  /* 0x00000004a40a7825 */ /* 0x000fe400078e0204 */
[----:B------:R-:W2:Y:S04]  /*52d20*/  LDL.LU R15, [R1+0x2c0] ;  /* 0x0002c000010f7983 */ /* 0x000ea80000300800 */
[----:B------:R-:W2:Y:S01]  /*52d30*/  LDL.LU R164, [R1+0xf14] ;  /* 0x000f140001a47983 */ /* 0x000ea20000300800 */
[----:B------:R-:W-:-:S02]  /*52d40*/  ISETP.GE.AND P3, PT, R0, UR8, PT ;  /* 0x0000000800007c0c */ /* 0x000fc4000bf66270 */
        /* <DEDUP_REMOVED lines=33> */
[----:B------:R-:W-:Y:S01]  /*52f60*/  ISETP.LT.AND P6, PT, R7, UR4, !P0 ;  /* 0x0000000407007c0c */ /* 0x000fe2000c7c1270 */
[----:B-1----:R-:W-:Y:S02]  /*52f70*/  IMAD.WIDE R10, R165, 0x4, R4 ;  /* 0x00000004a50a7825 */ /* 0x002fe400078e0204 */
[----:B------:R-:W3:Y:S04]  /*52f80*/  LDL.LU R165, [R1+0x2d8] ;  /* 0x0002d80001a57983 */ /* 0x000ee80000300800 */
[----:B--2---:R-:W2:Y:S01]  /*52f90*/  LDL.LU R164, [R1+0x150c] ;  /* 0x00150c0001a47983 */ /* 0x004ea20000300800 */
[----:B------:R-:W-:-:S03]  /*52fa0*/  ISETP.GE.AND P3, PT, R0, UR8, PT ;  /* 0x0000000800007c0c */ /* 0x000fc6000bf66270 */
[----:B------:R-:W2:Y:S01]  /*52fb0*/  LDL.LU R15, [R1+0x2c8] ;  /* 0x0002c800010f7983 */ /* 0x000ea20000300800 */
[----:B------:R-:W-:-:S03]  /*52fc0*/  ISETP.LT.AND P0, PT, R8, UR4, !P0 ;  /* 0x0000000408007c0c */ /* 0x000fc6000c701270 */
[----:B----4-:R1:W-:Y:S01]  /*52fd0*/  @P5 STG.E desc[UR6][R10.64], R16 ;  /* 0x000000100a005986 */ /* 0x0103e2000c101906 */
[----:B------:R-:W-:Y:S01]  /*52fe0*/  ISETP.LT.AND P4, PT, R7, UR4, !P3 ;  /* 0x0000000407007c0c */ /* 0x000fe2000df81270 */
[C---:B------:R-:W-:Y:S01]  /*52ff0*/  IMAD.WIDE R12, R229.reuse, 0x4, R2 ;  /* 0x00000004e50c7825 */ /* 0x040fe200078e0202 */
[----:B------:R-:W-:Y:S01]  /*53000*/  ULDC UR8, c[0x0][0x22c] ;  /* 0x00008b0000087ab9 */ /* 0x000fe20000000800 */
[----:B-1----:R-:W4:Y:S02]  /*53010*/  LDL.LU R16, [R1+0xf1c] ;  /* 0x000f1c0001107983 */ /* 0x002f240000300800 */
[----:B------:R-:W-:Y:S02]  /*53020*/  IMAD.WIDE R10, R229, 0x4, R4 ;  /* 0x00000004e50a7825 */ /* 0x000fe400078e0204 */
        /* <DEDUP_REMOVED lines=24> */
[----:B------:R2:W-:Y:S03]  /*531b0*/  @P6 STG.E desc[UR6][R12.64], R165 ;  /* 0x000000a50c006986 */ /* 0x0005e6000c101906 */
[----:B------:R-:W-:Y:S01]  /*531c0*/  ISETP.GE.AND P3, PT, R0, UR8, PT ;  /* 0x0000000800007c0c */ /* 0x000fe2000bf66270 */
[----:B-1----:R-:W-:-:S04]  /*531d0*/  IMAD.WIDE R10, R166, 0x4, R4 ;  /* 0x00000004a60a7825 */ /* 0x002fc800078e0204 */
[----:B--2---:R-:W-:Y:S01]  /*531e0*/  IMAD.WIDE R12, R164, 0x4, R2 ;  /* 0x00000004a40c7825 */ /* 0x004fe200078e0202 */
[----:B------:R-:W2:Y:S01]  /*531f0*/  LDL.LU R165, [R1+0xf20] ;  /* 0x000f200001a57983 */ /* 0x000ea20000300800 */
[----:B------:R-:W-:-:S03]  /*53200*/  ULDC UR8, c[0x0][0x22c] ;  /* 0x00008b0000087ab9 */ /* 0x000fc60000000800 */
[----:B------:R1:W-:Y:S01]  /*53210*/  @P5 STG.E desc[UR6][R10.64], R15 ;  /* 0x0000000f0a005986 */ /* 0x0003e2000c101906 */
[----:B------:R-:W-:-:S03]  /*53220*/  ISETP.LT.AND P6, PT, R7, UR4, !P3 ;  /* 0x0000000407007c0c */ /* 0x000fc6000dfc1270 */
[----:B------:R-:W2:Y:S01]  /*53230*/  LDL.LU R166, [R1+0x151c] ;  /* 0x00151c0001a67983 */ /* 0x000ea20000300800 */
[----:B------:R-:W-:Y:S01]  /*53240*/  ISETP.LT.AND P3, PT, R8, UR4, !P3 ;  /* 0x0000000408007c0c */ /* 0x000fe2000df61270 */
[----:B-1----:R-:W-:Y:S02]  /*53250*/  IMAD.WIDE R10, R164, 0x4, R4 ;  /* 0x00000004a40a7825 */ /* 0x002fe400078e0204 */
[----:B----4-:R1:W-:Y:S04]  /*53260*/  @P4 STG.E desc[UR6][R12.64], R16 ;  /* 0x000000100c004986 */ /* 0x0103e8000c101906 */
[----:B------:R4:W-:Y:S04]  /*53270*/  @P0 STG.E desc[UR6][R10.64], R229 ;  /* 0x000000e50a000986 */ /* 0x0009e8000c101906 */
[----:B-1----:R-:W2:Y:S04]  /*53280*/  LDL.LU R16, [R1+0xae0] ;  /* 0x000ae00001107983 */ /* 0x002ea80000300800 */
[----:B------:R-:W2:Y:S04]  /*53290*/  LDL.LU R164, [R1+0x6e0] ;  /* 0x0006e00001a47983 */ /* 0x000ea80000300800 */
[----:B----4-:R-:W4:Y:S01]  /*532a0*/  LDL.LU R229, [R1+0x1520] ;  /* 0x0015200001e57983 */ /* 0x010f220000300800 */
[----:B------:R-:W-:-:S03]  /*532b0*/  IMAD.WIDE R12, R23, 0x4, R2 ;  /* 0x00000004170c7825 */ /* 0x000fc600078e0202 */
[----:B------:R-:W4:Y:S01]  /*532c0*/  LDL.LU R15, [R1+0xad0] ;  /* 0x000ad000010f7983 */ /* 0x000f220000300800 */
[----:B------:R-:W-:-:S03]  /*532d0*/  IMAD.WIDE R10, R23, 0x4, R4 ;  /* 0x00000004170a7825 */ /* 0x000fc600078e0204 */
        /* <DEDUP_REMOVED lines=24> */
[----:B-1----:R-:W2:Y:S01]  /*53460*/  LDL.LU R165, [R1+0x6e4] ;  /* 0x0006e40001a57983 */ /* 0x002ea20000300800 */
[----:B------:R-:W-:-:S03]  /*53470*/  IMAD.WIDE R12, R166, 0x4, R2 ;  /* 0x00000004a60c7825 */ /* 0x000fc600078e0202 */
[----:B------:R-:W2:Y:S04]  /*53480*/  LDL.LU R167, [R1+0x1530] ;  /* 0x0015300001a77983 */ /* 0x000ea80000300800 */
[----:B------:R1:W-:Y:S04]  /*53490*/  @P5 STG.E desc[UR6][R10.64], R16 ;  /* 0x000000100a005986 */ /* 0x0003e8000c101906 */
[----:B------:R4:W-:Y:S04]  /*534a0*/  @P6 STG.E desc[UR6][R12.64], R164 ;  /* 0x000000a40c006986 */ /* 0x0009e8000c101906 */
[----:B-1----:R-:W2:Y:S01]  /*534b0*/  LDL.LU R16, [R1+0xad4] ;  /* 0x000ad40001107983 */ /* 0x002ea20000300800 */
[----:B------:R-:W-:-:S03]  /*534c0*/  IMAD.WIDE R10, R166, 0x4, R4 ;  /* 0x00000004a60a7825 */ /* 0x000fc600078e0204 */
[----:B----4-:R-:W4:Y:S01]  /*534d0*/  LDL.LU R164, [R1+0xf28] ;  /* 0x000f280001a47983 */ /* 0x010f220000300800 */
[----:B------:R-:W-:-:S03]  /*534e0*/  IMAD.WIDE R12, R229, 0x4, R2 ;  /* 0x00000004e50c7825 */ /* 0x000fc600078e0202 */
[----:B------:R-:W4:Y:S04]  /*534f0*/  LDL.LU R166, [R1+0x1538] ;  /* 0x0015380001a67983 */ /* 0x000f280000300800 */
        /* <DEDUP_REMOVED lines=18> */
[----:B------:R-:W-:Y:S02]  /*53620*/  ULDC UR8, c[0x0][0x22c] ;  /* 0x00008b0000087ab9 */ /* 0x000fe40000000800 */
[----:B------:R-:W-:Y:S01]  /*53630*/  ISETP.GE.AND P3, PT, R0, UR8, PT ;  /* 0x0000000800007c0c */ /* 0x000fe2000bf66270 */
[----:B------:R-:W-:Y:S01]  /*53640*/  IMAD.WIDE R10, R228, 0x4, R4 ;  /* 0x00000004e40a7825 */ /* 0x000fe200078e0204 */
[----:B------:R-:W-:Y:S01]  /*53650*/  ISETP.LT.AND P0, PT, R8, UR4, !P0 ;  /* 0x0000000408007c0c */ /* 0x000fe2000c701270 */
[----:B------:R-:W-:Y:S01]  /*53660*/  ULDC UR8, c[0x0][0x22c] ;  /* 0x00008b0000087ab9 */ /* 0x000fe20000000800 */
[----:B------:R-:W3:Y:S01]  /*53670*/  LDL.LU R228, [R1+0xaec] ;  /* 0x000aec0001e47983 */ /* 0x000ee20000300800 */
[----:B------:R-:W-:-:S03]  /*53680*/  VIADD R0, R6, 0x176 ;  /* 0x0000017606007836 */ /* 0x000fc60000000000 */
[----:B--2---:R1:W-:Y:S01]  /*53690*/  @P6 STG.E desc[UR6][R12.64], R165 ;  /* 0x000000a50c006986 */ /* 0x0043e2000c101906 */
[----:B------:R-:W-:Y:S02]  /*536a0*/  ISETP.LT.AND P6, PT, R7, UR4, !P3 ;  /* 0x0000000407007c0c */ /* 0x000fe4000dfc1270 */
[----:B------:R-:W-:Y:S01]  /*536b0*/  ISETP.LT.AND P3, PT, R8, UR4, !P3 ;  /* 0x0000000408007c0c */ /* 0x000fe2000df61270 */
[----:B-1----:R-:W-:Y:S01]  /*536c0*/  IMAD.WIDE R12, R167, 0x4, R2 ;  /* 0x00000004a70c7825 */ /* 0x002fe200078e0202 */
[----:B------:R-:W2:Y:S04]  /*536d0*/  LDL.LU R165, [R1+0x1544] ;  /* 0x0015440001a57983 */ /* 0x000ea80000300800 */
[----:B------:R1:W-:Y:S01]  /*536e0*/  @P5 STG.E desc[UR6][R10.64], R16 ;  /* 0x000000100a005986 */ /* 0x0003e2000c101906 */
[----:B------:R-:W-:-:S03]  /*536f0*/  ISETP.GE.AND P5, PT, R0, UR8, PT ;  /* 0x0000000800007c0c */ /* 0x000fc6000bfa6270 */
[----:B----4-:R4:W-:Y:S01]  /*53700*/  @P4 STG.E desc[UR6][R12.64], R164 ;  /* 0x000000a40c004986 */ /* 0x0109e2000c101906 */
[----:B------:R-:W-:Y:S01]  /*53710*/  ISETP.LT.AND P4, PT, R7, UR4, !P5 ;  /* 0x0000000407007c0c */ /* 0x000fe2000ef81270 */
[----:B-1----:R-:W-:Y:S02]  /*53720*/  IMAD.WIDE R10, R167, 0x4, R4 ;  /* 0x00000004a70a7825 */ /* 0x002fe400078e0204 */
[----:B------:R-:W2:Y:S01]  /*53730*/  LDL.LU R16, [R1+0x6ec] ;  /* 0x0006ec0001107983 */ /* 0x000ea20000300800 */
[----:B------:R-:W-:Y:S01]  /*53740*/  ULDC UR8, c[0x0][0x22c] ;  /* 0x00008b0000087ab9 */ /* 0x000fe20000000800 */
[C---:B----4-:R-:W-:Y:S02]  /*53750*/  IMAD.WIDE R12, R166.reuse, 0x4, R2 ;  /* 0x00000004a60c7825 */ /* 0x050fe400078e0202 */
[----:B------:R-:W4:Y:S04]  /*53760*/  LDL.LU R164, [R1+0xadc] ;  /* 0x000adc0001a47983 */ /* 0x000f280000300800 */
[----:B------:R-:W4:Y:S04]  /*53770*/  LDL.LU R167, [R1+0x154c] ;  /* 0x00154c0001a77983 */ /* 0x000f280000300800 */
[----:B------:R1:W-:Y:S04]  /*53780*/  @P0 STG.E desc[UR6][R10.64], R14 ;  /* 0x0000000e0a000986 */ /* 0x0003e8000c101906 */
[----:B------:R1:W-:Y:S02]  /*53790*/  @P6 STG.E desc[UR6][R12.64], R23 ;  /* 0x000000170c006986 */ /* 0x0003e4000c101906 */
[----:B-1----:R-:W-:-:S04]  /*537a0*/  IMAD.WIDE R10, R166, 0x4, R4 ;  /* 0x00000004a60a7825 */ /* 0x002fc800078e0204 */
[----:B------:R-:W-:Y:S01]  /*537b0*/  IMAD.WIDE R12, R229, 0x4, R2 ;  /* 0x00000004e50c7825 */ /* 0x000fe200078e0202 */
[----:B------:R-:W4:Y:S04]  /*537c0*/  LDL.LU R23, [R1+0xf30] ;  /* 0x000f300001177983 */ /* 0x000f280000300800 */
[----:B------:R-:W-:Y:S04]  /*537d0*/  @P3 STG.E desc[UR6][R10.64], R15 ;  /* 0x0000000f0a003986 */ /* 0x000fe8000c101906 */
[----:B------:R-:W4:Y:S04]  /*537e0*/  LDL.LU R166, [R1+0x1554] ;  /* 0x0015540001a67983 */ /* 0x000f280000300800 */
[----:B---3--:R1:W-:Y:S04]  /*537f0*/  @P4 STG.E desc[UR6][R12.64], R22 ;  /* 0x000000160c004986 */ /* 0x0083e8000c101906 */
[----:B-1----:R-:W3:Y:S01]  /*53800*/  LDL.LU R22, [R1+0xaf0] ;  /* 0x000af00001167983 */ /* 0x002ee20000300800 */
[----:B------:R-:W-:Y:S01]  /*53810*/  VIADD R0, R6, 0x177 ;  /* 0x0000017706007836 */ /* 0x000fe20000000000 */
[----:B------:R-:W-:-:S04]  /*53820*/  ISETP.LT.AND P5, PT, R8, UR4, !P5 ;  /* 0x0000000408007c0c */ /* 0x000fc8000efa1270 */
[----:B------:R-:W-:Y:S01]  /*53830*/  ISETP.GE.AND P0, PT, R0, UR8, PT ;  /* 0x0000000800007c0c */ /* 0x000fe2000bf06270 */
[----:B------:R-:W-:Y:S01]  /*53840*/  VIADD R0, R6, 0x178 ;  /* 0x0000017806007836 */ /* 0x000fe20000000000 */
[----:B------:R-:W-:Y:S02]  /*53850*/  ULDC UR8, c[0x0][0x22c] ;  /* 0x00008b0000087ab9 */ /* 0x000fe40000000800 */
[----:B------:R-:W-:Y:S02]  /*53860*/  ISETP.LT.AND P6, PT, R7, UR4, !P0 ;  /* 0x0000000407007c0c */ /* 0x000fe4000c7c1270 */
[----:B------:R-:W-:Y:S01]  /*53870*/  ISETP.LT.AND P0, PT, R8, UR4, !P0 ;  /* 0x0000000408007c0c */ /* 0x000fe2000c701270 */
[----:B------:R-:W-:Y:S01]  /*53880*/  IMAD.WIDE R10, R229, 0x4, R4 ;  /* 0x00000004e50a7825 */ /* 0x000fe200078e0204 */
[----:B------:R-:W-:Y:S01]  /*53890*/  ISETP.GE.AND P3, PT, R0, UR8, PT ;  /* 0x0000000800007c0c */ /* 0x000fe2000bf66270 */
[----:B------:R-:W3:Y:S01]  /*538a0*/  LDL.LU R229, [R1+0x2e0] ;  /* 0x0002e00001e57983 */ /* 0x000ee20000300800 */
[----:B------:R-:W-:-:S02]  /*538b0*/  ULDC UR8, c[0x0][0x22c] ;  /* 0x00008b0000087ab9 */ /* 0x000fc40000000800 */
[----:B------:R-:W-:Y:S01]  /*538c0*/  ISETP.LT.AND P4, PT, R7, UR4, !P3 ;  /* 0x0000000407007c0c */ /* 0x000fe2000df81270 */
[----:B------:R1:W-:Y:S01]  /*538d0*/  @P5 STG.E desc[UR6][R10.64], R228 ;  /* 0x000000e40a005986 */ /* 0x0003e2000c101906 */
[----:B------:R-:W-:Y:S01]  /*538e0*/  ISETP.LT.AND P3, PT, R8, UR4, !P3 ;  /* 0x0000000408007c0c */ /* 0x000fe2000df61270 */
[C---:B--2---:R-:W-:Y:S02]  /*538f0*/  IMAD.WIDE R12, R165.reuse, 0x4, R2 ;  /* 0x00000004a50c7825 */ /* 0x044fe400078e0202 */
[----:B-1----:R-:W2:Y:S02]  /*53900*/  LDL.LU R228, [R1+0x155c] ;  /* 0x00155c0001e47983 */ /* 0x002ea40000300800 */
[----:B------:R-:W-:Y:S02]  /*53910*/  IMAD.WIDE R10, R165, 0x4, R4 ;  /* 0x00000004a50a7825 */ /* 0x000fe400078e0204 */
[----:B------:R-:W2:Y:S04]  /*53920*/  LDL.LU R15, [R1+0x6f0] ;  /* 0x0006f000010f7983 */ /* 0x000ea80000300800 */
[----:B------:R-:W2:Y:S04]  /*53930*/  LDL.LU R165, [R1+0xf34] ;  /* 0x000f340001a57983 */ /* 0x000ea80000300800 */
[----:B------:R1:W-:Y:S04]  /*53940*/  @P6 STG.E desc[UR6][R12.64], R16 ;  /* 0x000000100c006986 */ /* 0x0003e8000c101906 */
[----:B----4-:R4:W-:Y:S01]  /*53950*/  @P0 STG.E desc[UR6][R10.64], R164 ;  /* 0x000000a40a000986 */ /* 0x0109e2000c101906 */
[----:B-1----:R-:W-:-:S03]  /*53960*/  IMAD.WIDE R12, R167, 0x4, R2 ;  /* 0x00000004a70c7825 */ /* 0x002fc600078e0202 */
[----:B----4-:R-:W4:Y:S01]  /*53970*/  LDL.LU R164, [R1+0x1560] ;  /* 0x0015600001a47983 */ /* 0x010f220000300800 */
[----:B------:R-:W-:-:S03]  /*53980*/  IMAD.WIDE R10, R167, 0x4, R4 ;  /* 0x00000004a70a7825 */ /* 0x000fc600078e0204 */
[----:B------:R-:W4:Y:S04]  /*53990*/  LDL.LU R16, [R1+0xaf4] ;  /* 0x000af40001107983 */ /* 0x000f280000300800 */
[----:B------:R1:W-:Y:S04]  /*539a0*/  @P4 STG.E desc[UR6][R12.64], R23 ;  /* 0x000000170c004986 */ /* 0x0003e8000c101906 */
[----:B-1----:R-:W4:Y:S04]  /*539b0*/  LDL.LU R23, [R1+0x2e4] ;  /* 0x0002e40001177983 */ /* 0x002f280000300800 */
        /* <DEDUP_REMOVED lines=8> */
[----:B------:R-:W-:Y:S01]  /*53a40*/  ISETP.GE.AND P0, PT, R0, UR8, PT ;  /* 0x0000000800007c0c */ /* 0x000fe2000bf06270 */
[----:B------:R-:W-:Y:S01]  /*53a50*/  VIADD R0, R6, 0x17b ;  /* 0x0000017b06007836 */ /* 0x000fe20000000000 */
[----:B------:R-:W-:Y:S01]  /*53a60*/  ISETP.LT.AND P5, PT, R8, UR4, !P5 ;  /* 0x0000000408007c0c */ /* 0x000fe2000efa1270 */
[----:B------:R-:W-:Y:S01]  /*53a70*/  IMAD.WIDE R12, R166, 0x4, R2 ;  /* 0x00000004a60c7825 */ /* 0x000fe200078e0202 */
[----:B------:R-:W-:Y:S01]  /*53a80*/  ISETP.LT.AND P4, PT, R7, UR4, !P0 ;  /* 0x0000000407007c0c */ /* 0x000fe2000c781270 */
[----:B------:R-:W-:-:S02]  /*53a90*/  ULDC UR8, c[0x0][0x22c] ;  /* 0x00008b0000087ab9 */ /* 0x000fc40000000800 */
[----:B------:R-:W-:Y:S01]  /*53aa0*/  ISETP.GE.AND P3, PT, R0, UR8, PT ;  /* 0x0000000800007c0c */ /* 0x000fe2000bf66270 */
[----:B------:R-:W-:Y:S01]  /*53ab0*/  IMAD.WIDE R10, R166, 0x4, R4 ;  /* 0x00000004a60a7825 */ /* 0x000fe200078e0204 */
[----:B------:R-:W-:Y:S01]  /*53ac0*/  ISETP.LT.AND P0, PT, R8, UR4, !P0 ;  /* 0x0000000408007c0c */ /* 0x000fe2000c701270 */
[----:B------:R-:W-:Y:S01]  /*53ad0*/  ULDC UR8, c[0x0][0x22c] ;  /* 0x00008b0000087ab9 */ /* 0x000fe20000000800 */
[----:B------:R1:W-:Y:S01]  /*53ae0*/  @P6 STG.E desc[UR6][R12.64], R229 ;  /* 0x000000e50c006986 */ /* 0x0003e2000c101906 */
[----:B------:R-:W-:-:S03]  /*53af0*/  ISETP.LT.AND P6, PT, R7, UR4, !P3 ;  /* 0x0000000407007c0c */ /* 0x000fc6000dfc1270 */
[----:B--2---:R2:W-:Y:S01]  /*53b00*/  @P5 STG.E desc[UR6][R10.64], R15 ;  /* 0x0000000f0a005986 */ /* 0x0045e2000c101906 */
[----:B------:R-:W-:-:S03]  /*53b10*/  ISETP.LT.AND P3, PT, R8, UR4, !P3 ;  /* 0x0000000408007c0c */ /* 0x000fc6000df61270 */
[----:B-1----:R-:W3:Y:S01]  /*53b20*/  LDL.LU R229, [R1+0xf38] ;  /* 0x000f380001e57983 */ /* 0x002ee20000300800 */
[----:B------:R-:W-:-:S03]  /*53b30*/  IMAD.WIDE R12, R228, 0x4, R2 ;  /* 0x00000004e40c7825 */ /* 0x000fc600078e0202 */
[----:B------:R-:W3:Y:S01]  /*53b40*/  LDL.LU R166, [R1+0x156c] ;  /* 0x00156c0001a67983 */ /* 0x000ee20000300800 */
[----:B--2---:R-:W-:-:S03]  /*53b50*/  IMAD.WIDE R10, R228, 0x4, R4 ;  /* 0x00000004e40a7825 */ /* 0x004fc600078e0204 */
[----:B------:R-:W2:Y:S04]  /*53b60*/  LDL.LU R14, [R1+0xaf8] ;  /* 0x000af800010e7983 */ /* 0x000ea80000300800 */
[----:B------:R-:W2:Y:S04]  /*53b70*/  LDL.LU R228, [R1+0x2e8] ;  /* 0x0002e80001e47983 */ /* 0x000ea80000300800 */
[----:B------:R1:W-:Y:S04]  /*53b80*/  @P4 STG.E desc[UR6][R12.64], R165 ;  /* 0x000000a50c004986 */ /* 0x0003e8000c101906 */
[----:B-1----:R-:W2:Y:S04]  /*53b90*/  LDL.LU R165, [R1+0x1578] ;  /* 0x0015780001a57983 */ /* 0x002ea80000300800 */
[----:B------:R-:W2:Y:S01]  /*53ba0*/  LDL.LU R15, [R1+0x6f8] ;  /* 0x0006f800010f7983 */ /* 0x000ea20000300800 */
[----:B----4-:R-:W-:-:S03]  /*53bb0*/  IMAD.WIDE R12, R164, 0x4, R2 ;  /* 0x00000004a40c7825 */ /* 0x010fc600078e0202 */
[----:B------:R1:W-:Y:S02]  /*53bc0*/  @P0 STG.E desc[UR6][R10.64], R16 ;  /* 0x000000100a000986 */ /* 0x0003e4000c101906 */
[----:B-1----:R-:W-:Y:S02]  /*53bd0*/  IMAD.WIDE R10, R164, 0x4, R4 ;  /* 0x00000004a40a7825 */ /* 0x002fe400078e0204 */
[----:B------:R-:W4:Y:S04]  /*53be0*/  LDL.LU R16, [R1+0xf3c] ;  /* 0x000f3c0001107983 */ /* 0x000f280000300800 */
[----:B------:R-:W4:Y:S04]  /*53bf0*/  LDL.LU R164, [R1+0xafc] ;  /* 0x000afc0001a47983 */ /* 0x000f280000300800 */
[----:B------:R1:W-:Y:S04]  /*53c00*/  @P6 STG.E desc[UR6][R12.64], R23 ;  /* 0x000000170c006986 */ /* 0x0003e8000c101906 */
[----:B-1----:R-:W4:Y:S04]  /*53c10*/  LDL.LU R23, [R1+0x157c] ;  /* 0x00157c0001177983 */ /* 0x002f280000300800 */
        /* <DEDUP_REMOVED lines=16> */
[----:B------:R1:W-:Y:S02]  /*53d20*/  @P4 STG.E desc[UR6][R12.64], R229 ;  /* 0x000000e50c004986 */ /* 0x0003e4000c101906 */
[----:B------:R-:W-:Y:S01]  /*53d30*/  VIADD R0, R6, 0x17f ;  /* 0x0000017f06007836 */ /* 0x000fe20000000000 */
[----:B------:R-:W-:Y:S01]  /*53d40*/  ISETP.LT.AND P4, PT, R7, UR4, !P3 ;  /* 0x0000000407007c0c */ /* 0x000fe2000df81270 */
[----:B------:R-:W-:Y:S01]  /*53d50*/  ULDC UR8, c[0x0][0x22c] ;  /* 0x00008b0000087ab9 */ /* 0x000fe20000000800 */
[----:B------:R-:W3:Y:S04]  /*53d60*/  LDL.LU R167, [R1+0x6fc] ;  /* 0x0006fc0001a77983 */ /* 0x000ee80000300800 */
[----:B--2---:R2:W-:Y:S01]  /*53d70*/  @P5 STG.E desc[UR6][R10.64], R14 ;  /* 0x0000000e0a005986 */ /* 0x0045e2000c101906 */
[----:B------:R-:W-:Y:S01]  /*53d80*/  ISETP.GE.AND P5, PT, R0, UR8, PT ;  /* 0x0000000800007c0c */ /* 0x000fe2000bfa6270 */
[----:B-1----:R-:W-:-:S02]  /*53d90*/  IMAD.WIDE R12, R166, 0x4, R2 ;  /* 0x00000004a60c7825 */ /* 0x002fc400078e0202 */
[----:B------:R-:W3:Y:S01]  /*53da0*/  LDL.LU R229, [R1+0x1584] ;  /* 0x0015840001e57983 */ /* 0x000ee20000300800 */
[----:B------:R-:W-:Y:S01]  /*53db0*/  ISETP.LT.AND P3, PT, R8, UR4, !P3 ;  /* 0x0000000408007c0c */ /* 0x000fe2000df61270 */
[----:B------:R-:W-:Y:S02]  /*53dc0*/  ULDC UR8, c[0x0][0x22c] ;  /* 0x00008b0000087ab9 */ /* 0x000fe40000000800 */
[----:B------:R1:W-:Y:S01]  /*53dd0*/  @P6 STG.E desc[UR6][R12.64], R228 ;  /* 0x000000e40c006986 */ /* 0x0003e2000c101906 */
[----:B------:R-:W-:Y:S01]  /*53de0*/  ISETP.LT.AND P6, PT, R7, UR4, !P5 ;  /* 0x0000000407007c0c */ /* 0x000fe2000efc1270 */
[----:B--2---:R-:W-:Y:S02]  /*53df0*/  IMAD.WIDE R10, R166, 0x4, R4 ;  /* 0x00000004a60a7825 */ /* 0x004fe400078e0204 */
[----:B-1----:R-:W2:Y:S02]  /*53e00*/  LDL.LU R228, [R1+0xf40] ;  /* 0x000f400001e47983 */ /* 0x002ea40000300800 */
[----:B------:R-:W-:-:S02]  /*53e10*/  IMAD.WIDE R12, R165, 0x4, R2 ;  /* 0x00000004a50c7825 */ /* 0x000fc400078e0202 */
[----:B------:R-:W2:Y:S04]  /*53e20*/  LDL.LU R166, [R1+0x1588] ;  /* 0x0015880001a67983 */ /* 0x000ea80000300800 */
[----:B------:R1:W-:Y:S02]  /*53e30*/  @P0 STG.E desc[UR6][R10.64], R15 ;  /* 0x0000000f0a000986 */ /* 0x0003e4000c101906 */
[----:B-1----:R-:W-:Y:S02]  /*53e40*/  IMAD.WIDE R10, R165, 0x4, R4 ;  /* 0x00000004a50a7825 */ /* 0x002fe400078e0204 */
[----:B------:R-:W2:Y:S04]  /*53e50*/  LDL.LU R15, [R1+0x700] ;  /* 0x00070000010f7983 */ /* 0x000ea80000300800 */
[----:B------:R-:W2:Y:S04]  /*53e60*/  LDL.LU R165, [R1+0x300] ;  /* 0x0003000001a57983 */ /* 0x000ea80000300800 */
[----:B----4-:R-:W-:Y:S04]  /*53e70*/  @P4 STG.E desc[UR6][R12.64], R16 ;  /* 0x000000100c004986 */ /* 0x010fe8000c101906 */
[----:B------:R1:W-:Y:S04]  /*53e80*/  @P3 STG.E desc[UR6][R10.64], R164 ;  /* 0x000000a40a003986 */ /* 0x0003e8000c101906 */
[----:B-1----:R-:W4:Y:S01]  /*53e90*/  LDL.LU R164, [R1+0x1590] ;  /* 0x0015900001a47983 */ /* 0x002f220000300800 */
[----:B------:R-:W-:-:S05]  /*53ea0*/  IMAD.WIDE R12, R23, 0x4, R2 ;  /* 0x00000004170c7825 */ /* 0x000fca00078e0202 */
[----:B---3--:R1:W-:Y:S04]  /*53eb0*/  @P6 STG.E desc[UR6][R12.64], R22 ;  /* 0x000000160c006986 */ /* 0x0083e8000c101906 */
[----:B-1----:R-:W3:Y:S01]  /*53ec0*/  LDL.LU R22, [R1+0x2f0] ;  /* 0x0002f00001167983 */ /* 0x002ee20000300800 */
[----:B------:R-:W-:Y:S01]  /*53ed0*/  VIADD R0, R6, 0x180 ;  /* 0x0000018006007836 */ /* 0x000fe20000000000 */
[----:B------:R-:W-:-:S04]  /*53ee0*/  ISETP.LT.AND P5, PT, R8, UR4, !P5 ;  /* 0x0000000408007c0c */ /* 0x000fc8000efa1270 */
[----:B------:R-:W-:Y:S01]  /*53ef0*/  ISETP.GE.AND P0, PT, R0, UR8, PT ;  /* 0x0000000800007c0c */ /* 0x000fe2000bf06270 */
[----:B------:R-:W-:Y:S01]  /*53f00*/  VIADD R0, R6, 0x181 ;  /* 0x0000018106007836 */ /* 0x000fe20000000000 */
[----:B------:R-:W-:Y:S02]  /*53f10*/  ULDC UR8, c[0x0][0x22c] ;  /* 0x00008b0000087ab9 */ /* 0x000fe40000000800 */
[----:B------:R-:W-:Y:S01]  /*53f20*/  ISETP.LT.AND P4, PT, R7, UR4, !P0 ;  /* 0x0000000407007c0c */ /* 0x000fe2000c781270 */
[----:B------:R-:W-:Y:S01]  /*53f30*/  IMAD.WIDE R10, R23, 0x4, R4 ;  /* 0x00000004170a7825 */ /* 0x000fe200078e0204 */
[----:B------:R-:W-:Y:S01]  /*53f40*/  ISETP.GE.AND P3, PT, R0, UR8, PT ;  /* 0x0000000800007c0c */ /* 0x000fe2000bf66270 */
[----:B------:R-:W4:Y:S01]  /*53f50*/  LDL.LU R23, [R1+0xf44] ;  /* 0x000f440001177983 */ /* 0x000f220000300800 */
[----:B------:R-:W-:-:S03]  /*53f60*/  ISETP.LT.AND P0, PT, R8, UR4, !P0 ;  /* 0x0000000408007c0c */ /* 0x000fc6000c701270 */
[----:B------:R1:W-:Y:S01]  /*53f70*/  @P5 STG.E desc[UR6][R10.64], R167 ;  /* 0x000000a70a005986 */ /* 0x0003e2000c101906 */
[----:B------:R-:W-:Y:S01]  /*53f80*/  ISETP.LT.AND P6, PT, R7, UR4, !P3 ;  /* 0x0000000407007c0c */ /* 0x000fe2000dfc1270 */
[C---:B------:R-:W-:Y:S01]  /*53f90*/  IMAD.WIDE R12, R229.reuse, 0x4, R2 ;  /* 0x00000004e50c7825 */ /* 0x040fe200078e0202 */
[----:B------:R-:W-:Y:S01]  /*53fa0*/  ISETP.LT.AND P3, PT, R8, UR4, !P3 ;  /* 0x0000000408007c0c */ /* 0x000fe2000df61270 */
[----:B------:R-:W-:Y:S01]  /*53fb0*/  ULDC UR8, c[0x0][0x22c] ;  /* 0x00008b0000087ab9 */ /* 0x000fe20000000800 */
[----:B-1----:R-:W4:Y:S01]  /*53fc0*/  LDL.LU R167, [R1+0x1598] ;  /* 0x0015980001a77983 */ /* 0x002f220000300800 */
[----:B------:R-:W-:-:S03]  /*53fd0*/  IMAD.WIDE R10, R229, 0x4, R4 ;  /* 0x00000004e50a7825 */ /* 0x000fc600078e0204 */
[----:B------:R-:W4:Y:S04]  /*53fe0*/  LDL.LU R16, [R1+0x704] ;  /* 0x0007040001107983 */ /* 0x000f280000300800 */
[----:B--2---:R1:W-:Y:S04]  /*53ff0*/  @P4 STG.E desc[UR6][R12.64], R228 ;  /* 0x000000e40c004986 */ /* 0x0043e8000c101906 */
[----:B-1----:R-:W2:Y:S01]  /*54000*/  LDL.LU R228, [R1+0x304] ;  /* 0x0003040001e47983 */ /* 0x002ea20000300800 */
[----:B------:R-:W-:-:S03]  /*54010*/  IMAD.WIDE R12, R166, 0x4, R2 ;  /* 0x00000004a60c7825 */ /* 0x000fc600078e0202 */
[----:B------:R-:W2:Y:S04]  /*54020*/  LDL.LU R229, [R1+0x15a0] ;  /* 0x0015a00001e57983 */ /* 0x000ea80000300800 */
[----:B------:R-:W2:Y:S04]  /*54030*/  LDL.LU R14, [R1+0x2f4] ;  /* 0x0002f400010e7983 */ /* 0x000ea80000300800 */
[----:B------:R1:W-:Y:S04]  /*54040*/  @P0 STG.E desc[UR6][R10.64], R15 ;  /* 0x0000000f0a000986 */ /* 0x0003e8000c101906 */
[----:B------:R1:W-:Y:S02]  /*54050*/  @P6 STG.E desc[UR6][R12.64], R165 ;  /* 0x000000a50c006986 */ /* 0x0003e4000c101906 */
[----:B-1----:R-:W-:-:S02]  /*54060*/  IMAD.WIDE R10, R166, 0x4, R4 ;  /* 0x00000004a60a7825 */ /* 0x002fc400078e0204 */
[----:B------:R-:W2:Y:S04]  /*54070*/  LDL.LU R165, [R1+0xf48] ;  /* 0x000f480001a57983 */ /* 0x000ea80000300800 */
[----:B------:R-:W2:Y:S04]  /*54080*/  LDL.LU R166, [R1+0x15a8] ;  /* 0x0015a80001a67983 */ /* 0x000ea80000300800 */
        /* <DEDUP_REMOVED lines=10> */
[----:B----4-:R-:W-:Y:S01]  /*54130*/  IMAD.WIDE R12, R164, 0x4, R2 ;  /* 0x00000004a40c7825 */ /* 0x010fe200078e0202 */
[----:B------:R-:W-:Y:S01]  /*54140*/  ISETP.LT.AND P6, PT, R7, UR4, !P0 ;  /* 0x0000000407007c0c */ /* 0x000fe2000c7c1270 */
[----:B------:R-:W-:-:S02]  /*54150*/  ULDC UR8, c[0x0][0x22c] ;  /* 0x00008b0000087ab9 */ /* 0x000fc40000000800 */
[----:B------:R-:W-:Y:S02]  /*54160*/  ISETP.GE.AND P3, PT, R0, UR8, PT ;  /* 0x0000000800007c0c */ /* 0x000fe4000bf66270 */
[----:B------:R-:W-:Y:S02]  /*54170*/  ISETP.LT.AND P0, PT, R8, UR4, !P0 ;  /* 0x0000000408007c0c */ /* 0x000fe4000c701270 */
[----:B------:R1:W-:Y:S01]  /*54180*/  @P4 STG.E desc[UR6][R12.64], R23 ;  /* 0x000000170c004986 */ /* 0x0003e2000c101906 */
[----:B------:R-:W-:Y:S01]  /*54190*/  ISETP.LT.AND P4, PT, R7, UR4, !P3 ;  /* 0x0000000407007c0c */ /* 0x000fe2000df81270 */
[----:B------:R-:W-:Y:S01]  /*541a0*/  IMAD.WIDE R10, R164, 0x4, R4 ;  /* 0x00000004a40a7825 */ /* 0x000fe200078e0204 */
[----:B------:R-:W-:Y:S01]  /*541b0*/  ISETP.LT.AND P3, PT, R8, UR4, !P3 ;  /* 0x0000000408007c0c */ /* 0x000fe2000df61270 */
[----:B------:R-:W-:Y:S01]  /*541c0*/  ULDC UR8, c[0x0][0x22c] ;  /* 0x00008b0000087ab9 */ /* 0x000fe20000000800 */
[----:B-1----:R-:W4:Y:S01]  /*541d0*/  LDL.LU R23, [R1+0x308] ;  /* 0x0003080001177983 */ /* 0x002f220000300800 */
[----:B------:R-:W-:-:S03]  /*541e0*/  IMAD.WIDE R12, R167, 0x4, R2 ;  /* 0x00000004a70c7825 */ /* 0x000fc600078e0202 */
[----:B------:R-:W4:Y:S04]  /*541f0*/  LDL.LU R164, [R1+0x15ac] ;  /* 0x0015ac0001a47983 */ /* 0x000f280000300800 */
[----:B------:R-:W4:Y:S04]  /*54200*/  LDL.LU R15, [R1+0x2f8] ;  /* 0x0002f800010f7983 */ /* 0x000f280000300800 */
[----:B------:R1:W-:Y:S04]  /*54210*/  @P5 STG.E desc[UR6][R10.64], R16 ;  /* 0x000000100a005986 */ /* 0x0003e8000c101906 */
[----:B--2---:R2:W-:Y:S01]  /*54220*/  @P6 STG.E desc[UR6][R12.64], R228 ;  /* 0x000000e40c006986 */ /* 0x0045e2000c101906 */
[----:B-1----:R-:W-:-:S03]  /*54230*/  IMAD.WIDE R10, R167, 0x4, R4 ;  /* 0x00000004a70a7825 */ /* 0x002fc600078e0204 */
[----:B------:R-:W4:Y:S01]  /*54240*/  LDL.LU R16, [R1+0xf4c] ;  /* 0x000f4c0001107983 */ /* 0x000f220000300800 */
[----:B--2---:R-:W-:-:S03]  /*54250*/  IMAD.WIDE R12, R229, 0x4, R2 ;  /* 0x00000004e50c7825 */ /* 0x004fc600078e0202 */
        /* <DEDUP_REMOVED lines=14> */
[----:B------:R-:W-:Y:S02]  /*54340*/  ISETP.LT.AND P5, PT, R8, UR4, !P5 ;  /* 0x0000000408007c0c */ /* 0x000fe4000efa1270 */
[----:B------:R-:W-:Y:S01]  /*54350*/  ISETP.GE.AND P0, PT, R0, UR8, PT ;  /* 0x0000000800007c0c */ /* 0x000fe2000bf06270 */
[----:B------:R-:W-:Y:S01]  /*54360*/  VIADD R0, R6, 0x187 ;  /* 0x0000018706007836 */ /* 0x000fe20000000000 */
[----:B------:R-:W-:Y:S01]  /*54370*/  ULDC UR8, c[0x0][0x22c] ;  /* 0x00008b0000087ab9 */ /* 0x000fe20000000800 */
[----:B------:R-:W-:Y:S01]  /*54380*/  IMAD.WIDE R12, R166, 0x4, R2 ;  /* 0x00000004a60c7825 */ /* 0x000fe200078e0202 */
[----:B------:R-:W-:-:S02]  /*54390*/  ISETP.LT.AND P4, PT, R7, UR4, !P0 ;  /* 0x0000000407007c0c */ /* 0x000fc4000c781270 */
[----:B------:R-:W-:Y:S01]  /*543a0*/  ISETP.LT.AND P0, PT, R8, UR4, !P0 ;  /* 0x0000000408007c0c */ /* 0x000fe2000c701270 */
[----:B------:R-:W-:Y:S01]  /*543b0*/  IMAD.WIDE R10, R166, 0x4, R4 ;  /* 0x00000004a60a7825 */ /* 0x000fe200078e0204 */
[----:B------:R-:W-:Y:S01]  /*543c0*/  ISETP.GE.AND P3, PT, R0, UR8, PT ;  /* 0x0000000800007c0c */ /* 0x000fe2000bf66270 */
[----:B----4-:R1:W-:Y:S01]  /*543d0*/  @P6 STG.E desc[UR6][R12.64], R23 ;  /* 0x000000170c006986 */ /* 0x0103e2000c101906 */
[----:B------:R-:W-:Y:S02]  /*543e0*/  ULDC UR8, c[0x0][0x22c] ;  /* 0x00008b0000087ab9 */ /* 0x000fe40000000800 */
[----:B------:R-:W-:Y:S01]  /*543f0*/  ISETP.LT.AND P6, PT, R7, UR4, !P3 ;  /* 0x0000000407007c0c */ /* 0x000fe2000dfc1270 */
[----:B------:R4:W-:Y:S04]  /*54400*/  @P5 STG.E desc[UR6][R10.64], R15 ;  /* 0x0000000f0a005986 */ /* 0x0009e8000c101906 */
[----:B-1----:R-:W3:Y:S01]  /*54410*/  LDL.LU R23, [R1+0xb00] ;  /* 0x000b000001177983 */ /* 0x002ee20000300800 */
[----:B------:R-:W-:-:S03]  /*54420*/  IMAD.WIDE R12, R164, 0x4, R2 ;  /* 0x00000004a40c7825 */ /* 0x000fc600078e0202 */
[----:B------:R-:W3:Y:S01]  /*54430*/  LDL.LU R166, [R1+0x15c4] ;  /* 0x0015c40001a67983 */ /* 0x000ee20000300800 */
[----:B----4-:R-:W-:-:S03]  /*54440*/  IMAD.WIDE R10, R164, 0x4, R4 ;  /* 0x00000004a40a7825 */ /* 0x010fc600078e0204 */
[----:B------:R-:W4:Y:S01]  /*54450*/  LDL.LU R14, [R1+0xc0] ;  /* 0x0000c000010e7983 */ /* 0x000f220000300800 */
[----:B------:R-:W-:-:S03]  /*54460*/  ISETP.LT.AND P3, PT, R8, UR4, !P3 ;  /* 0x0000000408007c0c */ /* 0x000fc6000df61270 */
[----:B------:R1:W-:Y:S04]  /*54470*/  @P4 STG.E desc[UR6][R12.64], R16 ;  /* 0x000000100c004986 */ /* 0x0003e8000c101906 */
[----:B------:R-:W4:Y:S04]  /*54480*/  LDL.LU R164, [R1+0x80] ;  /* 0x0000800001a47983 */ /* 0x000f280000300800 */
[----:B--2---:R2:W-:Y:S01]  /*54490*/  @P0 STG.E desc[UR6][R10.64], R167 ;  /* 0x000000a70a000986 */ /* 0x0045e2000c101906 */
[----:B-1----:R-:W-:-:S03]  /*544a0*/  IMAD.WIDE R12, R228, 0x4, R2 ;  /* 0x00000004e40c7825 */ /* 0x002fc600078e0202 */
[----:B--2---:R-:W2:Y:S04]  /*544b0*/  LDL.LU R167, [R1+0x15c8] ;  /* 0x0015c80001a77983 */ /* 0x004ea80000300800 */
[----:B------:R-:W2:Y:S01]  /*544c0*/  LDL.LU R15, [R1+0x20] ;  /* 0x00002000010f7983 */ /* 0x000ea20000300800 */
[----:B------:R-:W-:-:S03]  /*544d0*/  IMAD.WIDE R10, R228, 0x4, R4 ;  /* 0x00000004e40a7825 */ /* 0x000fc600078e0204 */
[----:B------:R1:W-:Y:S04]  /*544e0*/  @P6 STG.E desc[UR6][R12.64], R165 ;  /* 0x000000a50c006986 */ /* 0x0003e8000c101906 */
[----:B-1----:R-:W2:Y:S04]  /*544f0*/  LDL.LU R165, [R1+0xb04] ;  /* 0x000b040001a57983 */ /* 0x002ea80000300800 */
        /* <DEDUP_REMOVED lines=14> */
[----:B------:R-:W-:Y:S01]  /*545e0*/  ULDC UR8, c[0x0][0x22c] ;  /* 0x00008b0000087ab9 */ /* 0x000fe20000000800 */
[----:B------:R-:W-:-:S02]  /*545f0*/  ISETP.LT.AND P0, PT, R8, UR4, !P0 ;  /* 0x0000000408007c0c */ /* 0x000fc4000c701270 */
[----:B------:R-:W-:Y:S01]  /*54600*/  ISETP.GE.AND P3, PT, R0, UR8, PT ;  /* 0x0000000800007c0c */ /* 0x000fe2000bf66270 */
[----:B------:R-:W-:Y:S01]  /*54610*/  IMAD.WIDE R10, R229, 0x4, R4 ;  /* 0x00000004e50a7825 */ /* 0x000fe200078e0204 */
[----:B------:R1:W-:Y:S01]  /*54620*/  @P4 STG.E desc[UR6][R12.64], R23 ;  /* 0x000000170c004986 */ /* 0x0003e2000c101906 */
[----:B------:R-:W-:Y:S02]  /*54630*/  ULDC UR8, c[0x0][0x22c] ;  /* 0x00008b0000087ab9 */ /* 0x000fe40000000800 */
[----:B------:R-:W-:Y:S01]  /*54640*/  VIADD R0, R6, 0x18b ;  /* 0x0000018b06007836 */ /* 0x000fe20000000000 */
[----:B------:R-:W-:Y:S02]  /*54650*/  ISETP.LT.AND P4, PT, R7, UR4, !P3 ;  /* 0x0000000407007c0c */ /* 0x000fe4000df81270 */
[----:B------:R-:W-:Y:S01]  /*54660*/  ISETP.LT.AND P3, PT, R8, UR4, !P3 ;  /* 0x0000000408007c0c */ /* 0x000fe2000df61270 */
[----:B----4-:R4:W-:Y:S01]  /*54670*/  @P5 STG.E desc[UR6][R10.64], R14 ;  /* 0x0000000e0a005986 */ /* 0x0109e2000c101906 */
[----:B------:R-:W-:Y:S01]  /*54680*/  ISETP.GE.AND P5, PT, R0, UR8, PT ;  /* 0x0000000800007c0c */ /* 0x000fe2000bfa6270 */
[----:B-1----:R-:W-:-:S02]  /*54690*/  IMAD.WIDE R12, R166, 0x4, R2 ;  /* 0x00000004a60c7825 */ /* 0x002fc400078e0202 */
[----:B------:R-:W3:Y:S01]  /*546a0*/  LDL.LU R23, [R1+0xb08] ;  /* 0x000b080001177983 */ /* 0x000ee20000300800 */
[----:B------:R-:W-:-:S03]  /*546b0*/  ULDC UR8, c[0x0][0x22c] ;  /* 0x00008b0000087ab9 */ /* 0x000fc60000000800 */
[----:B------:R1:W-:Y:S01]  /*546c0*/  @P6 STG.E desc[UR6][R12.64], R164 ;  /* 0x000000a40c006986 */ /* 0x0003e2000c101906 */
[----:B------:R-:W-:Y:S01]  /*546d0*/  ISETP.LT.AND P6, PT, R7, UR4, !P5 ;  /* 0x0000000407007c0c */ /* 0x000fe2000efc1270 */
[----:B----4-:R-:W-:Y:S01]  /*546e0*/  IMAD.WIDE R10, R166, 0x4, R4 ;  /* 0x00000004a60a7825 */ /* 0x010fe200078e0204 */
[----:B------:R-:W-:Y:S01]  /*546f0*/  ISETP.LT.AND P5, PT, R8, UR4, !P5 ;  /* 0x0000000408007c0c */ /* 0x000fe2000efa1270 */
[----:B------:R-:W4:Y:S04]  /*54700*/  LDL.LU R229, [R1+0x15d4] ;  /* 0x0015d40001e57983 */ /* 0x000f280000300800 */
[----:B-1----:R-:W4:Y:S01]  /*54710*/  LDL.LU R164, [R1+0xc8] ;  /* 0x0000c80001a47983 */ /* 0x002f220000300800 */
[----:B--2---:R-:W-:-:S03]  /*54720*/  IMAD.WIDE R12, R167, 0x4, R2 ;  /* 0x00000004a70c7825 */ /* 0x004fc600078e0202 */
[----:B------:R-:W2:Y:S04]  /*54730*/  LDL.LU R166, [R1+0x15dc] ;  /* 0x0015dc0001a67983 */ /* 0x000ea80000300800 */
[----:B------:R1:W-:Y:S02]  /*54740*/  @P0 STG.E desc[UR6][R10.64], R15 ;  /* 0x0000000f0a000986 */ /* 0x0003e4000c101906 */
[----:B-1----:R-:W-:Y:S02]  /*54750*/  IMAD.WIDE R10, R167, 0x4, R4 ;  /* 0x00000004a70a7825 */ /* 0x002fe400078e0204 */
[----:B------:R1:W-:Y:S04]  /*54760*/  @P4 STG.E desc[UR6][R12.64], R165 ;  /* 0x000000a50c004986 */ /* 0x0003e8000c101906 */
[----:B------:R1:W-:Y:S02]  /*54770*/  @P3 STG.E desc[UR6][R10.64], R16 ;  /* 0x000000100a003986 */ /* 0x0003e4000c101906 */
[----:B-1----:R-:W-:-:S02]  /*54780*/  IMAD.WIDE R12, R228, 0x4, R2 ;  /* 0x00000004e40c7825 */ /* 0x002fc400078e0202 */
[----:B------:R-:W2:Y:S04]  /*54790*/  LDL.LU R165, [R1+0xb0c] ;  /* 0x000b0c0001a57983 */ /* 0x000ea80000300800 */
[----:B------:R-:W2:Y:S01]  /*547a0*/  LDL.LU R167, [R1+0x15e4] ;  /* 0x0015e40001a77983 */ /* 0x000ea20000300800 */
[----:B------:R-:W-:-:S03]  /*547b0*/  IMAD.WIDE R10, R228, 0x4, R4 ;  /* 0x00000004e40a7825 */ /* 0x000fc600078e0204 */
[----:B------:R-:W2:Y:S04]  /*547c0*/  LDL.LU R228, [R1+0x15ec] ;  /* 0x0015ec0001e47983 */ /* 0x000ea80000300800 */
[----:B---3--:R-:W-:Y:S04]  /*547d0*/  @P6 STG.E desc[UR6][R12.64], R22 ;  /* 0x000000160c006986 */ /* 0x008fe8000c101906 */
[----:B------:R1:W-:Y:S04]  /*547e0*/  @P5 STG.E desc[UR6][R10.64], R252 ;  /* 0x000000fc0a005986 */ /* 0x0003e8000c101906 */
[----:B-1----:R-:W3:Y:S01]  /*547f0*/  LDL.LU R252, [R1+0x1760] ;  /* 0x0017600001fc7983 */ /* 0x002ee20000300800 */
[----:B------:R-:W-:-:S05]  /*54800*/  VIADD R0, R6, 0x18c ;  /* 0x0000018c06007836 */ /* 0x000fca0000000000 */
[----:B------:R-:W-:Y:S01]  /*54810*/  ISETP.GE.AND P0, PT, R0, UR8, PT ;  /* 0x0000000800007c0c */ /* 0x000fe2000bf06270 */
[----:B------:R-:W-:Y:S01]  /*54820*/  VIADD R0, R6, 0x18d ;  /* 0x0000018d06007836 */ /* 0x000fe20000000000 */
[----:B------:R-:W-:Y:S02]  /*54830*/  ULDC UR8, c[0x0][0x22c] ;  /* 0x00008b0000087ab9 */ /* 0x000fe40000000800 */
[----:B------:R-:W-:Y:S02]  /*54840*/  ISETP.LT.AND P4, PT, R7, UR4, !P0 ;  /* 0x0000000407007c0c */ /* 0x000fe4000c781270 */
[----:B------:R-:W-:Y:S02]  /*54850*/  ISETP.GE.AND P3, PT, R0, UR8, PT ;  /* 0x0000000800007c0c */ /* 0x000fe4000bf66270 */
[C---:B------:R-:W-:Y:S01]  /*54860*/  ISETP.LT.AND P0, PT, R8.reuse, UR4, !P0 ;  /* 0x0000000408007c0c */ /* 0x040fe2000c701270 */
[----:B----4-:R-:W-:Y:S01]  /*54870*/  IMAD.WIDE R12, R229, 0x4, R2 ;  /* 0x00000004e50c7825 */ /* 0x010fe200078e0202 */
[----:B------:R-:W-:Y:S01]  /*54880*/  ISETP.LT.AND P6, PT, R7, UR4, !P3 ;  /* 0x0000000407007c0c */ /* 0x000fe2000dfc1270 */
[----:B------:R-:W-:Y:S01]  /*54890*/  ULDC UR8, c[0x0][0x22c] ;  /* 0x00008b0000087ab9 */ /* 0x000fe20000000800 */
[----:B------:R-:W-:Y:S01]  /*548a0*/  ISETP.LT.AND P3, PT, R8, UR4, !P3 ;  /* 0x0000000408007c0c */ /* 0x000fe2000df61270 */
[----:B------:R-:W-:-:S04]  /*548b0*/  IMAD.WIDE R10, R229, 0x4, R4 ;  /* 0x00000004e50a7825 */ /* 0x000fc800078e0204 */
[----:B------:R2:W-:Y:S04]  /*548c0*/  @P4 STG.E desc[UR6][R12.64], R23 ;  /* 0x000000170c004986 */ /* 0x0005e8000c101906 */
[----:B------:R1:W-:Y:S04]  /*548d0*/  @P0 STG.E desc[UR6][R10.64], R164 ;  /* 0x000000a40a000986 */ /* 0x0003e8000c101906 */
[----:B------:R-:W4:Y:S01]  /*548e0*/  LDL.LU R229, [R1+0x15f4] ;  /* 0x0015f40001e57983 */ /* 0x000f220000300800 */
[----:B--2---:R-:W-:-:S04]  /*548f0*/  IMAD.WIDE R12, R166, 0x4, R2 ;  /* 0x00000004a60c7825 */ /* 0x004fc800078e0202 */
[----:B-1----:R-:W-:Y:S01]  /*54900*/  IMAD.WIDE R10, R166, 0x4, R4 ;  /* 0x00000004a60a7825 */ /* 0x002fe200078e0204 */
[----:B---3--:R1:W-:Y:S04]  /*54910*/  @P6 STG.E desc[UR6][R12.64], R252 ;  /* 0x000000fc0c006986 */ /* 0x0083e8000c101906 */
[----:B------:R2:W-:Y:S04]  /*54920*/  @P3 STG.E desc[UR6][R10.64], R231 ;  /* 0x000000e70a003986 */ /* 0x0005e8000c101906 */
[----:B-1----:R-:W3:Y:S04]  /*54930*/  LDL.LU R252, [R1+0x175c] ;  /* 0x00175c0001fc7983 */ /* 0x002ee80000300800 */
[----:B------:R-:W4:Y:S04]  /*54940*/  LDL.LU R166, [R1+0x15f8] ;  /* 0x0015f80001a67983 */ /* 0x000f280000300800 */
[----:B--2---:R-:W2:Y:S01]  /*54950*/  LDL.LU R231, [R1+0x1758] ;  /* 0x0017580001e77983 */ /* 0x004ea20000300800 */
[----:B------:R-:W-:-:S04]  /*54960*/  IMAD.WIDE R12, R167, 0x4, R2 ;  /* 0x00000004a70c7825 */ /* 0x000fc800078e0202 */
[----:B------:R-:W-:Y:S02]  /*54970*/  IMAD.WIDE R10, R167, 0x4, R4 ;  /* 0x00000004a70a7825 */ /* 0x000fe400078e0204 */
[----:B------:R-:W4:Y:S02]  /*54980*/  LDL.LU R167, [R1+0x1600] ;  /* 0x0016000001a77983 */ /* 0x000f240000300800 */
        /* <DEDUP_REMOVED lines=9> */
[----:B------:R-:W-:Y:S01]  /*54a20*/  ULDC UR8, c[0x0][0x22c] ;  /* 0x00008b0000087ab9 */ /* 0x000fe20000000800 */
[----:B------:R-:W-:-:S02]  /*54a30*/  ISETP.LT.AND P0, PT, R8, UR4, !P0 ;  /* 0x0000000408007c0c */ /* 0x000fc4000c701270 */
[----:B------:R-:W-:-:S03]  /*54a40*/  ISETP.GE.AND P3, PT, R0, UR8, PT ;  /* 0x0000000800007c0c */ /* 0x000fc6000bf66270 */
[----:B------:R1:W-:Y:S01]  /*54a50*/  @P4 STG.E desc[UR6][R12.64], R165 ;  /* 0x000000a50c004986 */ /* 0x0003e2000c101906 */
[----:B------:R-:W-:Y:S01]  /*54a60*/  ISETP.LT.AND P4, PT, R7, UR4, !P3 ;  /* 0x0000000407007c0c */ /* 0x000fe2000df81270 */
[----:B------:R-:W-:Y:S01]  /*54a70*/  VIADD R0, R6, 0x191 ;  /* 0x0000019106007836 */ /* 0x000fe20000000000 */
[----:B------:R-:W-:Y:S01]  /*54a80*/  ISETP.LT.AND P3, PT, R8, UR4, !P3 ;  /* 0x0000000408007c0c */ /* 0x000fe2000df61270 */
[----:B------:R-:W-:Y:S01]  /*54a90*/  ULDC UR8, c[0x0][0x22c] ;  /* 0x00008b0000087ab9 */ /* 0x000fe20000000800 */
[C---:B-1----:R-:W-:Y:S01]  /*54aa0*/  IMAD.WIDE R12, R228.reuse, 0x4, R2 ;  /* 0x00000004e40c7825 */ /* 0x042fe200078e0202 */
[----:B---3--:R1:W-:Y:S04]  /*54ab0*/  @P5 STG.E desc[UR6][R10.64], R252 ;  /* 0x000000fc0a005986 */ /* 0x0083e8000c101906 */
[----:B--2---:R2:W-:Y:S04]  /*54ac0*/  @P6 STG.E desc[UR6][R12.64], R231 ;  /* 0x000000e70c006986 */ /* 0x0045e8000c101906 */
[----:B-1----:R-:W3:Y:S01]  /*54ad0*/  LDL.LU R252, [R1+0x1754] ;  /* 0x0017540001fc7983 */ /* 0x002ee20000300800 */
[----:B------:R-:W-:-:S03]  /*54ae0*/  IMAD.WIDE R10, R228, 0x4, R4 ;  /* 0x00000004e40a7825 */ /* 0x000fc600078e0204 */
[----:B--2---:R-:W2:Y:S04]  /*54af0*/  LDL.LU R231, [R1+0x1750] ;  /* 0x0017500001e77983 */ /* 0x004ea80000300800 */
[----:B------:R-:W3:Y:S01]  /*54b00*/  LDL.LU R228, [R1+0x1604] ;  /* 0x0016040001e47983 */ /* 0x000ee20000300800 */
[----:B----4-:R-:W-:-:S03]  /*54b10*/  IMAD.WIDE R12, R229, 0x4, R2 ;  /* 0x00000004e50c7825 */ /* 0x010fc600078e0202 */
[----:B------:R1:W-:Y:S01]  /*54b20*/  @P0 STG.E desc[UR6][R10.64], R230 ;  /* 0x000000e60a000986 */ /* 0x0003e2000c101906 */
[----:B------:R-:W-:-:S03]  /*54b30*/  ISETP.GE.AND P5, PT, R0, UR8, PT ;  /* 0x0000000800007c0c */ /* 0x000fc6000bfa6270 */
[----:B------:R4:W-:Y:S04]  /*54b40*/  @P4 STG.E desc[UR6][R12.64], R248 ;  /* 0x000000f80c004986 */ /* 0x0009e8000c101906 */
[----:B-1----:R-:W2:Y:S01]  /*54b50*/  LDL.LU R230, [R1+0x174c] ;  /* 0x00174c0001e67983 */ /* 0x002ea20000300800 */
[----:B------:R-:W-:Y:S01]  /*54b60*/  IMAD.WIDE R10, R229, 0x4, R4 ;  /* 0x00000004e50a7825 */ /* 0x000fe200078e0204 */
[----:B------:R-:W-:Y:S02]  /*54b70*/  ULDC UR8, c[0x0][0x22c] ;  /* 0x00008b0000087ab9 */ /* 0x000fe40000000800 */
[----:B------:R-:W2:Y:S01]  /*54b80*/  LDL.LU R229, [R1+0x1610] ;  /* 0x0016100001e57983 */ /* 0x000ea20000300800 */
[----:B----4-:R-:W-:-:S03]  /*54b90*/  IMAD.WIDE R12, R166, 0x4, R2 ;  /* 0x00000004a60c7825 */ /* 0x010fc600078e0202 */
[----:B------:R1:W-:Y:S01]  /*54ba0*/  @P3 STG.E desc[UR6][R10.64], R244 ;  /* 0x000000f40a003986 */ /* 0x0003e2000c101906 */
[----:B------:R-:W-:Y:S02]  /*54bb0*/  ISETP.LT.AND P6, PT, R7, UR4, !P5 ;  /* 0x0000000407007c0c */ /* 0x000fe4000efc1270 */
[----:B------:R-:W-:Y:S01]  /*54bc0*/  ISETP.LT.AND P5, PT, R8, UR4, !P5 ;  /* 0x0000000408007c0c */ /* 0x000fe2000efa1270 */
[----:B-1----:R-:W-:Y:S02]  /*54bd0*/  IMAD.WIDE R10, R166, 0x4, R4 ;  /* 0x00000004a60a7825 */ /* 0x002fe400078e0204 */
[----:B------:R-:W4:Y:S08]  /*54be0*/  LDL.LU R166, [R1+0x1614] ;  /* 0x0016140001a67983 */ /* 0x000f300000300800 */
[----:B------:R1:W-:Y:S04]  /*54bf0*/  @P6 STG.E desc[UR6][R12.64], R240 ;  /* 0x000000f00c006986 */ /* 0x0003e8000c101906 */
[----:B------:R1:W-:Y:S02]  /*54c00*/  @P5 STG.E desc[UR6][R10.64], R236 ;  /* 0x000000ec0a005986 */ /* 0x0003e4000c101906 */
[----:B-1----:R-:W-:-:S04]  /*54c10*/  IMAD.WIDE R12, R167, 0x4, R2 ;  /* 0x00000004a70c7825 */ /* 0x002fc800078e0202 */
[----:B------:R-:W-:Y:S02]  /*54c20*/  IMAD.WIDE R10, R167, 0x4, R4 ;  /* 0x00000004a70a7825 */ /* 0x000fe400078e0204 */
[----:B------:R-:W4:Y:S02]  /*54c30*/  LDL.LU R167, [R1+0x161c] ;  /* 0x00161c0001a77983 */ /* 0x000f240000300800 */
[----:B------:R-:W-:-:S05]  /*54c40*/  VIADD R0, R6, 0x192 ;  /* 0x0000019206007836 */ /* 0x000fca0000000000 */
[----:B------:R-:W-:Y:S01]  /*54c50*/  ISETP.GE.AND P0, PT, R0, UR8, PT ;  /* 0x0000000800007c0c */ /* 0x000fe2000bf06270 */
[----:B------:R-:W-:Y:S01]  /*54c60*/  VIADD R0, R6, 0x193 ;  /* 0x0000019306007836 */ /* 0x000fe20000000000 */
[----:B------:R-:W-:Y:S02]  /*54c70*/  ULDC UR8, c[0x0][0x22c] ;  /* 0x00008b0000087ab9 */ /* 0x000fe40000000800 */
[----:B------:R-:W-:Y:S02]  /*54c80*/  ISETP.LT.AND P4, PT, R7, UR4, !P0 ;  /* 0x0000000407007c0c */ /* 0x000fe4000c781270 */
[----:B------:R-:W-:Y:S02]  /*54c90*/  ISETP.LT.AND P0, PT, R8, UR4, !P0 ;  /* 0x0000000408007c0c */ /* 0x000fe4000c701270 */
[----:B------:R-:W-:Y:S01]  /*54ca0*/  ISETP.GE.AND P3, PT, R0, UR8, PT ;  /* 0x0000000800007c0c */ /* 0x000fe2000bf66270 */
[----:B------:R-:W-:Y:S01]  /*54cb0*/  VIADD R0, R6, 0x194 ;  /* 0x0000019406007836 */ /* 0x000fe20000000000 */
[----:B------:R-:W-:-:S02]  /*54cc0*/  ULDC UR8, c[0x0][0x22c] ;  /* 0x00008b0000087ab9 */ /* 0x000fc40000000800 */
[C---:B------:R-:W-:Y:S02]  /*54cd0*/  ISETP.LT.AND P6, PT, R7.reuse, UR4, !P3 ;  /* 0x0000000407007c0c */ /* 0x040fe4000dfc1270 */
[----:B------:R-:W-:Y:S02]  /*54ce0*/  ISETP.LT.AND P3, PT, R8, UR4, !P3 ;  /* 0x0000000408007c0c */ /* 0x000fe4000df61270 */
[----:B------:R-:W-:Y:S01]  /*54cf0*/  ISETP.GE.AND P5, PT, R0, UR8, PT ;  /* 0x0000000800007c0c */ /* 0x000fe2000bfa6270 */
[----:B------:R3:W-:Y:S01]  /*54d00*/  @P4 STG.E desc[UR6][R12.64], R249 ;  /* 0x000000f90c004986 */ /* 0x0007e2000c101906 */
[----:B------:R-:W-:Y:S01]  /*54d10*/  VIADD R0, R6, 0x195 ;  /* 0x0000019506007836 */ /* 0x000fe20000000000 */
[----:B------:R-:W-:Y:S01]  /*54d20*/  ULDC UR8, c[0x0][0x22c] ;  /* 0x00008b0000087ab9 */ /* 0x000fe20000000800 */
[----:B------:R-:W-:Y:S01]  /*54d30*/  ISETP.LT.AND P4, PT, R7, UR4, !P5 ;  /* 0x0000000407007c0c */ /* 0x000fe2000ef81270 */
[----:B------:R1:W-:Y:S01]  /*54d40*/  @P0 STG.E desc[UR6][R10.64], R245 ;  /* 0x000000f50a000986 */ /* 0x0003e2000c101906 */
[----:B------:R-:W-:-:S02]  /*54d50*/  ISETP.LT.AND P5, PT, R8, UR4, !P5 ;  /* 0x0000000408007c0c */ /* 0x000fc4000efa1270 */
[----:B------:R-:W-:Y:S01]  /*54d60*/  ISETP.GE.AND P0, PT, R0, UR8, PT ;  /* 0x0000000800007c0c */ /* 0x000fe2000bf06270 */
[----:B---3--:R-:W-:Y:S01]  /*54d70*/  IMAD.WIDE R12, R228, 0x4, R2 ;  /* 0x00000004e40c7825 */ /* 0x008fe200078e0202 */
[----:B------:R-:W-:-:S03]  /*54d80*/  ULDC UR8, c[0x0][0x22c] ;  /* 0x00008b0000087ab9 */ /* 0x000fc60000000800 */
[----:B-1----:R-:W-:Y:S02]  /*54d90*/  IMAD.WIDE R10, R228, 0x4, R4 ;  /* 0x00000004e40a7825 */ /* 0x002fe400078e0204 */
[----:B------:R-:W3:Y:S04]  /*54da0*/  LDL.LU R228, [R1+0x1620] ;  /* 0x0016200001e47983 */ /* 0x000ee80000300800 */
[----:B------:R2:W-:Y:S04]  /*54db0*/  @P6 STG.E desc[UR6][R12.64], R241 ;  /* 0x000000f10c006986 */ /* 0x0005e8000c101906 */
[----:B------:R1:W-:Y:S01]  /*54dc0*/  @P3 STG.E desc[UR6][R10.64], R237 ;  /* 0x000000ed0a003986 */ /* 0x0003e2000c101906 */
[----:B--2---:R-:W-:-:S04]  /*54dd0*/  IMAD.WIDE R12, R229, 0x4, R2 ;  /* 0x00000004e50c7825 */ /* 0x004fc800078e0202 */
[----:B-1----:R-:W-:Y:S02]  /*54de0*/  IMAD.WIDE R10, R229, 0x4, R4 ;  /* 0x00000004e50a7825 */ /* 0x002fe400078e0204 */
[----:B------:R-:W2:Y:S04]  /*54df0*/  LDL.LU R229, [R1+0x1624] ;  /* 0x0016240001e57983 */ /* 0x000ea80000300800 */
[----:B------:R4:W-:Y:S04]  /*54e00*/  @P4 STG.E desc[UR6][R12.64], R250 ;  /* 0x000000fa0c004986 */ /* 0x0009e8000c101906 */
[----:B------:R1:W-:Y:S01]  /*54e10*/  @P5 STG.E desc[UR6][R10.64], R246 ;  /* 0x000000f60a005986 */ /* 0x0003e2000c101906 */
[----:B------:R-:W-:-:S02]  /*54e20*/  ISETP.LT.AND P6, PT, R7, UR4, !P0 ;  /* 0x0000000407007c0c */ /* 0x000fc4000c7c1270 */
[----:B------:R-:W-:Y:S01]  /*54e30*/  ISETP.LT.AND P0, PT, R8, UR4, !P0 ;  /* 0x0000000408007c0c */ /* 0x000fe2000c701270 */
[----:B----4-:R-:W-:-:S04]  /*54e40*/  IMAD.WIDE R12, R166, 0x4, R2 ;  /* 0x00000004a60c7825 */ /* 0x010fc800078e0202 */
[----:B-1----:R-:W-:Y:S02]  /*54e50*/  IMAD.WIDE R10, R166, 0x4, R4 ;  /* 0x00000004a60a7825 */ /* 0x002fe400078e0204 */
[----:B------:R-:W4:Y:S04]  /*54e60*/  LDL.LU R166, [R1+0x162c] ;  /* 0x00162c0001a67983 */ /* 0x000f280000300800 */
        /* <DEDUP_REMOVED lines=424> */
[----:B------:R-:W-:Y:S01]  /*568f0*/  VIADD R9, R6, 0x1ea ;  /* 0x000001ea06097836 */ /* 0x000fe20000000000 */
[----:B------:R-:W-:Y:S01]  /*56900*/  ULDC UR8, c[0x0][0x22c] ;  /* 0x00008b0000087ab9 */ /* 0x000fe20000000800 */
[----:B------:R-:W4:Y:S01]  /*56910*/  LDS.128 R24, [R21] ;  /* 0x0000000015187984 */ /* 0x000f220000000c00 */
[----:B---3--:R-:W-:-:S04]  /*56920*/  IMAD.WIDE R12, R228, 0x4, R2 ;  /* 0x00000004e40c7825 */ /* 0x008fc800078e0202 */
[----:B-1----:R-:W-:Y:S01]  /*56930*/  IMAD.WIDE R10, R228, 0x4, R4 ;  /* 0x00000004e40a7825 */ /* 0x002fe200078e0204 */
[----:B------:R2:W-:Y:S04]  /*56940*/  @P6 STG.E desc[UR6][R12.64], R43 ;  /* 0x0000002b0c006986 */ /* 0x0005e8000c101906 */
[----:B------:R-:W3:Y:S04]  /*56950*/  LDL.LU R228, [R1+0x173c] ;  /* 0x00173c0001e47983 */ /* 0x000ee80000300800 */
[----:B------:R1:W-:Y:S01]  /*56960*/  @P0 STG.E desc[UR6][R10.64], R39 ;  /* 0x000000270a000986 */ /* 0x0003e2000c101906 */
[----:B--2---:R-:W-:-:S04]  /*56970*/  IMAD.WIDE R12, R229, 0x4, R2 ;  /* 0x00000004e50c7825 */ /* 0x004fc800078e0202 */
[----:B-1----:R-:W-:Y:S01]  /*56980*/  IMAD.WIDE R10, R229, 0x4, R4 ;  /* 0x00000004e50a7825 */ /* 0x002fe200078e0204 */
[----:B------:R4:W-:Y:S04]  /*56990*/  @P4 STG.E desc[UR6][R12.64], R32 ;  /* 0x000000200c004986 */ /* 0x0009e8000c101906 */
[----:B------:R-:W2:Y:S04]  /*569a0*/  LDL.LU R229, [R1+0x1740] ;  /* 0x0017400001e57983 */ /* 0x000ea80000300800 */
        /* <DEDUP_REMOVED lines=20> */
[----:B------:R-:W-:Y:S02]  /*56af0*/  ISETP.LT.AND P6, PT, R7, UR4, !P3 ;  /* 0x0000000407007c0c */ /* 0x000fe4000dfc1270 */
[----:B------:R-:W-:-:S03]  /*56b00*/  ISETP.LT.AND P3, PT, R8, UR4, !P3 ;  /* 0x0000000408007c0c */ /* 0x000fc6000df61270 */
[----:B------:R3:W-:Y:S04]  /*56b10*/  @P4 STG.E desc[UR6][R12.64], R33 ;  /* 0x000000210c004986 */ /* 0x0007e8000c101906 */
[----:B------:R1:W-:Y:S01]  /*56b20*/  @P0 STG.E desc[UR6][R10.64], R45 ;  /* 0x0000002d0a000986 */ /* 0x0003e2000c101906 */
[----:B------:R-:W-:Y:S01]  /*56b30*/  ISETP.GE.AND P5, PT, R0, UR8, PT ;  /* 0x0000000800007c0c */ /* 0x000fe2000bfa6270 */
[----:B---3--:R-:W-:Y:S01]  /*56b40*/  IMAD.WIDE R12, R228, 0x4, R2 ;  /* 0x00000004e40c7825 */ /* 0x008fe200078e0202 */
[----:B------:R-:W-:-:S03]  /*56b50*/  ULDC UR8, c[0x0][0x22c] ;  /* 0x00008b0000087ab9 */ /* 0x000fc60000000800 */
[----:B-1----:R-:W-:Y:S02]  /*56b60*/  IMAD.WIDE R10, R228, 0x4, R4 ;  /* 0x00000004e40a7825 */ /* 0x002fe400078e0204 */
[----:B------:R-:W3:Y:S04]  /*56b70*/  LDL.LU R228, [R1+0x1728] ;  /* 0x0017280001e47983 */ /* 0x000ee80000300800 */
[----:B------:R2:W-:Y:S04]  /*56b80*/  @P6 STG.E desc[UR6][R12.64], R57 ;  /* 0x000000390c006986 */ /* 0x0005e8000c101906 */
[----:B------:R1:W-:Y:S01]  /*56b90*/  @P3 STG.E desc[UR6][R10.64], R53 ;  /* 0x000000350a003986 */ /* 0x0003e2000c101906 */
[----:B------:R-:W-:Y:S01]  /*56ba0*/  ISETP.LT.AND P4, PT, R7, UR4, !P5 ;  /* 0x0000000407007c0c */ /* 0x000fe2000ef81270 */
[----:B--2---:R-:W-:-:S04]  /*56bb0*/  IMAD.WIDE R12, R229, 0x4, R2 ;  /* 0x00000004e50c7825 */ /* 0x004fc800078e0202 */
[----:B------:R-:W-:Y:S02]  /*56bc0*/  IMAD.WIDE R14, R229, 0x4, R4 ;  /* 0x00000004e50e7825 */ /* 0x000fe400078e0204 */
[----:B------:R-:W2:Y:S01]  /*56bd0*/  LDL.LU R229, [R1+0x1718] ;  /* 0x0017180001e57983 */ /* 0x000ea20000300800 */
        /* <DEDUP_REMOVED lines=17> */
[----:B------:R-:W-:Y:S01]  /*56cf0*/  ULDC UR8, c[0x0][0x22c] ;  /* 0x00008b0000087ab9 */ /* 0x000fe20000000800 */
[----:B------:R-:W-:-:S02]  /*56d00*/  ISETP.LT.AND P4, PT, R7, UR4, !P3 ;  /* 0x0000000407007c0c */ /* 0x000fc4000df81270 */
[----:B------:R-:W-:Y:S02]  /*56d10*/  ISETP.GE.AND P5, PT, R0, UR8, PT ;  /* 0x0000000800007c0c */ /* 0x000fe4000bfa6270 */
[----:B------:R-:W-:-:S03]  /*56d20*/  ISETP.LT.AND P3, PT, R8, UR4, !P3 ;  /* 0x0000000408007c0c */ /* 0x000fc6000df61270 */
[----:B------:R3:W-:Y:S01]  /*56d30*/  @P6 STG.E desc[UR6][R16.64], R58 ;  /* 0x0000003a10006986 */ /* 0x0007e2000c101906 */
[----:B------:R-:W-:Y:S01]  /*56d40*/  ISETP.LT.AND P6, PT, R7, UR4, !P5 ;  /* 0x0000000407007c0c */ /* 0x000fe2000efc1270 */
[----:B------:R-:W-:Y:S01]  /*56d50*/  VIADD R0, R6, 0x1c8 ;  /* 0x000001c806007836 */ /* 0x000fe20000000000 */
[----:B------:R-:W-:Y:S01]  /*56d60*/  ISETP.LT.AND P5, PT, R8, UR4, !P5 ;  /* 0x0000000408007c0c */ /* 0x000fe2000efa1270 */
[----:B------:R1:W-:Y:S01]  /*56d70*/  @P0 STG.E desc[UR6][R10.64], R54 ;  /* 0x000000360a000986 */ /* 0x0003e2000c101906 */
[----:B------:R-:W-:-:S03]  /*56d80*/  ULDC UR8, c[0x0][0x22c] ;  /* 0x00008b0000087ab9 */ /* 0x000fc60000000800 */
[----:B------:R2:W-:Y:S01]  /*56d90*/  @P4 STG.E desc[UR6][R12.64], R35 ;  /* 0x000000230c004986 */ /* 0x0005e2000c101906 */
[----:B------:R-:W-:-:S03]  /*56da0*/  ISETP.GE.AND P0, PT, R0, UR8, PT ;  /* 0x0000000800007c0c */ /* 0x000fc6000bf06270 */
[----:B------:R2:W-:Y:S01]  /*56db0*/  @P3 STG.E desc[UR6][R14.64], R47 ;  /* 0x0000002f0e003986 */ /* 0x0005e2000c101906 */
[----:B------:R-:W-:Y:S01]  /*56dc0*/  ISETP.LT.AND P4, PT, R7, UR4, !P0 ;  /* 0x0000000407007c0c */ /* 0x000fe2000c781270 */
        /* <DEDUP_REMOVED lines=9> */
[----:B------:R-:W2:Y:S02]  /*56e60*/  LDL.LU R229, [R1+0x16ec] ;  /* 0x0016ec0001e57983 */ /* 0x000ea40000300800 */
        /* <DEDUP_REMOVED lines=173> */
[----:B------:R-:W-:Y:S01]  /*57940*/  ISETP.GE.AND P0, PT, R0, UR8, PT ;  /* 0x0000000800007c0c */ /* 0x000fe2000bf06270 */
[----:B------:R-:W-:Y:S01]  /*57950*/  VIADD R0, R6, 0x1db ;  /* 0x000001db06007836 */ /* 0x000fe20000000000 */
[----:B------:R-:W-:Y:S01]  /*57960*/  ULDC UR8, c[0x0][0x22c] ;  /* 0x00008b0000087ab9 */ /* 0x000fe20000000800 */
[----:B------:R-:W-:-:S03]  /*57970*/  ISETP.LT.AND P5, PT, R8, UR4, !P5 ;  /* 0x0000000408007c0c */ /* 0x000fc6000efa1270 */
[----:B------:R-:W-:Y:S02]  /*57980*/  ISETP.GE.AND P3, PT, R0, UR8, PT ;  /* 0x0000000800007c0c */ /* 0x000fe4000bf66270 */
[----:B------:R-:W-:-:S03]  /*57990*/  ISETP.LT.AND P4, PT, R7, UR4, !P0 ;  /* 0x0000000407007c0c */ /* 0x000fc6000c781270 */
[----:B------:R3:W-:Y:S01]  /*579a0*/  @P6 STG.E desc[UR6][R16.64], R104 ;  /* 0x0000006810006986 */ /* 0x0007e2000c101906 */
[----:B------:R-:W-:Y:S01]  /*579b0*/  ISETP.LT.AND P0, PT, R8, UR4, !P0 ;  /* 0x0000000408007c0c */ /* 0x000fe2000c701270 */
[----:B------:R-:W-:Y:S01]  /*579c0*/  VIADD R0, R6, 0x1dc ;  /* 0x000001dc06007836 */ /* 0x000fe20000000000 */
[----:B------:R-:W-:Y:S01]  /*579d0*/  ISETP.LT.AND P6, PT, R7, UR4, !P3 ;  /* 0x0000000407007c0c */ /* 0x000fe2000dfc1270 */
[----:B------:R-:W-:Y:S01]  /*579e0*/  ULDC UR8, c[0x0][0x22c] ;  /* 0x00008b0000087ab9 */ /* 0x000fe20000000800 */
[----:B------:R-:W-:Y:S01]  /*579f0*/  ISETP.LT.AND P3, PT, R8, UR4, !P3 ;  /* 0x0000000408007c0c */ /* 0x000fe2000df61270 */
[----:B------:R1:W-:Y:S04]  /*57a00*/  @P5 STG.E desc[UR6][R10.64], R100 ;  /* 0x000000640a005986 */ /* 0x0003e8000c101906 */
        /* <DEDUP_REMOVED lines=22> */
[----:B------:R-:W-:Y:S02]  /*57b70*/  VIADD R0, R6, 0x1dd ;  /* 0x000001dd06007836 */ /* 0x000fe40000000000 */
[----:B------:R-:W4:Y:S03]  /*57b80*/  LDL.LU R165, [R1+0x15fc] ;  /* 0x0015fc0001a57983 */ /* 0x000f260000300800 */
[----:B------:R-:W-:Y:S01]  /*57b90*/  ISETP.GE.AND P0, PT, R0, UR8, PT ;  /* 0x0000000800007c0c */ /* 0x000fe2000bf06270 */
[----:B------:R-:W-:Y:S01]  /*57ba0*/  VIADD R0, R6, 0x1de ;  /* 0x000001de06007836 */ /* 0x000fe20000000000 */
[----:B------:R-:W-:-:S02]  /*57bb0*/  ULDC UR8, c[0x0][0x22c] ;  /* 0x00008b0000087ab9 */ /* 0x000fc40000000800 */
        /* <DEDUP_REMOVED lines=12> */
[----:B------:R2:W-:Y:S05]  /*57c80*/  @P0 STG.E desc[UR6][R10.64], R102 ;  /* 0x000000660a000986 */ /* 0x0005ea000c101906 */
[----:B------:R1:W-:Y:S01]  /*57c90*/  @P4 STG.E desc[UR6][R12.64], R83 ;  /* 0x000000530c004986 */ /* 0x0003e2000c101906 */
[----:B------:R-:W-:-:S03]  /*57ca0*/  ISETP.GE.AND P0, PT, R0, UR8, PT ;  /* 0x0000000800007c0c */ /* 0x000fc6000bf06270 */
[----:B------:R4:W-:Y:S01]  /*57cb0*/  @P3 STG.E desc[UR6][R14.64], R95 ;  /* 0x0000005f0e003986 */ /* 0x0009e2000c101906 */
[----:B------:R-:W-:Y:S01]  /*57cc0*/  ISETP.LT.AND P5, PT, R8, UR4, !P5 ;  /* 0x0000000408007c0c */ /* 0x000fe2000efa1270 */
[----:B---3--:R-:W-:Y:S01]  /*57cd0*/  IMAD.WIDE R16, R228, 0x4, R2 ;  /* 0x00000004e4107825 */ /* 0x008fe200078e0202 */
[----:B------:R-:W-:-:S04]  /*57ce0*/  ULDC UR8, c[0x0][0x22c] ;  /* 0x00008b0000087ab9 */ /* 0x000fc80000000800 */
[----:B------:R3:W-:Y:S01]  /*57cf0*/  @P6 STG.E desc[UR6][R16.64], R107 ;  /* 0x0000006b10006986 */ /* 0x0007e2000c101906 */
[----:B------:R-:W-:Y:S01]  /*57d00*/  ISETP.LT.AND P4, PT, R7, UR4, !P0 ;  /* 0x0000000407007c0c */ /* 0x000fe2000c781270 */
[----:B------:R-:W-:-:S04]  /*57d10*/  IMAD.WIDE R18, R228, 0x4, R4 ;  /* 0x00000004e4127825 */ /* 0x000fc800078e0204 */
[----:B--2---:R-:W-:-:S04]  /*57d20*/  IMAD.WIDE R10, R229, 0x4, R2 ;  /* 0x00000004e50a7825 */ /* 0x004fc800078e0202 */
[----:B-1----:R-:W-:Y:S02]  /*57d30*/  IMAD.WIDE R12, R229, 0x4, R4 ;  /* 0x00000004e50c7825 */ /* 0x002fe400078e0204 */
[----:B------:R-:W2:Y:S02]  /*57d40*/  LDL.LU R229, [R1+0x15f0] ;  /* 0x0015f00001e57983 */ /* 0x000ea40000300800 */
[----:B----4-:R-:W-:-:S04]  /*57d50*/  IMAD.WIDE R14, R166, 0x4, R2 ;  /* 0x00000004a60e7825 */ /* 0x010fc800078e0202 */
[--C-:B---3--:R-:W-:Y:S02]  /*57d60*/  IMAD.WIDE R16, R166, 0x4, R4.reuse ;  /* 0x00000004a6107825 */ /* 0x108fe400078e0204 */
[----:B------:R-:W3:Y:S04]  /*57d70*/  LDL.LU R166, [R1+0x15e8] ;  /* 0x0015e80001a67983 */ /* 0x000ee80000300800 */
[----:B------:R1:W-:Y:S04]  /*57d80*/  @P5 STG.E desc[UR6][R18.64], R103 ;  /* 0x0000006712005986 */ /* 0x0003e8000c101906 */
[----:B------:R4:W-:Y:S04]  /*57d90*/  @P4 STG.E desc[UR6][R10.64], R96 ;  /* 0x000000600a004986 */ /* 0x0009e8000c101906 */
[----:B------:R-:W3:Y:S01]  /*57da0*/  LDL.LU R228, [R1+0x15e0] ;  /* 0x0015e00001e47983 */ /* 0x000ee20000300800 */
[----:B-1----:R-:W-:-:S04]  /*57db0*/  IMAD.WIDE R18, R167, 0x4, R4 ;  /* 0x00000004a7127825 */ /* 0x002fc800078e0204 */
[----:B----4-:R-:W-:Y:S02]  /*57dc0*/  IMAD.WIDE R10, R167, 0x4, R2 ;  /* 0x00000004a70a7825 */ /* 0x010fe400078e0202 */
[----:B------:R-:W4:Y:S02]  /*57dd0*/  LDL.LU R167, [R1+0x15d8] ;  /* 0x0015d80001a77983 */ /* 0x000f240000300800 */
[----:B------:R-:W-:Y:S01]  /*57de0*/  VIADD R0, R6, 0x1e1 ;  /* 0x000001e106007836 */ /* 0x000fe20000000000 */
[----:B------:R-:W-:-:S04]  /*57df0*/  ISETP.LT.AND P0, PT, R8, UR4, !P0 ;  /* 0x0000000408007c0c */ /* 0x000fc8000c701270 */
[----:B------:R-:W-:Y:S01]  /*57e00*/  ISETP.GE.AND P3, PT, R0, UR8, PT ;  /* 0x0000000800007c0c */ /* 0x000fe2000bf66270 */
[----:B------:R-:W-:Y:S01]  /*57e10*/  VIADD R0, R6, 0x1e2 ;  /* 0x000001e206007836 */ /* 0x000fe20000000000 */
[----:B------:R-:W-:Y:S02]  /*57e20*/  ULDC UR8, c[0x0][0x22c] ;  /* 0x00008b0000087ab9 */ /* 0x000fe40000000800 */
[----:B------:R-:W-:Y:S02]  /*57e30*/  ISETP.LT.AND P5, PT, R7, UR4, !P3 ;  /* 0x0000000407007c0c */ /* 0x000fe4000dfa1270 */
[----:B------:R-:W-:Y:S01]  /*57e40*/  ISETP.GE.AND P6, PT, R0, UR8, PT ;  /* 0x0000000800007c0c */ /* 0x000fe2000bfc6270 */
[----:B------:R-:W-:Y:S01]  /*57e50*/  VIADD R0, R6, 0x1e3 ;  /* 0x000001e306007836 */ /* 0x000fe20000000000 */
[----:B------:R-:W-:Y:S01]  /*57e60*/  ULDC UR8, c[0x0][0x22c] ;  /* 0x00008b0000087ab9 */ /* 0x000fe20000000800 */
[----:B------:R1:W-:Y:S01]  /*57e70*/  @P0 STG.E desc[UR6][R12.64], R108 ;  /* 0x0000006c0c000986 */ /* 0x0003e2000c101906 */
[----:B------:R-:W-:-:S02]  /*57e80*/  ISETP.LT.AND P3, PT, R8, UR4, !P3 ;  /* 0x0000000408007c0c */ /* 0x000fc4000df61270 */
[----:B------:R-:W-:Y:S02]  /*57e90*/  ISETP.GE.AND P0, PT, R0, UR8, PT ;  /* 0x0000000800007c0c */ /* 0x000fe4000bf06270 */
[----:B------:R-:W-:-:S03]  /*57ea0*/  ISETP.LT.AND P4, PT, R7, UR4, !P6 ;  /* 0x0000000407007c0c */ /* 0x000fc6000f781270 */
[----:B------:R1:W-:Y:S01]  /*57eb0*/  @P5 STG.E desc[UR6][R14.64], R120 ;  /* 0x000000780e005986 */ /* 0x0003e2000c101906 */
[----:B------:R-:W-:Y:S01]  /*57ec0*/  ISETP.LT.AND P6, PT, R8, UR4, !P6 ;  /* 0x0000000408007c0c */ /* 0x000fe2000f7c1270 */
[----:B------:R-:W-:Y:S01]  /*57ed0*/  VIADD R0, R6, 0x1e4 ;  /* 0x000001e406007836 */ /* 0x000fe20000000000 */
[----:B------:R-:W-:Y:S01]  /*57ee0*/  ISETP.LT.AND P5, PT, R7, UR4, !P0 ;  /* 0x0000000407007c0c */ /* 0x000fe2000c7a1270 */
[----:B-1----:R-:W-:Y:S01]  /*57ef0*/  IMAD.WIDE R12, R165, 0x4, R2 ;  /* 0x00000004a50c7825 */ /* 0x002fe200078e0202 */
[----:B------:R-:W-:Y:S01]  /*57f00*/  ISETP.LT.AND P0, PT, R8, UR4, !P0 ;  /* 0x0000000408007c0c */ /* 0x000fe2000c701270 */
[----:B------:R-:W-:Y:S01]  /*57f10*/  @P3 STG.E desc[UR6][R16.64], R116 ;  /* 0x0000007410003986 */ /* 0x000fe2000c101906 */
[----:B------:R-:W-:-:S03]  /*57f20*/  ULDC UR8, c[0x0][0x22c] ;  /* 0x00008b0000087ab9 */ /* 0x000fc60000000800 */
[----:B------:R2:W-:Y:S01]  /*57f30*/  @P4 STG.E desc[UR6][R10.64], R97 ;  /* 0x000000610a004986 */ /* 0x0005e2000c101906 */
[----:B------:R-:W-:-:S03]  /*57f40*/  IMAD.WIDE R14, R165, 0x4, R4 ;  /* 0x00000004a50e7825 */ /* 0x000fc600078e0204 */
[----:B------:R-:W4:Y:S01]  /*57f50*/  LDL.LU R165, [R1+0x15cc] ;  /* 0x0015cc0001a57983 */ /* 0x000f220000300800 */
[----:B------:R-:W-:-:S03]  /*57f60*/  ISETP.GE.AND P3, PT, R0, UR8, PT ;  /* 0x0000000800007c0c */ /* 0x000fc6000bf66270 */
[----:B------:R-:W-:Y:S01]  /*57f70*/  @P6 STG.E desc[UR6][R18.64], R109 ;  /* 0x0000006d12006986 */ /* 0x000fe2000c101906 */
[----:B--2---:R-:W-:-:S03]  /*57f80*/  IMAD.WIDE R10, R229, 0x4, R2 ;  /* 0x00000004e50a7825 */ /* 0x004fc600078e0202 */
[----:B------:R3:W-:Y:S01]  /*57f90*/  @P5 STG.E desc[UR6][R12.64], R121 ;  /* 0x000000790c005986 */ /* 0x0007e2000c101906 */
[----:B------:R-:W-:Y:S01]  /*57fa0*/  ULDC UR8, c[0x0][0x22c] ;  /* 0x00008b0000087ab9 */ /* 0x000fe20000000800 */
[----:B------:R-:W-:Y:S02]  /*57fb0*/  IMAD.WIDE R16, R229, 0x4, R4 ;  /* 0x00000004e5107825 */ /* 0x000fe400078e0204 */
[----:B------:R1:W-:Y:S04]  /*57fc0*/  @P0 STG.E desc[UR6][R14.64], R117 ;  /* 0x000000750e000986 */ /* 0x0003e8000c101906 */
[----:B------:R-:W2:Y:S01]  /*57fd0*/  LDL.LU R229, [R1+0x15c0] ;  /* 0x0015c00001e57983 */ /* 0x000ea20000300800 */
[----:B------:R-:W-:Y:S02]  /*57fe0*/  ISETP.LT.AND P6, PT, R7, UR4, !P3 ;  /* 0x0000000407007c0c */ /* 0x000fe4000dfc1270 */
[----:B------:R-:W-:Y:S01]  /*57ff0*/  ISETP.LT.AND P3, PT, R8, UR4, !P3 ;  /* 0x0000000408007c0c */ /* 0x000fe2000df61270 */
[----:B---3--:R-:W-:-:S04]  /*58000*/  IMAD.WIDE R12, R166, 0x4, R2 ;  /* 0x00000004a60c7825 */ /* 0x008fc800078e0202 */
[--C-:B-1----:R-:W-:Y:S02]  /*58010*/  IMAD.WIDE R14, R166, 0x4, R4.reuse ;  /* 0x00000004a60e7825 */ /* 0x102fe400078e0204 */
[----:B------:R-:W3:Y:S04]  /*58020*/  LDL.LU R166, [R1+0x15bc] ;  /* 0x0015bc0001a67983 */ /* 0x000ee80000300800 */
[----:B------:R-:W-:Y:S04]  /*58030*/  @P6 STG.E desc[UR6][R10.64], R98 ;  /* 0x000000620a006986 */ /* 0x000fe8000c101906 */
[----:B------:R1:W-:Y:S01]  /*58040*/  @P3 STG.E desc[UR6][R16.64], R110 ;  /* 0x0000006e10003986 */ /* 0x0003e2000c101906 */
[----:B----4-:R-:W-:-:S04]  /*58050*/  IMAD.WIDE R22, R167, 0x4, R4 ;  /* 0x00000004a7167825 */ /* 0x010fc800078e0204 */
[----:B-1----:R-:W-:Y:S02]  /*58060*/  IMAD.WIDE R16, R167, 0x4, R2 ;  /* 0x00000004a7107825 */ /* 0x002fe400078e0202 */
        /* <DEDUP_REMOVED lines=11> */
[----:B------:R-:W-:-:S02]  /*58120*/  IMAD.WIDE R18, R228, 0x4, R2 ;  /* 0x00000004e4127825 */ /* 0x000fc400078e0202 */
[----:B------:R-:W-:Y:S02]  /*58130*/  ISETP.GE.AND P3, PT, R0, UR8, PT ;  /* 0x0000000800007c0c */ /* 0x000fe4000bf66270 */
[C---:B------:R-:W-:Y:S01]  /*58140*/  ISETP.LT.AND P5, PT, R8.reuse, UR4, !P5 ;  /* 0x0000000408007c0c */ /* 0x040fe2000efa1270 */
[----:B------:R1:W-:Y:S01]  /*58150*/  @P0 STG.E desc[UR6][R12.64], R122 ;  /* 0x0000007a0c000986 */ /* 0x0003e2000c101906 */
[C---:B------:R-:W-:Y:S02]  /*58160*/  ISETP.LT.AND P0, PT, R7.reuse, UR4, !P3 ;  /* 0x0000000407007c0c */ /* 0x040fe4000df01270 */
[----:B------:R-:W-:Y:S01]  /*58170*/  ISETP.LT.AND P3, PT, R8, UR4, !P3 ;  /* 0x0000000408007c0c */ /* 0x000fe2000df61270 */
[----:B------:R-:W-:Y:S04]  /*58180*/  @P4 STG.E desc[UR6][R14.64], R118 ;  /* 0x000000760e004986 */ /* 0x000fe8000c101906 */
[----:B------:R-:W-:Y:S01]  /*58190*/  @P6 STG.E desc[UR6][R18.64], R99 ;  /* 0x0000006312006986 */ /* 0x000fe2000c101906 */
[----:B------:R-:W-:Y:S01]  /*581a0*/  ISETP.LT.AND P6, PT, R7, UR4, !P1 ;  /* 0x0000000407007c0c */ /* 0x000fe2000cfc1270 */
[----:B------:R-:W-:-:S02]  /*581b0*/  IMAD.WIDE R10, R228, 0x4, R4 ;  /* 0x00000004e40a7825 */ /* 0x000fc400078e0204 */
[----:B------:R-:W4:Y:S02]  /*581c0*/  LDL.LU R228, [R1+0x15a4] ;  /* 0x0015a40001e47983 */ /* 0x000f240000300800 */
[C---:B-1----:R-:W-:Y:S02]  /*581d0*/  IMAD.WIDE R12, R165.reuse, 0x4, R2 ;  /* 0x00000004a50c7825 */ /* 0x042fe400078e0202 */
[----:B------:R1:W-:Y:S04]  /*581e0*/  @P5 STG.E desc[UR6][R10.64], R111 ;  /* 0x0000006f0a005986 */ /* 0x0003e8000c101906 */
[----:B------:R2:W-:Y:S04]  /*581f0*/  @P0 STG.E desc[UR6][R16.64], R123 ;  /* 0x0000007b10000986 */ /* 0x0005e8000c101906 */
[----:B------:R-:W-:Y:S04]  /*58200*/  @P3 STG.E desc[UR6][R22.64], R119 ;  /* 0x0000007716003986 */ /* 0x000fe8000c101906 */
[----:B------:R3:W-:Y:S01]  /*58210*/  @P6 STG.E desc[UR6][R12.64], R112 ;  /* 0x000000700c006986 */ /* 0x0007e2000c101906 */
[----:B-1----:R-:W-:Y:S01]  /*58220*/  IMAD.WIDE R10, R165, 0x4, R4 ;  /* 0x00000004a50a7825 */ /* 0x002fe200078e0204 */
[----:B------:R-:W-:-:S02]  /*58230*/  ISETP.LT.AND P1, PT, R8, UR4, !P1 ;  /* 0x0000000408007c0c */ /* 0x000fc4000cf21270 */
[----:B------:R-:W-:-:S11]  /*58240*/  ISETP.LT.AND P0, PT, R7, UR4, !P2 ;  /* 0x0000000407007c0c */ /* 0x000fd6000d701270 */
[----:B------:R4:W-:Y:S01]  /*58250*/  @P1 STG.E desc[UR6][R10.64], R124 ;  /* 0x0000007c0a001986 */ /* 0x0009e2000c101906 */
[----:B--2---:R-:W-:-:S04]  /*58260*/  IMAD.WIDE R14, R229, 0x4, R2 ;  /* 0x00000004e50e7825 */ /* 0x004fc800078e0202 */
[----:B------:R-:W-:Y:S02]  /*58270*/  IMAD.WIDE R16, R229, 0x4, R4 ;  /* 0x00000004e5107825 */ /* 0x000fe400078e0204 */
[----:B------:R-:W2:Y:S04]  /*58280*/  LDL.LU R229, [R1+0x159c] ;  /* 0x00159c0001e57983 */ /* 0x000ea80000300800 */
[----:B------:R-:W2:Y:S01]  /*58290*/  LDL.LU R165, [R1+0x1594] ;  /* 0x0015940001a57983 */ /* 0x000ea20000300800 */
[----:B---3--:R-:W-:-:S04]  /*582a0*/  IMAD.WIDE R18, R166, 0x4, R2 ;  /* 0x00000004a6127825 */ /* 0x008fc800078e0202 */
[----:B------:R-:W-:Y:S02]  /*582b0*/  IMAD.WIDE R12, R166, 0x4, R4 ;  /* 0x00000004a60c7825 */ /* 0x000fe400078e0204 */
[----:B------:R-:W3:Y:S04]  /*582c0*/  LDL.LU R166, [R1+0x158c] ;  /* 0x00158c0001a67983 */ /* 0x000ee80000300800 */
[----:B------:R1:W-:Y:S01]  /*582d0*/  @P0 STG.E desc[UR6][R14.64], R136 ;  /* 0x000000880e000986 */ /* 0x0003e2000c101906 */
[----:B----4-:R-:W-:-:S04]  /*582e0*/  IMAD.WIDE R10, R167, 0x4, R2 ;  /* 0x00000004a70a7825 */ /* 0x010fc800078e0202 */
[----:B-1----:R-:W-:Y:S02]  /*582f0*/  IMAD.WIDE R14, R167, 0x4, R4 ;  /* 0x00000004a70e7825 */ /* 0x002fe400078e0204 */
[----:B------:R-:W4:Y:S01]  /*58300*/  LDL.LU R167, [R1+0x1580] ;  /* 0x0015800001a77983 */ /* 0x000f220000300800 */
[----:B------:R-:W-:Y:S01]  /*58310*/  ISETP.GE.AND P4, PT, R9, UR5, PT ;  /* 0x0000000509007c0c */ /* 0x000fe2000bf86270 */
[----:B------:R-:W-:Y:S01]  /*58320*/  VIADD R0, R6, 0x1eb ;  /* 0x000001eb06007836 */ /* 0x000fe20000000000 */
[----:B------:R-:W-:Y:S02]  /*58330*/  ISETP.LT.AND P2, PT, R8, UR4, !P2 ;  /* 0x0000000408007c0c */ /* 0x000fe4000d741270 */
[----:B------:R-:W-:Y:S02]  /*58340*/  ISETP.LT.AND P3, PT, R7, UR4, !P4 ;  /* 0x0000000407007c0c */ /* 0x000fe4000e761270 */
[----:B------:R-:W-:Y:S01]  /*58350*/  ISETP.GE.AND P5, PT, R0, UR5, PT ;  /* 0x0000000500007c0c */ /* 0x000fe2000bfa6270 */
[----:B------:R-:W-:Y:S01]  /*58360*/  VIADD R0, R6, 0x1ec ;  /* 0x000001ec06007836 */ /* 0x000fe20000000000 */
[----:B------:R-:W-:-:S04]  /*58370*/  ISETP.LT.AND P4, PT, R8, UR4, !P4 ;  /* 0x0000000408007c0c */ /* 0x000fc8000e781270 */
[----:B------:R-:W-:-:S03]  /*58380*/  ISETP.GE.AND P6, PT, R0, UR5, PT ;  /* 0x0000000500007c0c */ /* 0x000fc6000bfc6270 */
[----:B------:R1:W-:Y:S01]  /*58390*/  @P2 STG.E desc[UR6][R16.64], R132 ;  /* 0x0000008410002986 */ /* 0x0003e2000c101906 */
[C---:B------:R-:W-:Y:S02]  /*583a0*/  ISETP.LT.AND P2, PT, R7.reuse, UR4, !P5 ;  /* 0x0000000407007c0c */ /* 0x040fe4000ef41270 */
[----:B------:R-:W-:Y:S01]  /*583b0*/  ISETP.LT.AND P5, PT, R8, UR4, !P5 ;  /* 0x0000000408007c0c */ /* 0x000fe2000efa1270 */
[----:B------:R-:W-:Y:S01]  /*583c0*/  @P3 STG.E desc[UR6][R18.64], R113 ;  /* 0x0000007112003986 */ /* 0x000fe2000c101906 */
[----:B------:R-:W-:Y:S01]  /*583d0*/  ISETP.LT.AND P3, PT, R7, UR4, !P6 ;  /* 0x0000000407007c0c */ /* 0x000fe2000f761270 */
[C---:B------:R-:W-:Y:S02]  /*583e0*/  VIADD R0, R6.reuse, 0x1ed ;  /* 0x000001ed06007836 */ /* 0x040fe40000000000 */
[----:B------:R-:W-:Y:S01]  /*583f0*/  VIADD R9, R6, 0x1ee ;  /* 0x000001ee06097836 */ /* 0x000fe20000000000 */
[----:B------:R1:W-:Y:S02]  /*58400*/  @P4 STG.E desc[UR6][R12.64], R125 ;  /* 0x0000007d0c004986 */ /* 0x0003e4000c101906 */
[----:B-1----:R-:W-:-:S03]  /*58410*/  IMAD.WIDE R16, R228, 0x4, R2 ;  /* 0x00000004e4107825 */ /* 0x002fc600078e0202 */
[----:B------:R-:W-:Y:S01]  /*58420*/  @P2 STG.E desc[UR6][R10.64], R137 ;  /* 0x000000890a002986 */ /* 0x000fe2000c101906 */
[----:B------:R-:W-:-:S03]  /*58430*/  ISETP.GE.AND P1, PT, R0, UR5, PT ;  /* 0x0000000500007c0c */ /* 0x000fc6000bf26270 */
[----:B------:R3:W-:Y:S01]  /*58440*/  @P5 STG.E desc[UR6][R14.64], R133 ;  /* 0x000000850e005986 */ /* 0x0007e2000c101906 */
[----:B------:R-:W-:-:S03]  /*58450*/  IMAD.WIDE R12, R228, 0x4, R4 ;  /* 0x00000004e40c7825 */ /* 0x000fc600078e0204 */
[----:B------:R1:W-:Y:S01]  /*58460*/  @P3 STG.E desc[UR6][R16.64], R114 ;  /* 0x0000007210003986 */ /* 0x0003e2000c101906 */
[----:B------:R-:W-:Y:S02]  /*58470*/  ISETP.GE.AND P0, PT, R9, UR5, PT ;  /* 0x0000000509007c0c */ /* 0x000fe4000bf06270 */
[C---:B------:R-:W-:Y:S02]  /*58480*/  ISETP.LT.AND P6, PT, R8.reuse, UR4, !P6 ;  /* 0x0000000408007c0c */ /* 0x040fe4000f7c1270 */
[C---:B------:R-:W-:Y:S02]  /*58490*/  ISETP.LT.AND P2, PT, R7.reuse, UR4, !P1 ;  /* 0x0000000407007c0c */ /* 0x040fe4000cf41270 */
[----:B------:R-:W-:Y:S02]  /*584a0*/  ISETP.LT.AND P1, PT, R8, UR4, !P1 ;  /* 0x0000000408007c0c */ /* 0x000fe4000cf21270 */
[----:B------:R-:W-:-:S07]  /*584b0*/  ISETP.LT.AND P5, PT, R7, UR4, !P0 ;  /* 0x0000000407007c0c */ /* 0x000fce000c7a1270 */
[----:B------:R-:W-:Y:S01]  /*584c0*/  @P6 STG.E desc[UR6][R12.64], R126 ;  /* 0x0000007e0c006986 */ /* 0x000fe2000c101906 */
[----:B--2---:R-:W-:-:S04]  /*584d0*/  IMAD.WIDE R18, R229, 0x4, R2 ;  /* 0x00000004e5127825 */ /* 0x004fc800078e0202 */
[----:B------:R-:W-:Y:S02]  /*584e0*/  IMAD.WIDE R22, R229, 0x4, R4 ;  /* 0x00000004e5167825 */ /* 0x000fe400078e0204 */
[----:B------:R-:W2:Y:S04]  /*584f0*/  LDL.LU R229, [R1+0x1574] ;  /* 0x0015740001e57983 */ /* 0x000ea80000300800 */
[----:B------:R-:W2:Y:S01]  /*58500*/  LDL.LU R228, [R1+0x1570] ;  /* 0x0015700001e47983 */ /* 0x000ea20000300800 */
[----:B---3--:R-:W-:-:S04]  /*58510*/  IMAD.WIDE R14, R166, 0x4, R2 ;  /* 0x00000004a60e7825 */ /* 0x008fc800078e0202 */
[----:B-1----:R-:W-:Y:S02]  /*58520*/  IMAD.WIDE R16, R166, 0x4, R4 ;  /* 0x00000004a6107825 */ /* 0x002fe400078e0204 */
[----:B------:R-:W3:Y:S02]  /*58530*/  LDL.LU R166, [R1+0x1564] ;  /* 0x0015640001a67983 */ /* 0x000ee40000300800 */
[--C-:B------:R-:W-:Y:S02]  /*58540*/  IMAD.WIDE R10, R165, 0x4, R2.reuse ;  /* 0x00000004a50a7825 */ /* 0x100fe400078e0202 */
[----:B------:R4:W-:Y:S04]  /*58550*/  @P2 STG.E desc[UR6][R18.64], R138 ;  /* 0x0000008a12002986 */ /* 0x0009e8000c101906 */
[----:B------:R-:W-:Y:S04]  /*58560*/  @P1 STG.E desc[UR6][R22.64], R134 ;  /* 0x0000008616001986 */ /* 0x000fe8000c101906 */
[----:B------:R1:W-:Y:S01]  /*58570*/  @P5 STG.E desc[UR6][R10.64], R115 ;  /* 0x000000730a005986 */ /* 0x0003e2000c101906 */
[----:B----4-:R-:W-:-:S04]  /*58580*/  IMAD.WIDE R18, R167, 0x4, R2 ;  /* 0x00000004a7127825 */ /* 0x010fc800078e0202 */
[----:B-1----:R-:W-:Y:S02]  /*58590*/  IMAD.WIDE R10, R167, 0x4, R4 ;  /* 0x00000004a70a7825 */ /* 0x002fe400078e0204 */
[----:B------:R-:W4:Y:S02]  /*585a0*/  LDL.LU R167, [R1+0x1558] ;  /* 0x0015580001a77983 */ /* 0x000f240000300800 */
[C---:B------:R-:W-:Y:S02]  /*585b0*/  VIADD R0, R6.reuse, 0x1ef ;  /* 0x000001ef06007836 */ /* 0x040fe40000000000 */
[----:B------:R-:W-:-:S03]  /*585c0*/  VIADD R9, R6, 0x1f0 ;  /* 0x000001f006097836 */ /* 0x000fc60000000000 */
[----:B------:R-:W-:Y:S02]  /*585d0*/  ISETP.GE.AND P4, PT, R0, UR5, PT ;  /* 0x0000000500007c0c */ /* 0x000fe4000bf86270 */
[----:B------:R-:W-:Y:S02]  /*585e0*/  ISETP.GE.AND P3, PT, R9, UR5, PT ;  /* 0x0000000509007c0c */ /* 0x000fe4000bf66270 */
[C---:B------:R-:W-:Y:S02]  /*585f0*/  ISETP.LT.AND P0, PT, R8.reuse, UR4, !P0 ;  /* 0x0000000408007c0c */ /* 0x040fe4000c701270 */
[C---:B------:R-:W-:Y:S02]  /*58600*/  ISETP.LT.AND P1, PT, R7.reuse, UR4, !P4 ;  /* 0x0000000407007c0c */ /* 0x040fe4000e721270 */
[----:B------:R-:W-:Y:S02]  /*58610*/  ISETP.LT.AND P4, PT, R8, UR4, !P4 ;  /* 0x0000000408007c0c */ /* 0x000fe4000e781270 */
[----:B------:R-:W-:Y:S01]  /*58620*/  ISETP.LT.AND P2, PT, R7, UR4, !P3 ;  /* 0x0000000407007c0c */ /* 0x000fe2000df41270 */
[----:B------:R-:W-:-:S02]  /*58630*/  VIADD R0, R6, 0x1f1 ;  /* 0x000001f106007836 */ /* 0x000fc40000000000 */
[----:B------:R-:W-:Y:S02]  /*58640*/  IMAD.WIDE R12, R165, 0x4, R4 ;  /* 0x00000004a50c7825 */ /* 0x000fe400078e0204 */
[----:B------:R-:W4:Y:S01]  /*58650*/  LDL.LU R165, [R1+0x1550] ;  /* 0x0015500001a57983 */ /* 0x000f220000300800 */
[----:B------:R-:W-:Y:S01]  /*58660*/  ISETP.GE.AND P6, PT, R0, UR5, PT ;  /* 0x0000000500007c0c */ /* 0x000fe2000bfc6270 */
[----:B------:R-:W-:Y:S02]  /*58670*/  VIADD R0, R6, 0x1f2 ;  /* 0x000001f206007836 */ /* 0x000fe40000000000 */
[----:B------:R2:W-:Y:S01]  /*58680*/  @P0 STG.E desc[UR6][R12.64], R127 ;  /* 0x0000007f0c000986 */ /* 0x0005e2000c101906 */
[----:B------:R-:W-:-:S03]  /*58690*/  ISETP.LT.AND P3, PT, R8, UR4, !P3 ;  /* 0x0000000408007c0c */ /* 0x000fc6000df61270 */
[----:B------:R1:W-:Y:S01]  /*586a0*/  @P1 STG.E desc[UR6][R14.64], R139 ;  /* 0x0000008b0e001986 */ /* 0x0003e2000c101906 */
[----:B------:R-:W-:-:S03]  /*586b0*/  ISETP.GE.AND P5, PT, R0, UR5, PT ;  /* 0x0000000500007c0c */ /* 0x000fc6000bfa6270 */
[----:B------:R-:W-:Y:S04]  /*586c0*/  @P4 STG.E desc[UR6][R16.64], R135 ;  /* 0x0000008710004986 */ /* 0x000fe8000c101906 */
[----:B------:R3:W-:Y:S01]  /*586d0*/  @P2 STG.E desc[UR6][R18.64], R128 ;  /* 0x0000008012002986 */ /* 0x0007e2000c101906 */
[C---:B------:R-:W-:Y:S02]  /*586e0*/  ISETP.LT.AND P2, PT, R7.reuse, UR4, !P6 ;  /* 0x0000000407007c0c */ /* 0x040fe4000f741270 */
[C---:B------:R-:W-:Y:S02]  /*586f0*/  ISETP.LT.AND P6, PT, R8.reuse, UR4, !P6 ;  /* 0x0000000408007c0c */ /* 0x040fe4000f7c1270 */
[----:B------:R-:W-:Y:S02]  /*58700*/  ISETP.LT.AND P4, PT, R7, UR4, !P5 ;  /* 0x0000000407007c0c */ /* 0x000fe4000ef81270 */
[----:B------:R-:W-:Y:S01]  /*58710*/  ISETP.LT.AND P5, PT, R8, UR4, !P5 ;  /* 0x0000000408007c0c */ /* 0x000fe2000efa1270 */
[----:B------:R3:W-:Y:S01]  /*58720*/  @P3 STG.E desc[UR6][R10.64], R140 ;  /* 0x0000008c0a003986 */ /* 0x0007e2000c101906 */
[----:B--2---:R-:W-:-:S04]  /*58730*/  IMAD.WIDE R12, R229, 0x4, R2 ;  /* 0x00000004e50c7825 */ /* 0x004fc800078e0202 */
[----:B-1----:R-:W-:Y:S02]  /*58740*/  IMAD.WIDE R14, R229, 0x4, R4 ;  /* 0x00000004e50e7825 */ /* 0x002fe400078e0204 */
[----:B------:R-:W2:Y:S02]  /*58750*/  LDL.LU R229, [R1+0x1548] ;  /* 0x0015480001e57983 */ /* 0x000ea40000300800 */
[----:B---3--:R-:W-:-:S04]  /*58760*/  IMAD.WIDE R18, R166, 0x4, R2 ;  /* 0x00000004a6127825 */ /* 0x008fc800078e0202 */
[----:B------:R-:W-:Y:S02]  /*58770*/  IMAD.WIDE R22, R166, 0x4, R4 ;  /* 0x00000004a6167825 */ /* 0x000fe400078e0204 */
[----:B------:R-:W3:Y:S02]  /*58780*/  LDL.LU R166, [R1+0x1540] ;  /* 0x0015400001a67983 */ /* 0x000ee40000300800 */
[C---:B------:R-:W-:Y:S02]  /*58790*/  IMAD.WIDE R16, R228.reuse, 0x4, R2 ;  /* 0x00000004e4107825 */ /* 0x040fe400078e0202 */
[----:B------:R4:W-:Y:S02]  /*587a0*/  @P2 STG.E desc[UR6][R12.64], R152 ;  /* 0x000000980c002986 */ /* 0x0009e4000c101906 */
[----:B------:R-:W-:Y:S02]  /*587b0*/  IMAD.WIDE R10, R228, 0x4, R4 ;  /* 0x00000004e40a7825 */ /* 0x000fe400078e0204 */
[----:B------:R-:W-:Y:S04]  /*587c0*/  @P6 STG.E desc[UR6][R14.64], R156 ;  /* 0x0000009c0e006986 */ /* 0x000fe8000c101906 */
[----:B------:R-:W-:Y:S04]  /*587d0*/  @P4 STG.E desc[UR6][R16.64], R129 ;  /* 0x0000008110004986 */ /* 0x000fe8000c101906 */
[----:B------:R1:W-:Y:S04]  /*587e0*/  @P5 STG.E desc[UR6][R10.64], R141 ;  /* 0x0000008d0a005986 */ /* 0x0003e8000c101906 */
[----:B------:R-:W3:Y:S01]  /*587f0*/  LDL.LU R228, [R1+0x1534] ;  /* 0x0015340001e47983 */ /* 0x000ee20000300800 */
[----:B----4-:R-:W-:-:S04]  /*58800*/  IMAD.WIDE R12, R167, 0x4, R2 ;  /* 0x00000004a70c7825 */ /* 0x010fc800078e0202 */
[----:B-1----:R-:W-:Y:S02]  /*58810*/  IMAD.WIDE R10, R167, 0x4, R4 ;  /* 0x00000004a70a7825 */ /* 0x002fe400078e0204 */
[----:B------:R-:W4:Y:S02]  /*58820*/  LDL.LU R167, [R1+0x1528] ;  /* 0x0015280001a77983 */ /* 0x000f240000300800 */
[----:B------:R-:W-:-:S05]  /*58830*/  VIADD R0, R6, 0x1f3 ;  /* 0x000001f306007836 */ /* 0x000fca0000000000 */
[----:B------:R-:W-:Y:S01]  /*58840*/  ISETP.GE.AND P0, PT, R0, UR5, PT ;  /* 0x0000000500007c0c */ /* 0x000fe2000bf06270 */
[----:B------:R-:W-:-:S03]  /*58850*/  VIADD R9, R6, 0x1f4 ;  /* 0x000001f406097836 */ /* 0x000fc60000000000 */
[----:B------:R-:W-:Y:S01]  /*58860*/  ISETP.LT.AND P2, PT, R7, UR4, !P0 ;  /* 0x0000000407007c0c */ /* 0x000fe2000c741270 */
[----:B------:R-:W-:Y:S01]  /*58870*/  VIADD R0, R6, 0x1f5 ;  /* 0x000001f506007836 */ /* 0x000fe20000000000 */
[----:B------:R-:W-:Y:S02]  /*58880*/  ISETP.GE.AND P1, PT, R9, UR5, PT ;  /* 0x0000000509007c0c */ /* 0x000fe4000bf26270 */
[----:B------:R-:W-:Y:S02]  /*58890*/  ISETP.LT.AND P0, PT, R8, UR4, !P0 ;  /* 0x0000000408007c0c */ /* 0x000fe4000c701270 */
[----:B------:R-:W-:Y:S02]  /*588a0*/  ISETP.GE.AND P3, PT, R0, UR5, PT ;  /* 0x0000000500007c0c */ /* 0x000fe4000bf66270 */
[----:B------:R-:W-:Y:S02]  /*588b0*/  ISETP.LT.AND P6, PT, R7, UR4, !P1 ;  /* 0x0000000407007c0c */ /* 0x000fe4000cfc1270 */
[----:B------:R-:W-:-:S03]  /*588c0*/  ISETP.LT.AND P1, PT, R8, UR4, !P1 ;  /* 0x0000000408007c0c */ /* 0x000fc6000cf21270 */
[----:B------:R2:W-:Y:S01]  /*588d0*/  @P2 STG.E desc[UR6][R18.64], R153 ;  /* 0x0000009912002986 */ /* 0x0005e2000c101906 */
[----:B------:R-:W-:Y:S01]  /*588e0*/  ISETP.LT.AND P2, PT, R7, UR4, !P3 ;  /* 0x0000000407007c0c */ /* 0x000fe2000df41270 */
[----:B------:R-:W-:Y:S02]  /*588f0*/  IMAD.WIDE R14, R165, 0x4, R2 ;  /* 0x00000004a50e7825 */ /* 0x000fe400078e0202 */
[----:B------:R-:W-:Y:S02]  /*58900*/  @P0 STG.E desc[UR6][R22.64], R157 ;  /* 0x0000009d16000986 */ /* 0x000fe4000c101906 */
[----:B------:R-:W-:Y:S02]  /*58910*/  VIADD R9, R6, 0x1f6 ;  /* 0x000001f606097836 */ /* 0x000fe40000000000 */
[----:B------:R1:W-:Y:S04]  /*58920*/  @P6 STG.E desc[UR6][R12.64], R130 ;  /* 0x000000820c006986 */ /* 0x0003e8000c101906 */
[----:B------:R3:W-:Y:S01]  /*58930*/  @P1 STG.E desc[UR6][R10.64], R142 ;  /* 0x0000008e0a001986 */ /* 0x0007e2000c101906 */
[----:B------:R-:W-:-:S03]  /*58940*/  ISETP.GE.AND P4, PT, R9, UR5, PT ;  /* 0x0000000509007c0c */ /* 0x000fc6000bf86270 */
[----:B------:R3:W-:Y:S01]  /*58950*/  @P2 STG.E desc[UR6][R14.64], R154 ;  /* 0x0000009a0e002986 */ /* 0x0007e2000c101906 */
[----:B------:R-:W-:Y:S02]  /*58960*/  ISETP.LT.AND P3, PT, R8, UR4, !P3 ;  /* 0x0000000408007c0c */ /* 0x000fe4000df61270 */
[----:B------:R-:W-:Y:S01]  /*58970*/  ISETP.LT.AND P6, PT, R7, UR4, !P4 ;  /* 0x0000000407007c0c */ /* 0x000fe2000e7c1270 */
[----:B------:R-:W-:-:S10]  /*58980*/  IMAD.WIDE R16, R165, 0x4, R4 ;  /* 0x00000004a5107825 */ /* 0x000fd400078e0204 */
[----:B------:R-:W-:Y:S01]  /*58990*/  @P3 STG.E desc[UR6][R16.64], R158 ;  /* 0x0000009e10003986 */ /* 0x000fe2000c101906 */
[----:B--2---:R-:W-:-:S04]  /*589a0*/  IMAD.WIDE R18, R229, 0x4, R2 ;  /* 0x00000004e5127825 */ /* 0x004fc800078e0202 */
[----:B-1----:R-:W-:Y:S02]  /*589b0*/  IMAD.WIDE R12, R229, 0x4, R4 ;  /* 0x00000004e50c7825 */ /* 0x002fe400078e0204 */
[----:B------:R-:W2:Y:S02]  /*589c0*/  LDL.LU R229, [R1+0x1524] ;  /* 0x0015240001e57983 */ /* 0x000ea40000300800 */
[----:B---3--:R-:W-:-:S04]  /*589d0*/  IMAD.WIDE R10, R166, 0x4, R2 ;  /* 0x00000004a60a7825 */ /* 0x008fc800078e0202 */
[----:B------:R-:W-:Y:S02]  /*589e0*/  IMAD.WIDE R14, R166, 0x4, R4 ;  /* 0x00000004a60e7825 */ /* 0x000fe400078e0204 */
[----:B------:R-:W3:Y:S04]  /*589f0*/  LDL.LU R166, [R1+0x1518] ;  /* 0x0015180001a67983 */ /* 0x000ee80000300800 */
[----:B------:R4:W-:Y:S02]  /*58a00*/  @P6 STG.E desc[UR6][R18.64], R131 ;  /* 0x0000008312006986 */ /* 0x0009e4000c101906 */
[----:B----4-:R-:W-:-:S04]  /*58a10*/  IMAD.WIDE R18, R167, 0x4, R2 ;  /* 0x00000004a7127825 */ /* 0x010fc800078e0202 */
[----:B------:R-:W-:Y:S02]  /*58a20*/  IMAD.WIDE R20, R167, 0x4, R4 ;  /* 0x00000004a7147825 */ /* 0x000fe400078e0204 */
[----:B------:R-:W4:Y:S02]  /*58a30*/  LDL.LU R167, [R1+0x1748] ;  /* 0x0017480001a77983 */ /* 0x000f240000300800 */
[----:B------:R-:W-:Y:S01]  /*58a40*/  VIADD R0, R6, 0x1f7 ;  /* 0x000001f706007836 */ /* 0x000fe20000000000 */
[----:B------:R-:W-:-:S04]  /*58a50*/  ISETP.LT.AND P4, PT, R8, UR4, !P4 ;  /* 0x0000000408007c0c */ /* 0x000fc8000e781270 */
[----:B------:R-:W-:Y:S01]  /*58a60*/  ISETP.GE.AND P5, PT, R0, UR5, PT ;  /* 0x0000000500007c0c */ /* 0x000fe2000bfa6270 */
[----:B------:R-:W-:-:S05]  /*58a70*/  VIADD R0, R6, 0x1f8 ;  /* 0x000001f806007836 */ /* 0x000fca0000000000 */
[----:B------:R-:W-:Y:S01]  /*58a80*/  ISETP.GE.AND P0, PT, R0, UR5, PT ;  /* 0x0000000500007c0c */ /* 0x000fe2000bf06270 */
[----:B------:R-:W-:Y:S01]  /*58a90*/  VIADD R0, R6, 0x1f9 ;  /* 0x000001f906007836 */ /* 0x000fe20000000000 */
[C---:B------:R-:W-:Y:S02]  /*58aa0*/  ISETP.LT.AND P2, PT, R7.reuse, UR4, !P5 ;  /* 0x0000000407007c0c */ /* 0x040fe4000ef41270 */
[----:B------:R-:W-:Y:S02]  /*58ab0*/  ISETP.LT.AND P5, PT, R8, UR4, !P5 ;  /* 0x0000000408007c0c */ /* 0x000fe4000efa1270 */
[----:B------:R-:W-:Y:S01]  /*58ac0*/  ISETP.GE.AND P1, PT, R0, UR5, PT ;  /* 0x0000000500007c0c */ /* 0x000fe2000bf26270 */
[----:B------:R-:W-:Y:S01]  /*58ad0*/  VIADD R0, R6, 0x1fa ;  /* 0x000001fa06007836 */ /* 0x000fe20000000000 */
[----:B------:R-:W-:Y:S01]  /*58ae0*/  ISETP.LT.AND P6, PT, R7, UR4, !P0 ;  /* 0x0000000407007c0c */ /* 0x000fe2000c7c1270 */
[----:B------:R1:W-:Y:S01]  /*58af0*/  @P4 STG.E desc[UR6][R12.64], R143 ;  /* 0x0000008f0c004986 */ /* 0x0003e2000c101906 */
[----:B------:R-:W-:-:S02]  /*58b00*/  ISETP.LT.AND P0, PT, R8, UR4, !P0 ;  /* 0x0000000408007c0c */ /* 0x000fc4000c701270 */
[----:B------:R-:W-:Y:S02]  /*58b10*/  ISETP.LT.AND P4, PT, R7, UR4, !P1 ;  /* 0x0000000407007c0c */ /* 0x000fe4000cf81270 */
[----:B------:R-:W-:Y:S02]  /*58b20*/  ISETP.LT.AND P1, PT, R8, UR4, !P1 ;  /* 0x0000000408007c0c */ /* 0x000fe4000cf21270 */
[----:B------:R-:W-:Y:S01]  /*58b30*/  ISETP.GE.AND P3, PT, R0, UR5, PT ;  /* 0x0000000500007c0c */ /* 0x000fe2000bf66270 */
[----:B------:R-:W-:Y:S01]  /*58b40*/  VIADD R0, R6, 0x1fb ;  /* 0x000001fb06007836 */ /* 0x000fe20000000000 */
[----:B------:R-:W-:Y:S01]  /*58b50*/  @P2 STG.E desc[UR6][R10.64], R155 ;  /* 0x0000009b0a002986 */ /* 0x000fe2000c101906 */
[----:B------:R-:W-:-:S03]  /*58b60*/  IMAD.WIDE R16, R228, 0x4, R2 ;  /* 0x00000004e4107825 */ /* 0x000fc600078e0202 */
[----:B------:R-:W-:Y:S01]  /*58b70*/  ISETP.GE.AND P2, PT, R0, UR5, PT ;  /* 0x0000000500007c0c */ /* 0x000fe2000bf46270 */
[----:B-1----:R-:W-:Y:S01]  /*58b80*/  IMAD.WIDE R12, R228, 0x4, R4 ;  /* 0x00000004e40c7825 */ /* 0x002fe200078e0204 */
[----:B------:R-:W-:Y:S03]  /*58b90*/  @P5 STG.E desc[UR6][R14.64], R159 ;  /* 0x0000009f0e005986 */ /* 0x000fe6000c101906 */
[----:B------:R-:W-:Y:S01]  /*58ba0*/  VIADD R0, R6, 0x1fc ;  /* 0x000001fc06007836 */ /* 0x000fe20000000000 */
[----:B------:R-:W-:Y:S01]  /*58bb0*/  @P6 STG.E desc[UR6][R16.64], R144 ;  /* 0x0000009010006986 */ /* 0x000fe2000c101906 */
[----:B------:R-:W-:-:S03]  /*58bc0*/  ISETP.LT.AND P6, PT, R7, UR4, !P3 ;  /* 0x0000000407007c0c */ /* 0x000fc6000dfc1270 */
[----:B------:R-:W-:Y:S01]  /*58bd0*/  @P0 STG.E desc[UR6][R12.64], R160 ;  /* 0x000000a00c000986 */ /* 0x000fe2000c101906 */
[----:B------:R-:W-:Y:S02]  /*58be0*/  ISETP.GE.AND P5, PT, R0, UR5, PT ;  /* 0x0000000500007c0c */ /* 0x000fe4000bfa6270 */
[C---:B------:R-:W-:Y:S01]  /*58bf0*/  ISETP.LT.AND P3, PT, R8.reuse, UR4, !P3 ;  /* 0x0000000408007c0c */ /* 0x040fe2000df61270 */
[----:B------:R1:W-:Y:S04]  /*58c00*/  @P4 STG.E desc[UR6][R18.64], R148 ;  /* 0x0000009412004986 */ /* 0x0003e8000c101906 */
[----:B------:R-:W-:Y:S01]  /*58c10*/  @P1 STG.E desc[UR6][R20.64], R24 ;  /* 0x0000001814001986 */ /* 0x000fe2000c101906 */
[----:B------:R-:W-:Y:S02]  /*58c20*/  ISETP.LT.AND P1, PT, R7, UR4, !P2 ;  /* 0x0000000407007c0c */ /* 0x000fe4000d721270 */
[----:B------:R-:W-:-:S02]  /*58c30*/  ISETP.LT.AND P2, PT, R8, UR4, !P2 ;  /* 0x0000000408007c0c */ /* 0x000fc4000d741270 */
[----:B------:R-:W-:Y:S01]  /*58c40*/  ISETP.LT.AND P4, PT, R7, UR4, !P5 ;  /* 0x0000000407007c0c */ /* 0x000fe2000ef81270 */
[C---:B------:R-:W-:Y:S02]  /*58c50*/  VIADD R9, R6.reuse, 0x1fd ;  /* 0x000001fd06097836 */ /* 0x040fe40000000000 */
[C---:B------:R-:W-:Y:S02]  /*58c60*/  VIADD R0, R6.reuse, 0x1fe ;  /* 0x000001fe06007836 */ /* 0x040fe40000000000 */
[----:B------:R-:W-:Y:S01]  /*58c70*/  VIADD R6, R6, 0x1ff ;  /* 0x000001ff06067836 */ /* 0x000fe20000000000 */
[----:B------:R-:W-:Y:S01]  /*58c80*/  ISETP.GE.AND P0, PT, R9, UR5, PT ;  /* 0x0000000509007c0c */ /* 0x000fe2000bf06270 */
[----:B-1----:R-:W-:Y:S01]  /*58c90*/  IMAD.WIDE R18, R252, 0x4, R2 ;  /* 0x00000004fc127825 */ /* 0x002fe200078e0202 */
[----:B------:R-:W-:-:S03]  /*58ca0*/  ISETP.LT.AND P5, PT, R8, UR4, !P5 ;  /* 0x0000000408007c0c */ /* 0x000fc6000efa1270 */
[----:B--2---:R-:W-:-:S04]  /*58cb0*/  IMAD.WIDE R10, R229, 0x4, R2 ;  /* 0x00000004e50a7825 */ /* 0x004fc800078e0202 */
[----:B------:R-:W-:Y:S01]  /*58cc0*/  IMAD.WIDE R12, R229, 0x4, R4 ;  /* 0x00000004e50c7825 */ /* 0x000fe200078e0204 */
[----:B------:R1:W-:Y:S01]  /*58cd0*/  @P6 STG.E desc[UR6][R10.64], R145 ;  /* 0x000000910a006986 */ /* 0x0003e2000c101906 */
[----:B------:R-:W-:-:S03]  /*58ce0*/  ISETP.GE.AND P6, PT, R0, UR5, PT ;  /* 0x0000000500007c0c */ /* 0x000fc6000bfc6270 */
[----:B------:R2:W-:Y:S01]  /*58cf0*/  @P3 STG.E desc[UR6][R12.64], R161 ;  /* 0x000000a10c003986 */ /* 0x0005e2000c101906 */
[----:B---3--:R-:W-:-:S04]  /*58d00*/  IMAD.WIDE R14, R166, 0x4, R2 ;  /* 0x00000004a60e7825 */ /* 0x008fc800078e0202 */
[----:B------:R-:W-:Y:S01]  /*58d10*/  IMAD.WIDE R16, R166, 0x4, R4 ;  /* 0x00000004a6107825 */ /* 0x000fe200078e0204 */
[----:B------:R3:W-:Y:S01]  /*58d20*/  @P1 STG.E desc[UR6][R14.64], R149 ;  /* 0x000000950e001986 */ /* 0x0007e2000c101906 */
[----:B------:R-:W-:-:S03]  /*58d30*/  ISETP.GE.AND P3, PT, R6, UR5, PT ;  /* 0x0000000506007c0c */ /* 0x000fc6000bf66270 */
[----:B------:R3:W-:Y:S01]  /*58d40*/  @P2 STG.E desc[UR6][R16.64], R25 ;  /* 0x0000001910002986 */ /* 0x0007e2000c101906 */
[C---:B------:R-:W-:Y:S02]  /*58d50*/  ISETP.LT.AND P2, PT, R7.reuse, UR4, !P0 ;  /* 0x0000000407007c0c */ /* 0x040fe4000c741270 */
[C---:B------:R-:W-:Y:S01]  /*58d60*/  ISETP.LT.AND P0, PT, R8.reuse, UR4, !P0 ;  /* 0x0000000408007c0c */ /* 0x040fe2000c701270 */
[----:B------:R3:W-:Y:S01]  /*58d70*/  @P4 STG.E desc[UR6][R18.64], R146 ;  /* 0x0000009212004986 */ /* 0x0007e2000c101906 */
[C---:B------:R-:W-:Y:S02]  /*58d80*/  ISETP.LT.AND P4, PT, R7.reuse, UR4, !P6 ;  /* 0x0000000407007c0c */ /* 0x040fe4000f781270 */
[C---:B------:R-:W-:Y:S02]  /*58d90*/  ISETP.LT.AND P6, PT, R8.reuse, UR4, !P6 ;  /* 0x0000000408007c0c */ /* 0x040fe4000f7c1270 */
[----:B------:R-:W-:Y:S02]  /*58da0*/  ISETP.LT.AND P1, PT, R7, UR4, !P3 ;  /* 0x0000000407007c0c */ /* 0x000fe4000df21270 */
[----:B------:R-:W-:Y:S01]  /*58db0*/  ISETP.LT.AND P3, PT, R8, UR4, !P3 ;  /* 0x0000000408007c0c */ /* 0x000fe2000df61270 */
[----:B------:R-:W-:-:S04]  /*58dc0*/  IMAD.WIDE R6, R252, 0x4, R4 ;  /* 0x00000004fc067825 */ /* 0x000fc800078e0204 */
[C---:B------:R-:W-:Y:S01]  /*58dd0*/  IMAD.WIDE R8, R231.reuse, 0x4, R2 ;  /* 0x00000004e7087825 */ /* 0x040fe200078e0202 */
[----:B------:R3:W-:Y:S03]  /*58de0*/  @P5 STG.E desc[UR6][R6.64], R162 ;  /* 0x000000a206005986 */ /* 0x0007e6000c101906 */
[----:B-1----:R-:W-:Y:S01]  /*58df0*/  IMAD.WIDE R10, R231, 0x4, R4 ;  /* 0x00000004e70a7825 */ /* 0x002fe200078e0204 */
[----:B------:R3:W-:Y:S03]  /*58e00*/  @P2 STG.E desc[UR6][R8.64], R150 ;  /* 0x0000009608002986 */ /* 0x0007e6000c101906 */
[C---:B--2---:R-:W-:Y:S01]  /*58e10*/  IMAD.WIDE R12, R230.reuse, 0x4, R2 ;  /* 0x00000004e60c7825 */ /* 0x044fe200078e0202 */
[----:B------:R3:W-:Y:S03]  /*58e20*/  @P0 STG.E desc[UR6][R10.64], R26 ;  /* 0x0000001a0a000986 */ /* 0x0007e6000c101906 */
[----:B------:R-:W-:Y:S01]  /*58e30*/  IMAD.WIDE R230, R230, 0x4, R4 ;  /* 0x00000004e6e67825 */ /* 0x000fe200078e0204 */
[----:B------:R3:W-:Y:S03]  /*58e40*/  @P4 STG.E desc[UR6][R12.64], R147 ;  /* 0x000000930c004986 */ /* 0x0007e6000c101906 */
[C---:B----4-:R-:W-:Y:S01]  /*58e50*/  IMAD.WIDE R2, R167.reuse, 0x4, R2 ;  /* 0x00000004a7027825 */ /* 0x050fe200078e0202 */
[----:B------:R3:W-:Y:S04]  /*58e60*/  @P6 STG.E desc[UR6][R230.64], R163 ;  /* 0x000000a3e6006986 */ /* 0x0007e8000c101906 */
[----:B------:R3:W-:Y:S01]  /*58e70*/  @P1 STG.E desc[UR6][R2.64], R151 ;  /* 0x0000009702001986 */ /* 0x0007e2000c101906 */
[----:B------:R-:W-:Y:S01]  /*58e80*/  IMAD.WIDE R4, R167, 0x4, R4 ;  /* 0x00000004a7047825 */ /* 0x000fe200078e0204 */
[----:B------:R-:W-:Y:S06]  /*58e90*/  @!P3 EXIT ;  /* 0x000000000000b94d */ /* 0x000fec0003800000 */
[----:B------:R-:W-:Y:S01]  /*58ea0*/  STG.E desc[UR6][R4.64], R27 ;  /* 0x0000001b04007986 */ /* 0x000fe2000c101906 */
[----:B------:R-:W-:Y:S05]  /*58eb0*/  EXIT ;  /* 0x000000000000794d */ /* 0x000fea0003800000 */
.L_x_2:
[----:B------:R-:W-:-:S00]  /*58ec0*/  BRA `(.L_x_2) ;  /* 0xfffffffc00fc7947 */ /* 0x000fc0000383ffff */
[----:B------:R-:W-:-:S00]  /*58ed0*/  NOP ;  /* 0x0000000000007918 */ /* 0x000fc00000000000 */
        /* <DEDUP_REMOVED lines=10> */
.L_x_3:


//--------------------- .nv.shared.matmul_kernel  --------------------------
	.section	.nv.shared.matmul_kernel,"aw",@nobits
	.sectionflags	@""
	.align	16
	.zero		1024


//--------------------- .nv.shared.reserved.0     --------------------------
	.section	.nv.shared.reserved.0,"aw",@nobits
	.weak		__nv_reservedSMEM_offset_0_alias
	.size		__nv_reservedSMEM_offset_0_alias, 0, 0
	.other		__nv_reservedSMEM_offset_0_alias,@"STO_CUDA_RESERVED_SHARED STV_DEFAULT"
__nv_reservedSMEM_offset_0_alias:
	.zero		0


//--------------------- .nv.constant0.matmul_kernel --------------------------
	.section	.nv.constant0.matmul_kernel,"a",@progbits
	.sectionflags	@""
	.align	4
.nv.constant0.matmul_kernel:
	.zero		608


//--------------------- SYMBOLS --------------------------

	.type		.nv.reservedSmem.offset0,@object
	.size		.nv.reservedSmem.offset0,0x4
